def matmul_kernel(
    a_ptr,
    b_ptr,
    c_ptr,
    M,
    N,
    K,
    stride_am,
    stride_ak,
    stride_bk,
    stride_bn,
    stride_cm,
    stride_cn,
    BLOCK_M: tl.constexpr,
    BLOCK_N: tl.constexpr,
    BLOCK_K: tl.constexpr,
    GROUP_M: tl.constexpr,
):
    pid = tl.program_id(axis=0)
    num_pid_m = tl.cdiv(M, BLOCK_M)
    num_pid_n = tl.cdiv(N, BLOCK_N)
    num_pid_in_group = GROUP_M * num_pid_n
    group_id = pid // num_pid_in_group
    first_pid_m = group_id * GROUP_M
    group_size_m = min(num_pid_m - first_pid_m, GROUP_M)
    pid_m = first_pid_m + ((pid % num_pid_in_group) % group_size_m)
    pid_n = (pid % num_pid_in_group) // group_size_m

    offs_am = (pid_m * BLOCK_M + tl.arange(0, BLOCK_M)) % M
    offs_bn = (pid_n * BLOCK_N + tl.arange(0, BLOCK_N)) % N
    offs_k = tl.arange(0, BLOCK_K)
    a_ptrs = a_ptr + offs_am[:, None] * stride_am + offs_k[None, :] * stride_ak
    b_ptrs = b_ptr + offs_k[:, None] * stride_bk + offs_bn[None, :] * stride_bn

    acc = tl.zeros((BLOCK_M, BLOCK_N), dtype=tl.float32)
    for kk in range(0, tl.cdiv(K, BLOCK_K)):
        a = tl.load(a_ptrs, mask=offs_k[None, :] < K - kk * BLOCK_K, other=0.0)
        b = tl.load(b_ptrs, mask=offs_k[:, None] < K - kk * BLOCK_K, other=0.0)
        acc = tl.dot(a, b, acc)
        a_ptrs += BLOCK_K * stride_ak
        b_ptrs += BLOCK_K * stride_bk

    c = acc.to(c_ptr.dtype.element_ty)
    offs_cm = pid_m * BLOCK_M + tl.arange(0, BLOCK_M)
    offs_cn = pid_n * BLOCK_N + tl.arange(0, BLOCK_N)
    c_ptrs = c_ptr + offs_cm[:, None] * stride_cm + offs_cn[None, :] * stride_cn
    mask = (offs_cm[:, None] < M) & (offs_cn[None, :] < N)
    tl.store(c_ptrs, c, mask=mask)

# config = {"BLOCK_K": 256, "BLOCK_M": 256, "BLOCK_N": 128, "GROUP_M": 8, "arch": "sm_100", "dtype": "fp8e4m3", "num_ctas": 1, "num_stages": 3, "num_warps": 4}
# arch = sm_100


// ===== COMPILED SASS (sm_100a) =====

	.target	sm_100a

	.elftype	@"ET_EXEC"


//--------------------- .note.nv.tkinfo           --------------------------
	.section	.note.nv.tkinfo,"",@"SHT_NOTE"
	.sectionflags	@"SHF_NOTE_NV_TKINFO"
	.tkinfo
        /*0018*/ 	.word	0x00000081
        /*0030*/ 	.string	""
        /*0030*/ 	.string	"ptxas-blackwell"
        /*0030*/ 	.string	"Cuda compilation tools, release 12.9, V12.9.86"
        /*0030*/ 	.string	"Build cuda_12.9.r12.9/compiler.36037853_0"
        /*0030*/ 	.string	"-v  -suppress-debug-info  -lineinfo  -arch sm_100a "



//--------------------- .note.nv.cuver            --------------------------
	.section	.note.nv.cuver,"",@"SHT_NOTE"
	.sectionflags	@"SHF_NOTE_NV_CUVER"
        /*0018*/ 	.short	0x0001
        /*001a*/ 	.short	0x0064
        /*001c*/ 	.short	0x0001
        /*001e*/ 	.short	0x0000
        /*0020*/ 	.short	0x0001
        /*0022*/ 	.short	0x0000


//--------------------- .nv.info                  --------------------------
	.section	.nv.info,"",@"SHT_CUDA_INFO"
	.align	4


	//----- nvinfo : EIATTR_REGCOUNT
	.align		4
        /*0000*/ 	.byte	0x04, 0x2f
        /*0002*/ 	.short	(.L_4 - .L_3)
	.align		4
.L_3:
        /*0004*/ 	.word	index@(matmul_kernel)
        /*0008*/ 	.word	0x00000060


	//----- nvinfo : EIATTR_FRAME_SIZE
	.align		4
.L_4:
        /*000c*/ 	.byte	0x04, 0x11
        /*000e*/ 	.short	(.L_6 - .L_5)
	.align		4
.L_5:
        /*0010*/ 	.word	index@($__internal_2_$__cuda_sm10x_tcgen05_guardrail_trap_unallocated_columns_being_dealloced)
        /*0014*/ 	.word	0x00002720


	//----- nvinfo : EIATTR_FRAME_SIZE
	.align		4
.L_6:
        /*0018*/ 	.byte	0x04, 0x11
        /*001a*/ 	.short	(.L_8 - .L_7)
	.align		4
.L_7:
        /*001c*/ 	.word	index@($__internal_1_$__cuda_sm10x_tcgen05_guardrail_trap_phase_invalid_during_alloc)
        /*0020*/ 	.word	0x00002720


	//----- nvinfo : EIATTR_FRAME_SIZE
	.align		4
.L_8:
        /*0024*/ 	.byte	0x04, 0x11
        /*0026*/ 	.short	(.L_10 - .L_9)
	.align		4
.L_9:
        /*0028*/ 	.word	index@($__internal_0_$__cuda_sm10x_tcgen05_guardrail_trap_col_being_dealloced_not_returned_by_alloc)
        /*002c*/ 	.word	0x00002720


	//----- nvinfo : EIATTR_FRAME_SIZE
	.align		4
.L_10:
        /*0030*/ 	.byte	0x04, 0x11
        /*0032*/ 	.short	(.L_12 - .L_11)
	.align		4
.L_11:
        /*0034*/ 	.word	index@(matmul_kernel)
        /*0038*/ 	.word	0x00002720


	//----- nvinfo : EIATTR_MIN_STACK_SIZE
	.align		4
.L_12:
        /*003c*/ 	.byte	0x04, 0x12
        /*003e*/ 	.short	(.L_14 - .L_13)
	.align		4
.L_13:
        /*0040*/ 	.word	index@(matmul_kernel)
        /*0044*/ 	.word	0x00002720
.L_14:


//--------------------- .nv.info.matmul_kernel    --------------------------
	.section	.nv.info.matmul_kernel,"",@"SHT_CUDA_INFO"
	.sectionflags	@""
	.align	4


	//----- nvinfo : EIATTR_CUDA_API_VERSION
	.align		4
        /*0000*/ 	.byte	0x04, 0x37
        /*0002*/ 	.short	(.L_16 - .L_15)
.L_15:
        /*0004*/ 	.word	0x00000081


	//----- nvinfo : EIATTR_KPARAM_INFO
	.align		4
.L_16:
        /*0008*/ 	.byte	0x04, 0x17
        /*000a*/ 	.short	(.L_18 - .L_17)
.L_17:
        /*000c*/ 	.word	0x00000000
        /*0010*/ 	.short	0x000d
        /*0012*/ 	.short	0x0048
        /*0014*/ 	.byte	0x00, 0xf4, 0x21, 0x00


	//----- nvinfo : EIATTR_KPARAM_INFO
	.align		4
.L_18:
        /*0018*/ 	.byte	0x04, 0x17
        /*001a*/ 	.short	(.L_20 - .L_19)
.L_19:
        /*001c*/ 	.word	0x00000000
        /*0020*/ 	.short	0x000c
        /*0022*/ 	.short	0x0040
        /*0024*/ 	.byte	0x00, 0xf4, 0x21, 0x00


	//----- nvinfo : EIATTR_KPARAM_INFO
	.align		4
.L_20:
        /*0028*/ 	.byte	0x04, 0x17
        /*002a*/ 	.short	(.L_22 - .L_21)
.L_21:
        /*002c*/ 	.word	0x00000000
        /*0030*/ 	.short	0x000b
        /*0032*/ 	.short	0x0038
        /*0034*/ 	.byte	0x00, 0xf0, 0x11, 0x00


	//----- nvinfo : EIATTR_KPARAM_INFO
	.align		4
.L_22:
        /*0038*/ 	.byte	0x04, 0x17
        /*003a*/ 	.short	(.L_24 - .L_23)
.L_23:
        /*003c*/ 	.word	0x00000000
        /*0040*/ 	.short	0x000a
        /*0042*/ 	.short	0x0034
        /*0044*/ 	.byte	0x00, 0xf0, 0x11, 0x00


	//----- nvinfo : EIATTR_KPARAM_INFO
	.align		4
.L_24:
        /*0048*/ 	.byte	0x04, 0x17
        /*004a*/ 	.short	(.L_26 - .L_25)
.L_25:
        /*004c*/ 	.word	0x00000000
        /*0050*/ 	.short	0x0009
        /*0052*/ 	.short	0x0030
        /*0054*/ 	.byte	0x00, 0xf0, 0x11, 0x00


	//----- nvinfo : EIATTR_KPARAM_INFO
	.align		4
.L_26:
        /*0058*/ 	.byte	0x04, 0x17
        /*005a*/ 	.short	(.L_28 - .L_27)
.L_27:
        /*005c*/ 	.word	0x00000000
        /*0060*/ 	.short	0x0008
        /*0062*/ 	.short	0x002c
        /*0064*/ 	.byte	0x00, 0xf0, 0x11, 0x00


	//----- nvinfo : EIATTR_KPARAM_INFO
	.align		4
.L_28:
        /*0068*/ 	.byte	0x04, 0x17
        /*006a*/ 	.short	(.L_30 - .L_29)
.L_29:
        /*006c*/ 	.word	0x00000000
        /*0070*/ 	.short	0x0007
        /*0072*/ 	.short	0x0028
        /*0074*/ 	.byte	0x00, 0xf0, 0x11, 0x00


	//----- nvinfo : EIATTR_KPARAM_INFO
	.align		4
.L_30:
        /*0078*/ 	.byte	0x04, 0x17
        /*007a*/ 	.short	(.L_32 - .L_31)
.L_31:
        /*007c*/ 	.word	0x00000000
        /*0080*/ 	.short	0x0006
        /*0082*/ 	.short	0x0024
        /*0084*/ 	.byte	0x00, 0xf0, 0x11, 0x00


	//----- nvinfo : EIATTR_KPARAM_INFO
	.align		4
.L_32:
        /*0088*/ 	.byte	0x04, 0x17
        /*008a*/ 	.short	(.L_34 - .L_33)
.L_33:
        /*008c*/ 	.word	0x00000000
        /*0090*/ 	.short	0x0005
        /*0092*/ 	.short	0x0020
        /*0094*/ 	.byte	0x00, 0xf0, 0x11, 0x00


	//----- nvinfo : EIATTR_KPARAM_INFO
	.align		4
.L_34:
        /*0098*/ 	.byte	0x04, 0x17
        /*009a*/ 	.short	(.L_36 - .L_35)
.L_35:
        /*009c*/ 	.word	0x00000000
        /*00a0*/ 	.short	0x0004
        /*00a2*/ 	.short	0x001c
        /*00a4*/ 	.byte	0x00, 0xf0, 0x11, 0x00


	//----- nvinfo : EIATTR_KPARAM_INFO
	.align		4
.L_36:
        /*00a8*/ 	.byte	0x04, 0x17
        /*00aa*/ 	.short	(.L_38 - .L_37)
.L_37:
        /*00ac*/ 	.word	0x00000000
        /*00b0*/ 	.short	0x0003
        /*00b2*/ 	.short	0x0018
        /*00b4*/ 	.byte	0x00, 0xf0, 0x11, 0x00


	//----- nvinfo : EIATTR_KPARAM_INFO
	.align		4
.L_38:
        /*00b8*/ 	.byte	0x04, 0x17
        /*00ba*/ 	.short	(.L_40 - .L_39)
.L_39:
        /*00bc*/ 	.word	0x00000000
        /*00c0*/ 	.short	0x0002
        /*00c2*/ 	.short	0x0010
        /*00c4*/ 	.byte	0x00, 0xf4, 0x21, 0x00


	//----- nvinfo : EIATTR_KPARAM_INFO
	.align		4
.L_40:
        /*00c8*/ 	.byte	0x04, 0x17
        /*00ca*/ 	.short	(.L_42 - .L_41)
.L_41:
        /*00cc*/ 	.word	0x00000000
        /*00d0*/ 	.short	0x0001
        /*00d2*/ 	.short	0x0008
        /*00d4*/ 	.byte	0x00, 0xf4, 0x21, 0x00


	//----- nvinfo : EIATTR_KPARAM_INFO
	.align		4
.L_42:
        /*00d8*/ 	.byte	0x04, 0x17
        /*00da*/ 	.short	(.L_44 - .L_43)
.L_43:
        /*00dc*/ 	.word	0x00000000
        /*00e0*/ 	.short	0x0000
        /*00e2*/ 	.short	0x0000
        /*00e4*/ 	.byte	0x00, 0xf4, 0x21, 0x00


	//----- nvinfo : EIATTR_AT_ENTRY_FRAGMENTS
	.align		4
.L_44:
        /*00e8*/ 	.byte	0x04, 0x4f
        /*00ea*/ 	.short	(.L_46 - .L_45)


	//   ....[0]....
.L_45:
        /*00ec*/ 	.word	0x00000004


	//----- nvinfo : EIATTR_RESERVED_SMEM_USED
	.align		4
.L_46:
        /*00f0*/ 	.byte	0x01, 0x41
	.zero		2


	//----- nvinfo : EIATTR_SPARSE_MMA_MASK
	.align		4
        /*00f4*/ 	.byte	0x03, 0x50
        /*00f6*/ 	.short	0x0000


	//----- nvinfo : EIATTR_TCGEN05_1CTA_USED
	.align		4
        /*00f8*/ 	.byte	0x01, 0x51
	.zero		2


	//----- nvinfo : EIATTR_MAXREG_COUNT
	.align		4
        /*00fc*/ 	.byte	0x03, 0x1b
        /*00fe*/ 	.short	0x00ff


	//----- nvinfo : EIATTR_NUM_BARRIERS
	.align		4
        /*0100*/ 	.byte	0x02, 0x4c
        /*0102*/ 	.byte	0x01
	.zero		1


	//----- nvinfo : EIATTR_ANNOTATIONS
	.align		4
        /*0104*/ 	.byte	0x04, 0x55
        /*0106*/ 	.short	(.L_48 - .L_47)


	//   ....[0]....
.L_47:
        /*0108*/ 	.word	0x00000001
        /*010c*/ 	.byte	0x90, 0x09, 0x00, 0x00, 0x01, 0x00, 0x00, 0x00, 0xd0, 0x09, 0x00, 0x00, 0x01, 0x00, 0x00, 0x00
        /* <DEDUP_REMOVED lines=2282> */
        /*8fbc*/ 	.byte	0x00, 0xcd, 0x02, 0x00, 0x01, 0x00, 0x00, 0x00, 0x10, 0xcd, 0x02, 0x00


	//----- nvinfo : EIATTR_INT_WARP_WIDE_INSTR_OFFSETS
	.align		4
.L_48:
        /*8fc8*/ 	.byte	0x04, 0x31
        /*8fca*/ 	.short	(.L_50 - .L_49)


	//   ....[0]....
.L_49:
        /*8fcc*/ 	.word	0x00006430


	//   ....[1]....
        /*8fd0*/ 	.word	0x00006440


	//   ....[2]....
        /*8fd4*/ 	.word	0x00015680


	//   ....[3]....
        /*8fd8*/ 	.word	0x00078e70


	//   ....[4]....
        /*8fdc*/ 	.word	0x00078ec0


	//----- nvinfo : EIATTR_COOP_GROUP_MASK_REGIDS
	.align		4
.L_50:
        /*8fe0*/ 	.byte	0x04, 0x29
        /*8fe2*/ 	.short	(.L_52 - .L_51)


	//   ....[0]....
.L_51:
        /*8fe4*/ 	.word	0xffffffff


	//   ....[1]....
        /*8fe8*/ 	.word	0xffffffff


	//   ....[2]....
        /*8fec*/ 	.word	0xffffffff


	//   ....[3]....
        /*8ff0*/ 	.word	0xffffffff


	//----- nvinfo : EIATTR_COOP_GROUP_INSTR_OFFSETS
	.align		4
.L_52:
        /*8ff4*/ 	.byte	0x04, 0x28
        /*8ff6*/ 	.short	(.L_54 - .L_53)


	//   ....[0]....
.L_53:
        /*8ff8*/ 	.word	0x00000070


	//   ....[1]....
        /*8ffc*/ 	.word	0x00000330


	//   ....[2]....
        /*9000*/ 	.word	0x00078d00


	//   ....[3]....
        /*9004*/ 	.word	0x00078f70


	//----- nvinfo : EIATTR_VRC_CTA_INIT_COUNT
	.align		4
.L_54:
        /*9008*/ 	.byte	0x02, 0x4a
        /*900a*/ 	.byte	0x80
	.zero		1


	//----- nvinfo : EIATTR_MBARRIER_INSTR_OFFSETS
	.align		4
        /*900c*/ 	.byte	0x04, 0x39
        /*900e*/ 	.short	(.L_56 - .L_55)


	//   ....[0]....
.L_55:
        /*9010*/ 	.word	0x00006c20
        /*9014*/ 	.word	0x000000ff
        /*9018*/ 	.word	0x00000000
        /*901c*/ 	.short	0x0100
        /*901e*/ 	.byte	0x08
	.zero		1


	//   ....[1]....
        /*9020*/ 	.word	0x00015760
        /*9024*/ 	.word	0x000000ff
        /*9028*/ 	.word	0x00030008
        /*902c*/ 	.short	0x0100
        /*902e*/ 	.byte	0x05
	.zero		1


	//   ....[2]....
        /*9030*/ 	.word	0x0004d6f0
        /*9034*/ 	.word	0x000000ff
        /*9038*/ 	.word	0x00000000
        /*903c*/ 	.short	0x010a
        /*903e*/ 	.byte	0x08
	.zero		1


	//   ....[3]....
        /*9040*/ 	.word	0x0006dc20
        /*9044*/ 	.word	0x000000ff
        /*9048*/ 	.word	0x00000000
        /*904c*/ 	.short	0x010a
        /*904e*/ 	.byte	0x08
	.zero		1


	//   ....[4]....
        /*9050*/ 	.word	0x0006dd80
        /*9054*/ 	.word	0x000000ff
        /*9058*/ 	.word	0x00030000
        /*905c*/ 	.short	0x0108
        /*905e*/ 	.byte	0x05
	.zero		1


	//   ....[5]....
        /*9060*/ 	.word	0x0006de70
        /*9064*/ 	.word	0x000000ff
        /*9068*/ 	.word	0x00030008
        /*906c*/ 	.short	0x0108
        /*906e*/ 	.byte	0x05
	.zero		1


	//   ....[6]....
        /*9070*/ 	.word	0x00078f90
        /*9074*/ 	.word	0x000000ff
        /*9078*/ 	.word	0x00000000
        /*907c*/ 	.short	0x010a
        /*907e*/ 	.byte	0x08
	.zero		1


	//   ....[7]....
        /*9080*/ 	.word	0x00078fc0
        /*9084*/ 	.word	0x000000ff
        /*9088*/ 	.word	0x00000000
        /*908c*/ 	.short	0x010a
        /*908e*/ 	.byte	0x08
	.zero		1


	//----- nvinfo : EIATTR_NUM_MBARRIERS
	.align		4
.L_56:
        /*9090*/ 	.byte	0x03, 0x38
        /*9092*/ 	.short	0x0002


	//----- nvinfo : EIATTR_EXIT_INSTR_OFFSETS
	.align		4
        /*9094*/ 	.byte	0x04, 0x1c
        /*9096*/ 	.short	(.L_58 - .L_57)


	//   ....[0]....
.L_57:
        /*9098*/ 	.word	0x00078f80


	//----- nvinfo : EIATTR_REQNTID
	.align		4
.L_58:
        /*909c*/ 	.byte	0x04, 0x10
        /*909e*/ 	.short	(.L_60 - .L_59)
.L_59:
        /*90a0*/ 	.word	0x00000080
        /*90a4*/ 	.word	0x00000001
        /*90a8*/ 	.word	0x00000001


	//----- nvinfo : EIATTR_CRS_STACK_SIZE
	.align		4
.L_60:
        /*90ac*/ 	.byte	0x04, 0x1e
        /*90ae*/ 	.short	(.L_62 - .L_61)
.L_61:
        /*90b0*/ 	.word	0x00000000


	//----- nvinfo : EIATTR_CBANK_PARAM_SIZE
	.align		4
.L_62:
        /*90b4*/ 	.byte	0x03, 0x19
        /*90b6*/ 	.short	0x0050


	//----- nvinfo : EIATTR_PARAM_CBANK
	.align		4
        /*90b8*/ 	.byte	0x04, 0x0a
        /*90ba*/ 	.short	(.L_64 - .L_63)
	.align		4
.L_63:
        /*90bc*/ 	.word	index@(.nv.constant0.matmul_kernel)
        /*90c0*/ 	.short	0x0380
        /*90c2*/ 	.short	0x0050


	//----- nvinfo : EIATTR_SW_WAR
	.align		4
.L_64:
        /*90c4*/ 	.byte	0x04, 0x36
        /*90c6*/ 	.short	(.L_66 - .L_65)
.L_65:
        /*90c8*/ 	.word	0x00000008
.L_66:


//--------------------- .nv.compat                --------------------------
	.section	.nv.compat,"",@"SHT_CUDA_COMPAT_INFO"
	.align	4
        /*0000*/ 	.byte	0x02, 0x02, 0x02, 0x00, 0x02, 0x05, 0x05, 0x00, 0x02, 0x03, 0x00, 0x00, 0x02, 0x06, 0x01, 0x00


//--------------------- .nv.callgraph             --------------------------
	.section	.nv.callgraph,"",@"SHT_CUDA_CALLGRAPH"
	.align	4
	.sectionentsize	8
	.align		4
        /*0000*/ 	.word	0x00000000
	.align		4
        /*0004*/ 	.word	0xffffffff
	.align		4
        /*0008*/ 	.word	0x00000000
	.align		4
        /*000c*/ 	.word	0xfffffffe
	.align		4
        /*0010*/ 	.word	0x00000000
	.align		4
        /*0014*/ 	.word	0xfffffffd
	.align		4
        /*0018*/ 	.word	0x00000000
	.align		4
        /*001c*/ 	.word	0xfffffffc


//--------------------- .text.matmul_kernel       --------------------------
	.section	.text.matmul_kernel,"ax",@progbits
	.align	128
        .global         matmul_kernel
        .type           matmul_kernel,@function
        .size           matmul_kernel,(.L_x_20 - matmul_kernel)
        .other          matmul_kernel,@"STO_CUDA_ENTRY STV_DEFAULT"
matmul_kernel:
.text.matmul_kernel:
[----:B------:R-:W0:Y:S01]  /*0000*/  LDC R1, c[0x0][0x37c] ;  /* 0x0000df00ff017b82 */ /* 0x000e220000000800 */
[----:B------:R-:W1:Y:S01]  /*0010*/  S2R R0, SR_TID.X ;  /* 0x0000000000007919 */ /* 0x000e620000002100 */
[----:B0-----:R-:W-:Y:S01]  /*0020*/  VIADD R1, R1, 0xffffd8e0 ;  /* 0xffffd8e001017836 */ /* 0x001fe20000000000 */
[----:B-1----:R-:W-:-:S13]  /*0030*/  ISETP.GE.U32.AND P0, PT, R0, 0x20, PT ;  /* 0x000000200000780c */ /* 0x002fda0003f06070 */
[----:B------:R-:W-:Y:S02]  /*0040*/  VOTEU.ANY UP0, P0 ;  /* 0x0000000000ff7886 */ /* 0x000fe40000000100 */
[----:B------:R-:W-:Y:S05]  /*0050*/  BRA.U UP0, `(.L_x_0) ;  /* 0x0000000100b87547 */ /* 0x000fea000b800000 */
[----:B------:R-:W0:Y:S01]  /*0060*/  S2UR UR6, SR_CgaCtaId ;  /* 0x00000000000679c3 */ /* 0x000e220000008800 */
[----:B------:R-:W-:Y:S01]  /*0070*/  NOP ;  /* 0x0000000000007918 */ /* 0x000fe20000000000 */
[----:B------:R-:W-:Y:S02]  /*0080*/  UMOV UR4, 0x40 ;  /* 0x0000004000047882 */ /* 0x000fe40000000000 */
[----:B0-----:R-:W-:-:S09]  /*0090*/  ULEA UR4, UR6, UR4, 0x18 ;  /* 0x0000000406047291 */ /* 0x001fd2000f8ec0ff */
[----:B------:R-:W0:Y:S01]  /*00a0*/  LDS.U8 R2, [UR4] ;  /* 0x00000004ff027984 */ /* 0x000e220008000000 */
[----:B------:R-:W-:Y:S02]  /*00b0*/  UMOV UR4, 0x400 ;  /* 0x0000040000047882 */ /* 0x000fe40000000000 */
[----:B------:R-:W-:Y:S01]  /*00c0*/  ULEA UR4, UR6, UR4, 0x18 ;  /* 0x0000000406047291 */ /* 0x000fe2000f8ec0ff */
[----:B0-----:R-:W-:-:S13]  /*00d0*/  ISETP.NE.AND P0, PT, R2, RZ, PT ;  /* 0x000000ff0200720c */ /* 0x001fda0003f05270 */
[----:B------:R-:W-:Y:S05]  /*00e0*/  @P0 BRA `(.L_x_1) ;  /* 0x00000000007c0947 */ /* 0x000fea0003800000 */
[----:B------:R-:W-:-:S13]  /*00f0*/  ELECT P0, URZ, PT ;  /* 0x0000000000ff782f */ /* 0x000fda0003800000 */
[----:B------:R-:W-:Y:S05]  /*0100*/  @!P0 BRA `(.L_x_2) ;  /* 0x0000000000848947 */ /* 0x000fea0003800000 */
[----:B------:R-:W-:Y:S01]  /*0110*/  UMOV UR5, 0x8 ;  /* 0x0000000800057882 */ /* 0x000fe20000000000 */
[----:B------:R-:W-:Y:S02]  /*0120*/  IMAD.MOV.U32 R5, RZ, RZ, 0x1 ;  /* 0x00000001ff057424 */ /* 0x000fe400078e00ff */
[----:B------:R-:W-:Y:S02]  /*0130*/  IMAD.MOV.U32 R3, RZ, RZ, 0xff ;  /* 0x000000ffff037424 */ /* 0x000fe400078e00ff */
[----:B------:R-:W-:Y:S04]  /*0140*/  DEPBAR.LE SB0, 0x36 ;  /* 0x00008d800000791a */ /* 0x000fe80000000000 */
[----:B------:R-:W0:Y:S02]  /*0150*/  UTCATOMSWS.FIND_AND_SET.ALIGN UP1, UR5, UR5 ;  /* 0x00000005000575e3 */ /* 0x000e240008020800 */
[----:B0-----:R-:W-:-:S04]  /*0160*/  PLOP3.LUT P0, PT, PT, PT, UP1, 0x80, 0x8 ;  /* 0x000000000008781c */ /* 0x001fc80003f0f018 */
[----:B------:R-:W-:-:S04]  /*0170*/  SEL R2, RZ, 0xffffffff, !P0 ;  /* 0xffffffffff027807 */ /* 0x000fc80004000000 */
[----:B------:R-:W-:Y:S01]  /*0180*/  ISETP.NE.AND P0, PT, R2, RZ, PT ;  /* 0x000000ff0200720c */ /* 0x000fe20003f05270 */
[----:B------:R-:W-:-:S12]  /*0190*/  IMAD.U32 R2, RZ, RZ, UR5 ;  /* 0x00000005ff027e24 */ /* 0x000fd8000f8e00ff */
[----:B------:R-:W-:Y:S05]  /*01a0*/  @P0 BRA `(.L_x_3) ;  /* 0x0000000000240947 */ /* 0x000fea0003800000 */
.L_x_4:
[----:B------:R-:W-:Y:S05]  /*01b0*/  NANOSLEEP 0x64 ;  /* 0x000000640000795d */ /* 0x000fea0003800000 */
[----:B------:R-:W-:-:S05]  /*01c0*/  UMOV UR5, 0x8 ;  /* 0x0000000800057882 */ /* 0x000fca0000000000 */
[----:B------:R-:W-:Y:S04]  /*01d0*/  DEPBAR.LE SB0, 0x36 ;  /* 0x00008d800000791a */ /* 0x000fe80000000000 */
[----:B------:R-:W0:Y:S02]  /*01e0*/  UTCATOMSWS.FIND_AND_SET.ALIGN UP1, UR5, UR5 ;  /* 0x00000005000575e3 */ /* 0x000e240008020800 */
[----:B0-----:R-:W-:-:S04]  /*01f0*/  PLOP3.LUT P0, PT, PT, PT, UP1, 0x80, 0x8 ;  /* 0x000000000008781c */ /* 0x001fc80003f0f018 */
[----:B------:R-:W-:-:S04]  /*0200*/  SEL R2, RZ, 0xffffffff, !P0 ;  /* 0xffffffffff027807 */ /* 0x000fc80004000000 */
[----:B------:R-:W-:Y:S01]  /*0210*/  ISETP.NE.AND P0, PT, R2, RZ, PT ;  /* 0x000000ff0200720c */ /* 0x000fe20003f05270 */
[----:B------:R-:W-:-:S12]  /*0220*/  IMAD.U32 R2, RZ, RZ, UR5 ;  /* 0x00000005ff027e24 */ /* 0x000fd8000f8e00ff */
[----:B------:R-:W-:Y:S05]  /*0230*/  @!P0 BRA `(.L_x_4) ;  /* 0xfffffffc00dc8947 */ /* 0x000fea000383ffff */
.L_x_3:
[C---:B------:R-:W-:Y:S01]  /*0240*/  VIADD R4, R2.reuse, 0x10 ;  /* 0x0000001002047836 */ /* 0x040fe20000000000 */
[----:B------:R-:W-:Y:S01]  /*0250*/  UMOV UR5, 0x50 ;  /* 0x0000005000057882 */ /* 0x000fe20000000000 */
[----:B------:R-:W-:Y:S01]  /*0260*/  SHF.L.U32 R3, R3, R2, RZ ;  /* 0x0000000203037219 */ /* 0x000fe200000006ff */
[----:B------:R-:W-:Y:S01]  /*0270*/  ULEA UR5, UR6, UR5, 0x18 ;  /* 0x0000000506057291 */ /* 0x000fe2000f8ec0ff */
[----:B------:R-:W-:Y:S01]  /*0280*/  IMAD.SHL.U32 R2, R2, 0x20, RZ ;  /* 0x0000002002027824 */ /* 0x000fe200078e00ff */
[----:B------:R-:W-:-:S04]  /*0290*/  SHF.L.U32 R4, R5, R4, RZ ;  /* 0x0000000405047219 */ /* 0x000fc800000006ff */
[----:B------:R-:W-:-:S05]  /*02a0*/  LOP3.LUT R3, R4, R3, RZ, 0xfc, !PT ;  /* 0x0000000304037212 */ /* 0x000fca00078efcff */
[----:B------:R0:W-:Y:S04]  /*02b0*/  ATOMS.OR RZ, [UR5], R3 ;  /* 0x00000003ffff798c */ /* 0x0001e8000b000005 */
[----:B------:R0:W-:Y:S01]  /*02c0*/  STS [UR4], R2 ;  /* 0x00000002ff007988 */ /* 0x0001e20008000804 */
[----:B------:R-:W-:Y:S05]  /*02d0*/  BRA `(.L_x_2) ;  /* 0x0000000000107947 */ /* 0x000fea0003800000 */
.L_x_1:
[----:B------:R-:W-:-:S05]  /*02e0*/  IMAD.MOV.U32 R2, RZ, RZ, -0x1 ;  /* 0xffffffffff027424 */ /* 0x000fca00078e00ff */
[----:B------:R0:W-:Y:S02]  /*02f0*/  STS [UR4], R2 ;  /* 0x00000002ff007988 */ /* 0x0001e40008000804 */
[----:B0-----:R-:W-:-:S07]  /*0300*/  MOV R2, 0x320 ;  /* 0x0000032000027802 */ /* 0x001fce0000000f00 */
[----:B------:R-:W-:Y:S05]  /*0310*/  CALL.REL.NOINC `($__internal_1_$__cuda_sm10x_tcgen05_guardrail_trap_phase_invalid_during_alloc) ;  /* 0x0000078c00407944 */ /* 0x000fea0003c00000 */
.L_x_2:
[----:B------:R-:W-:Y:S05]  /*0320*/  WARPSYNC.ALL ;  /* 0x0000000000007948 */ /* 0x000fea0003800000 */
[----:B------:R-:W-:Y:S01]  /*0330*/  NOP ;  /* 0x0000000000007918 */ /* 0x000fe20000000000 */
.L_x_0:
[----:B------:R-:W1:Y:S01]  /*0340*/  LDC.64 R6, c[0x0][0x398] ;  /* 0x0000e600ff067b82 */ /* 0x000e620000000a00 */
[----:B------:R-:W2:Y:S01]  /*0350*/  S2R R9, SR_CTAID.X ;  /* 0x0000000000097919 */ /* 0x000ea20000002500 */
[----:B------:R-:W-:Y:S01]  /*0360*/  LOP3.LUT R28, R0, 0x7f, RZ, 0xc0, !PT ;  /* 0x0000007f001c7812 */ /* 0x000fe200078ec0ff */
[----:B------:R-:W-:Y:S01]  /*0370*/  UMOV UR5, 0x400 ;  /* 0x0000040000057882 */ /* 0x000fe20000000000 */
[----:B------:R-:W3:Y:S04]  /*0380*/  LDCU UR4, c[0x0][0x3a4] ;  /* 0x00007480ff0477ac */ /* 0x000ee80008000800 */
[----:B------:R-:W4:Y:S01]  /*0390*/  S2UR UR7, SR_CgaCtaId ;  /* 0x00000000000779c3 */ /* 0x000f220000008800 */
[----:B------:R-:W5:Y:S01]  /*03a0*/  LDCU.128 UR16, c[0x0][0x380] ;  /* 0x00007000ff1077ac */ /* 0x000f620008000c00 */
[----:B------:R-:W0:Y:S06]  /*03b0*/  LDCU UR9, c[0x0][0x3ac] ;  /* 0x00007580ff0977ac */ /* 0x000e2c0008000800 */
[----:B------:R-:W0:Y:S01]  /*03c0*/  LDC R41, c[0x0][0x3a0] ;  /* 0x0000e800ff297b82 */ /* 0x000e220000000800 */
[----:B------:R-:W0:Y:S01]  /*03d0*/  LDCU.64 UR14, c[0x0][0x388] ;  /* 0x00007100ff0e77ac */ /* 0x000e220008000a00 */
[----:B------:R-:W-:Y:S01]  /*03e0*/  UMOV UR11, 0x1 ;  /* 0x00000001000b7882 */ /* 0x000fe20000000000 */
[----:B01----:R-:W-:Y:S01]  /*03f0*/  VIADD R2, R7, 0x7f ;  /* 0x0000007f07027836 */ /* 0x003fe20000000000 */
[----:B------:R-:W-:-:S04]  /*0400*/  IABS R18, R7 ;  /* 0x0000000700127213 */ /* 0x000fc80000000000 */
[----:B------:R-:W-:Y:S01]  /*0410*/  SHF.R.S32.HI R3, RZ, 0x1f, R2 ;  /* 0x0000001fff037819 */ /* 0x000fe20000011402 */
[----:B----4-:R-:W-:-:S03]  /*0420*/  ULEA UR5, UR7, UR5, 0x18 ;  /* 0x0000000507057291 */ /* 0x010fc6000f8ec0ff */
[----:B------:R-:W-:Y:S01]  /*0430*/  LEA.HI R3, R3, R2, RZ, 0x7 ;  /* 0x0000000203037211 */ /* 0x000fe200078f38ff */
[----:B------:R-:W-:Y:S01]  /*0440*/  BAR.SYNC.DEFER_BLOCKING 0x0 ;  /* 0x0000000000007b1d */ /* 0x000fe20000010000 */
[----:B--2---:R-:W-:Y:S01]  /*0450*/  IABS R10, R9 ;  /* 0x00000009000a7213 */ /* 0x004fe20000000000 */
[----:B------:R-:W-:Y:S01]  /*0460*/  UIADD3 UR8, UPT, UPT, UR5, 0x30000, URZ ;  /* 0x0003000005087890 */ /* 0x000fe2000fffe0ff */
[----:B------:R-:W-:-:S05]  /*0470*/  SHF.R.S32.HI R3, RZ, 0x7, R3 ;  /* 0x00000007ff037819 */ /* 0x000fca0000011403 */
[----:B------:R-:W-:-:S05]  /*0480*/  IMAD.SHL.U32 R4, R3, 0x8, RZ ;  /* 0x0000000803047824 */ /* 0x000fca00078e00ff */
[-C--:B------:R-:W-:Y:S02]  /*0490*/  IABS R11, R4.reuse ;  /* 0x00000004000b7213 */ /* 0x080fe40000000000 */
[----:B------:R-:W-:Y:S02]  /*04a0*/  IABS R12, R4 ;  /* 0x00000004000c7213 */ /* 0x000fe40000000000 */
[----:B------:R-:W0:Y:S01]  /*04b0*/  I2F.RP R5, R11 ;  /* 0x0000000b00057306 */ /* 0x000e220000209400 */
[----:B------:R-:W1:Y:S07]  /*04c0*/  LDS R15, [UR5] ;  /* 0x00000005ff0f7984 */ /* 0x000e6e0008000800 */
[----:B0-----:R-:W0:Y:S02]  /*04d0*/  MUFU.RCP R5, R5 ;  /* 0x0000000500057308 */ /* 0x001e240000001000 */
[----:B0-----:R-:W-:-:S02]  /*04e0*/  VIADD R2, R5, 0xffffffe ;  /* 0x0ffffffe05027836 */ /* 0x001fc40000000000 */
[----:B------:R-:W-:-:S04]  /*04f0*/  IMAD.MOV R5, RZ, RZ, -R12 ;  /* 0x000000ffff057224 */ /* 0x000fc800078e0a0c */
[----:B------:R0:W2:Y:S02]  /*0500*/  F2I.FTZ.U32.TRUNC.NTZ R3, R2 ;  /* 0x0000000200037305 */ /* 0x0000a4000021f000 */
[----:B0-----:R-:W-:Y:S01]  /*0510*/  IMAD.MOV.U32 R2, RZ, RZ, RZ ;  /* 0x000000ffff027224 */ /* 0x001fe200078e00ff */
[----:B-1----:R-:W-:Y:S01]  /*0520*/  R2UR UR6, R15 ;  /* 0x000000000f0672ca */ /* 0x002fe200000e0000 */
[----:B--2---:R-:W-:-:S04]  /*0530*/  IMAD.MOV R8, RZ, RZ, -R3 ;  /* 0x000000ffff087224 */ /* 0x004fc800078e0a03 */
[----:B------:R-:W-:Y:S02]  /*0540*/  IMAD R13, R8, R11, RZ ;  /* 0x0000000b080d7224 */ /* 0x000fe400078e02ff */
[----:B------:R-:W-:Y:S02]  /*0550*/  IMAD.MOV.U32 R8, RZ, RZ, R10 ;  /* 0x000000ffff087224 */ /* 0x000fe400078e000a */
[----:B------:R-:W-:-:S06]  /*0560*/  IMAD.HI.U32 R3, R3, R13, R2 ;  /* 0x0000000d03037227 */ /* 0x000fcc00078e0002 */
[----:B------:R-:W-:-:S04]  /*0570*/  IMAD.HI.U32 R3, R3, R8, RZ ;  /* 0x0000000803037227 */ /* 0x000fc800078e00ff */
[----:B------:R-:W-:Y:S01]  /*0580*/  IMAD R2, R3, R5, R8 ;  /* 0x0000000503027224 */ /* 0x000fe200078e0208 */
[----:B------:R-:W-:Y:S04]  /*0590*/  BAR.SYNC.DEFER_BLOCKING 0x0 ;  /* 0x0000000000007b1d */ /* 0x000fe80000010000 */
[----:B------:R-:W-:-:S13]  /*05a0*/  ISETP.GT.U32.AND P1, PT, R11, R2, PT ;  /* 0x000000020b00720c */ /* 0x000fda0003f24070 */
[----:B------:R-:W-:Y:S02]  /*05b0*/  @!P1 IMAD.IADD R2, R2, 0x1, -R11 ;  /* 0x0000000102029824 */ /* 0x000fe400078e0a0b */
[----:B------:R-:W-:Y:S01]  /*05c0*/  @!P1 VIADD R3, R3, 0x1 ;  /* 0x0000000103039836 */ /* 0x000fe20000000000 */
[----:B------:R-:W-:Y:S02]  /*05d0*/  ISETP.NE.AND P1, PT, R4, RZ, PT ;  /* 0x000000ff0400720c */ /* 0x000fe40003f25270 */
[----:B------:R-:W-:Y:S02]  /*05e0*/  ISETP.GE.U32.AND P0, PT, R2, R11, PT ;  /* 0x0000000b0200720c */ /* 0x000fe40003f06070 */
[----:B------:R-:W-:-:S04]  /*05f0*/  LOP3.LUT R2, R9, R4, RZ, 0x3c, !PT ;  /* 0x0000000409027212 */ /* 0x000fc800078e3cff */
[----:B------:R-:W-:Y:S01]  /*0600*/  ISETP.GE.AND P2, PT, R2, RZ, PT ;  /* 0x000000ff0200720c */ /* 0x000fe20003f46270 */
[----:B------:R-:W-:-:S06]  /*0610*/  VIADD R2, R6, 0xff ;  /* 0x000000ff06027836 */ /* 0x000fcc0000000000 */
[----:B------:R-:W-:-:S04]  /*0620*/  @P0 VIADD R3, R3, 0x1 ;  /* 0x0000000103030836 */ /* 0x000fc80000000000 */
[----:B------:R-:W-:Y:S01]  /*0630*/  IMAD.MOV.U32 R5, RZ, RZ, R3 ;  /* 0x000000ffff057224 */ /* 0x000fe200078e0003 */
[----:B------:R-:W-:-:S03]  /*0640*/  SHF.R.S32.HI R3, RZ, 0x1f, R2 ;  /* 0x0000001fff037819 */ /* 0x000fc60000011402 */
[----:B------:R-:W-:Y:S01]  /*0650*/  @!P2 IMAD.MOV R5, RZ, RZ, -R5 ;  /* 0x000000ffff05a224 */ /* 0x000fe200078e0a05 */
[----:B------:R-:W-:Y:S02]  /*0660*/  @!P1 LOP3.LUT R5, RZ, R4, RZ, 0x33, !PT ;  /* 0x00000004ff059212 */ /* 0x000fe400078e33ff */
[----:B------:R-:W-:-:S03]  /*0670*/  LEA.HI R3, R3, R2, RZ, 0x8 ;  /* 0x0000000203037211 */ /* 0x000fc600078f40ff */
[----:B------:R-:W-:Y:S02]  /*0680*/  IMAD.SHL.U32 R11, R5, 0x8, RZ ;  /* 0x00000008050b7824 */ /* 0x000fe400078e00ff */
[----:B------:R-:W-:-:S03]  /*0690*/  IMAD.MOV R5, RZ, RZ, -R5 ;  /* 0x000000ffff057224 */ /* 0x000fc600078e0a05 */
[----:B------:R-:W-:Y:S01]  /*06a0*/  LEA.HI.SX32 R3, R3, -R11, 0x18 ;  /* 0x8000000b03037211 */ /* 0x000fe200078fc2ff */
[----:B------:R-:W-:-:S03]  /*06b0*/  IMAD R12, R4, R5, R9 ;  /* 0x00000005040c7224 */ /* 0x000fc600078e0209 */
[----:B------:R-:W-:Y:S02]  /*06c0*/  VIMNMX R13, PT, PT, R3, 0x8, PT ;  /* 0x00000008030d7848 */ /* 0x000fe40003fe0100 */
[----:B------:R-:W-:Y:S02]  /*06d0*/  IABS R4, R12 ;  /* 0x0000000c00047213 */ /* 0x000fe40000000000 */
[-C--:B------:R-:W-:Y:S02]  /*06e0*/  IABS R10, R13.reuse ;  /* 0x0000000d000a7213 */ /* 0x080fe40000000000 */
[----:B------:R-:W-:Y:S02]  /*06f0*/  IABS R9, R13 ;  /* 0x0000000d00097213 */ /* 0x000fe40000000000 */
[----:B------:R-:W0:Y:S08]  /*0700*/  I2F.RP R8, R10 ;  /* 0x0000000a00087306 */ /* 0x000e300000209400 */
[----:B0-----:R-:W0:Y:S02]  /*0710*/  MUFU.RCP R8, R8 ;  /* 0x0000000800087308 */ /* 0x001e240000001000 */
[----:B0-----:R-:W-:-:S06]  /*0720*/  VIADD R2, R8, 0xffffffe ;  /* 0x0ffffffe08027836 */ /* 0x001fcc0000000000 */
[----:B------:R0:W1:Y:S02]  /*0730*/  F2I.FTZ.U32.TRUNC.NTZ R3, R2 ;  /* 0x0000000200037305 */ /* 0x000064000021f000 */
[----:B0-----:R-:W-:Y:S02]  /*0740*/  IMAD.MOV.U32 R2, RZ, RZ, RZ ;  /* 0x000000ffff027224 */ /* 0x001fe400078e00ff */
[----:B-1----:R-:W-:-:S04]  /*0750*/  IMAD.MOV R14, RZ, RZ, -R3 ;  /* 0x000000ffff0e7224 */ /* 0x002fc800078e0a03 */
[----:B------:R-:W-:-:S04]  /*0760*/  IMAD.MOV.U32 R5, RZ, RZ, R14 ;  /* 0x000000ffff057224 */ /* 0x000fc800078e000e */
[----:B------:R-:W-:-:S04]  /*0770*/  IMAD R5, R5, R10, RZ ;  /* 0x0000000a05057224 */ /* 0x000fc800078e02ff */
[----:B------:R-:W-:-:S04]  /*0780*/  IMAD.HI.U32 R3, R3, R5, R2 ;  /* 0x0000000503037227 */ /* 0x000fc800078e0002 */
[----:B------:R-:W-:Y:S01]  /*0790*/  IMAD.MOV R5, RZ, RZ, -R9 ;  /* 0x000000ffff057224 */ /* 0x000fe200078e0a09 */
[----:B------:R-:W-:Y:S01]  /*07a0*/  IABS R9, R6 ;  /* 0x0000000600097213 */ /* 0x000fe20000000000 */
[----:B------:R-:W-:-:S04]  /*07b0*/  IMAD.HI.U32 R2, R3, R4, RZ ;  /* 0x0000000403027227 */ /* 0x000fc800078e00ff */
[----:B------:R-:W-:Y:S02]  /*07c0*/  IMAD R3, R2, R5, R4 ;  /* 0x0000000502037224 */ /* 0x000fe400078e0204 */
[----:B------:R-:W0:Y:S03]  /*07d0*/  I2F.RP R4, R9 ;  /* 0x0000000900047306 */ /* 0x000e260000209400 */
[----:B------:R-:W-:-:S05]  /*07e0*/  ISETP.GT.U32.AND P1, PT, R10, R3, PT ;  /* 0x000000030a00720c */ /* 0x000fca0003f24070 */
[----:B------:R-:W1:Y:S08]  /*07f0*/  I2F.RP R5, R18 ;  /* 0x0000001200057306 */ /* 0x000e700000209400 */
[----:B------:R-:W-:Y:S01]  /*0800*/  @!P1 IMAD.IADD R3, R3, 0x1, -R10 ;  /* 0x0000000103039824 */ /* 0x000fe200078e0a0a */
[----:B0-----:R-:W0:Y:S01]  /*0810*/  MUFU.RCP R4, R4 ;  /* 0x0000000400047308 */ /* 0x001e220000001000 */
[----:B------:R-:W-:Y:S01]  /*0820*/  @!P1 VIADD R2, R2, 0x1 ;  /* 0x0000000102029836 */ /* 0x000fe20000000000 */
[----:B------:R-:W-:-:S02]  /*0830*/  ISETP.NE.AND P1, PT, R13, RZ, PT ;  /* 0x000000ff0d00720c */ /* 0x000fc40003f25270 */
[----:B------:R-:W-:Y:S02]  /*0840*/  ISETP.GE.U32.AND P0, PT, R3, R10, PT ;  /* 0x0000000a0300720c */ /* 0x000fe40003f06070 */
[----:B------:R-:W-:Y:S02]  /*0850*/  LOP3.LUT R3, R12, R13, RZ, 0x3c, !PT ;  /* 0x0000000d0c037212 */ /* 0x000fe400078e3cff */
[----:B-1----:R-:W1:Y:S02]  /*0860*/  MUFU.RCP R5, R5 ;  /* 0x0000000500057308 */ /* 0x002e640000001000 */
[----:B------:R-:W-:-:S07]  /*0870*/  ISETP.GE.AND P2, PT, R3, RZ, PT ;  /* 0x000000ff0300720c */ /* 0x000fce0003f46270 */
[----:B------:R-:W-:Y:S02]  /*0880*/  @P0 VIADD R2, R2, 0x1 ;  /* 0x0000000102020836 */ /* 0x000fe40000000000 */
[----:B0-----:R-:W-:Y:S02]  /*0890*/  VIADD R3, R4, 0xffffffe ;  /* 0x0ffffffe04037836 */ /* 0x001fe40000000000 */
[----:B------:R-:W-:-:S04]  /*08a0*/  IMAD.MOV.U32 R14, RZ, RZ, R2 ;  /* 0x000000ffff0e7224 */ /* 0x000fc800078e0002 */
[----:B------:R-:W-:Y:S01]  /*08b0*/  @!P2 IMAD.MOV R14, RZ, RZ, -R14 ;  /* 0x000000ffff0ea224 */ /* 0x000fe200078e0a0e */
[----:B------:R-:W-:Y:S01]  /*08c0*/  @!P1 LOP3.LUT R14, RZ, R13, RZ, 0x33, !PT ;  /* 0x0000000dff0e9212 */ /* 0x000fe200078e33ff */
[----:B------:R-:W0:Y:S01]  /*08d0*/  F2I.FTZ.U32.TRUNC.NTZ R3, R3 ;  /* 0x0000000300037305 */ /* 0x000e22000021f000 */
[----:B-1----:R-:W-:-:S03]  /*08e0*/  VIADD R8, R5, 0xffffffe ;  /* 0x0ffffffe05087836 */ /* 0x002fc60000000000 */
[----:B------:R-:W-:-:S04]  /*08f0*/  IMAD.MOV R2, RZ, RZ, -R14 ;  /* 0x000000ffff027224 */ /* 0x000fc800078e0a0e */
[----:B------:R-:W-:Y:S01]  /*0900*/  IMAD R2, R13, R2, R12 ;  /* 0x000000020d027224 */ /* 0x000fe200078e020c */
[----:B------:R-:W1:Y:S03]  /*0910*/  F2I.FTZ.U32.TRUNC.NTZ R5, R8 ;  /* 0x0000000800057305 */ /* 0x000e66000021f000 */
[----:B------:R-:W-:Y:S02]  /*0920*/  IMAD.IADD R2, R11, 0x1, R2 ;  /* 0x000000010b027824 */ /* 0x000fe400078e0202 */
[----:B0-----:R-:W-:Y:S02]  /*0930*/  IMAD.MOV R10, RZ, RZ, -R3 ;  /* 0x000000ffff0a7224 */ /* 0x001fe400078e0a03 */
[----:B------:R-:W-:Y:S01]  /*0940*/  IMAD.SHL.U32 R4, R2, 0x100, RZ ;  /* 0x0000010002047824 */ /* 0x000fe200078e00ff */
[----:B------:R-:W-:Y:S01]  /*0950*/  PRMT R17, R28, 0x6540, R2 ;  /* 0x000065401c117816 */ /* 0x000fe20000000002 */
[----:B------:R-:W-:-:S02]  /*0960*/  IMAD R11, R10, R9, RZ ;  /* 0x000000090a0b7224 */ /* 0x000fc400078e02ff */
[----:B------:R-:W-:Y:S01]  /*0970*/  IMAD.MOV.U32 R2, RZ, RZ, RZ ;  /* 0x000000ffff027224 */ /* 0x000fe200078e00ff */
[----:B------:R-:W-:Y:S01]  /*0980*/  LOP3.LUT R16, R4, 0x80, R28, 0xfe, !PT ;  /* 0x0000008004107812 */ /* 0x000fe200078efe1c */
[----:B------:R-:W-:Y:S01]  /*0990*/  STL [R1+0x2d4], R17 ;  /* 0x0002d41101007387 */ /* 0x000fe20000100800 */
[----:B------:R-:W-:Y:S01]  /*09a0*/  IABS R4, R17 ;  /* 0x0000001100047213 */ /* 0x000fe20000000000 */
[----:B------:R-:W-:Y:S01]  /*09b0*/  IMAD.HI.U32 R2, R3, R11, R2 ;  /* 0x0000000b03027227 */ /* 0x000fe200078e0002 */
[----:B------:R-:W-:Y:S01]  /*09c0*/  IABS R10, R16 ;  /* 0x00000010000a7213 */ /* 0x000fe20000000000 */
[----:B------:R0:W-:Y:S02]  /*09d0*/  STL [R1+0x2d0], R16 ;  /* 0x0002d01001007387 */ /* 0x0001e40000100800 */
[----:B------:R-:W-:Y:S01]  /*09e0*/  IMAD.MOV.U32 R3, RZ, RZ, R4 ;  /* 0x000000ffff037224 */ /* 0x000fe200078e0004 */
[----:B------:R-:W-:Y:S01]  /*09f0*/  SHF.R.U32.HI R4, RZ, 0x5, R0 ;  /* 0x00000005ff047819 */ /* 0x000fe20000011600 */
[----:B-1----:R-:W-:-:S02]  /*0a00*/  IMAD.MOV R19, RZ, RZ, -R5 ;  /* 0x000000ffff137224 */ /* 0x002fc400078e0a05 */
[----:B------:R-:W-:Y:S01]  /*0a10*/  IMAD.HI.U32 R0, R2, R3, RZ ;  /* 0x0000000302007227 */ /* 0x000fe200078e00ff */
[----:B------:R-:W-:-:S03]  /*0a20*/  R2UR UR12, R4 ;  /* 0x00000000040c72ca */ /* 0x000fc600000e0000 */
[----:B------:R-:W-:-:S04]  /*0a30*/  IMAD.HI.U32 R2, R2, R10, RZ ;  /* 0x0000000a02027227 */ /* 0x000fc800078e00ff */
[----:B------:R-:W-:Y:S02]  /*0a40*/  IMAD.MOV R4, RZ, RZ, -R0 ;  /* 0x000000ffff047224 */ /* 0x000fe400078e0a00 */
[----:B------:R-:W-:Y:S02]  /*0a50*/  IMAD.MOV R8, RZ, RZ, -R2 ;  /* 0x000000ffff087224 */ /* 0x000fe400078e0a02 */
[----:B------:R-:W-:Y:S02]  /*0a60*/  IMAD.SHL.U32 R0, R14, 0x80, RZ ;  /* 0x000000800e007824 */ /* 0x000fe400078e00ff */
[C---:B------:R-:W-:Y:S02]  /*0a70*/  IMAD R2, R9.reuse, R4, R3 ;  /* 0x0000000409027224 */ /* 0x040fe400078e0203 */
[C---:B------:R-:W-:Y:S01]  /*0a80*/  IMAD R3, R9.reuse, R8, R10 ;  /* 0x0000000809037224 */ /* 0x040fe200078e020a */
[----:B------:R-:W-:Y:S01]  /*0a90*/  IABS R63, R0 ;  /* 0x00000000003f7213 */ /* 0x000fe20000000000 */
[C---:B------:R-:W-:Y:S01]  /*0aa0*/  VIADD R12, R0.reuse, 0x7f ;  /* 0x0000007f000c7836 */ /* 0x040fe20000000000 */
[----:B------:R-:W-:Y:S01]  /*0ab0*/  ISETP.GT.U32.AND P0, PT, R9, R2, PT ;  /* 0x000000020900720c */ /* 0x000fe20003f04070 */
[----:B------:R-:W-:Y:S01]  /*0ac0*/  IMAD R19, R19, R18, RZ ;  /* 0x0000001213137224 */ /* 0x000fe200078e02ff */
[----:B------:R-:W-:Y:S01]  /*0ad0*/  ISETP.GT.U32.AND P1, PT, R9, R3, PT ;  /* 0x000000030900720c */ /* 0x000fe20003f24070 */
[----:B------:R-:W-:Y:S01]  /*0ae0*/  IMAD.MOV.U32 R4, RZ, RZ, RZ ;  /* 0x000000ffff047224 */ /* 0x000fe200078e00ff */
[----:B------:R-:W-:Y:S01]  /*0af0*/  IABS R11, R12 ;  /* 0x0000000c000b7213 */ /* 0x000fe20000000000 */
[----:B------:R-:W-:Y:S01]  /*0b00*/  VIADD R8, R0, 0x1 ;  /* 0x0000000100087836 */ /* 0x000fe20000000000 */
[----:B------:R-:W-:Y:S01]  /*0b10*/  ISETP.GE.AND P2, PT, R12, RZ, PT ;  /* 0x000000ff0c00720c */ /* 0x000fe20003f46270 */
[----:B------:R-:W-:-:S03]  /*0b20*/  IMAD.HI.U32 R19, R5, R19, R4 ;  /* 0x0000001305137227 */ /* 0x000fc600078e0004 */
[----:B------:R-:W-:Y:S01]  /*0b30*/  IABS R64, R8 ;  /* 0x0000000800407213 */ /* 0x000fe20000000000 */
[----:B------:R-:W-:Y:S01]  /*0b40*/  VIADD R10, R0, 0x2 ;  /* 0x00000002000a7836 */ /* 0x000fe20000000000 */
[----:B------:R-:W-:Y:S01]  /*0b50*/  ISETP.GE.AND P3, PT, R8, RZ, PT ;  /* 0x000000ff0800720c */ /* 0x000fe20003f66270 */
[----:B------:R-:W-:-:S03]  /*0b60*/  IMAD.HI.U32 R5, R19, R11, RZ ;  /* 0x0000000b13057227 */ /* 0x000fc600078e00ff */
[----:B------:R-:W-:Y:S01]  /*0b70*/  IABS R65, R10 ;  /* 0x0000000a00417213 */ /* 0x000fe20000000000 */
[----:B------:R-:W-:Y:S02]  /*0b80*/  IMAD.MOV R8, RZ, RZ, -R5 ;  /* 0x000000ffff087224 */ /* 0x000fe400078e0a05 */
[--C-:B------:R-:W-:Y:S01]  /*0b90*/  @!P0 IMAD.IADD R2, R2, 0x1, -R9.reuse ;  /* 0x0000000102028824 */ /* 0x100fe200078e0a09 */
[----:B------:R-:W-:Y:S01]  /*0ba0*/  ISETP.GE.AND P0, PT, R10, RZ, PT ;  /* 0x000000ff0a00720c */ /* 0x000fe20003f06270 */
[----:B------:R-:W-:Y:S02]  /*0bb0*/  @!P1 IMAD.IADD R3, R3, 0x1, -R9 ;  /* 0x0000000103039824 */ /* 0x000fe400078e0a09 */
[----:B------:R-:W-:Y:S01]  /*0bc0*/  IMAD R11, R18, R8, R11 ;  /* 0x00000008120b7224 */ /* 0x000fe200078e020b */
[----:B------:R-:W-:Y:S01]  /*0bd0*/  ISETP.GT.U32.AND P1, PT, R9, R2, PT ;  /* 0x000000020900720c */ /* 0x000fe20003f24070 */
[----:B------:R-:W-:Y:S01]  /*0be0*/  IMAD.HI.U32 R4, R19, R64, RZ ;  /* 0x0000004013047227 */ /* 0x000fe200078e00ff */
[----:B------:R-:W-:-:S02]  /*0bf0*/  ISETP.GT.U32.AND P4, PT, R9, R3, PT ;  /* 0x000000030900720c */ /* 0x000fc40003f84070 */
[----:B------:R-:W-:Y:S01]  /*0c00*/  ISETP.GT.U32.AND P5, PT, R18, R11, PT ;  /* 0x0000000b1200720c */ /* 0x000fe20003fa4070 */
[----:B------:R-:W-:Y:S02]  /*0c10*/  VIADD R12, R0, 0x3 ;  /* 0x00000003000c7836 */ /* 0x000fe40000000000 */
[----:B------:R-:W-:Y:S02]  /*0c20*/  IMAD.MOV R5, RZ, RZ, -R4 ;  /* 0x000000ffff057224 */ /* 0x000fe400078e0a04 */
[----:B------:R-:W-:Y:S01]  /*0c30*/  IMAD.HI.U32 R4, R19, R65, RZ ;  /* 0x0000004113047227 */ /* 0x000fe200078e00ff */
[----:B------:R-:W-:-:S03]  /*0c40*/  IABS R8, R12 ;  /* 0x0000000c00087213 */ /* 0x000fc60000000000 */
[--C-:B------:R-:W-:Y:S01]  /*0c50*/  @!P1 IMAD.IADD R2, R2, 0x1, -R9.reuse ;  /* 0x0000000102029824 */ /* 0x100fe200078e0a09 */
[----:B------:R-:W-:Y:S01]  /*0c60*/  ISETP.GE.AND P1, PT, R17, RZ, PT ;  /* 0x000000ff1100720c */ /* 0x000fe20003f26270 */
[----:B------:R-:W-:Y:S01]  /*0c70*/  @!P4 IMAD.IADD R3, R3, 0x1, -R9 ;  /* 0x000000010303c824 */ /* 0x000fe200078e0a09 */
[----:B------:R-:W-:Y:S01]  /*0c80*/  ISETP.GE.AND P4, PT, R16, RZ, PT ;  /* 0x000000ff1000720c */ /* 0x000fe20003f86270 */
[----:B------:R-:W-:Y:S02]  /*0c90*/  @!P5 IMAD.IADD R11, R11, 0x1, -R18 ;  /* 0x000000010b0bd824 */ /* 0x000fe400078e0a12 */
[C---:B------:R-:W-:Y:S02]  /*0ca0*/  IMAD R64, R18.reuse, R5, R64 ;  /* 0x0000000512407224 */ /* 0x040fe400078e0240 */
[----:B------:R-:W-:Y:S01]  /*0cb0*/  IMAD.MOV R5, RZ, RZ, -R4 ;  /* 0x000000ffff057224 */ /* 0x000fe200078e0a04 */
[C---:B------:R-:W-:Y:S01]  /*0cc0*/  ISETP.GT.U32.AND P5, PT, R18.reuse, R11, PT ;  /* 0x0000000b1200720c */ /* 0x040fe20003fa4070 */
[----:B------:R-:W-:Y:S01]  /*0cd0*/  IMAD.HI.U32 R4, R19, R8, RZ ;  /* 0x0000000813047227 */ /* 0x000fe200078e00ff */
[----:B------:R-:W-:-:S03]  /*0ce0*/  ISETP.GT.U32.AND P6, PT, R18, R64, PT ;  /* 0x000000401200720c */ /* 0x000fc60003fc4070 */
[----:B------:R-:W-:Y:S02]  /*0cf0*/  VIADD R13, R0, 0x4 ;  /* 0x00000004000d7836 */ /* 0x000fe40000000000 */
[----:B------:R-:W-:Y:S02]  /*0d00*/  IMAD.MOV R9, RZ, RZ, -R4 ;  /* 0x000000ffff097224 */ /* 0x000fe400078e0a04 */
[----:B------:R-:W-:Y:S01]  /*0d10*/  IMAD.MOV.U32 R4, RZ, RZ, R3 ;  /* 0x000000ffff047224 */ /* 0x000fe200078e0003 */
[----:B------:R-:W-:Y:S01]  /*0d20*/  IABS R10, R13 ;  /* 0x0000000d000a7213 */ /* 0x000fe20000000000 */
[----:B------:R-:W-:Y:S01]  /*0d30*/  IMAD R65, R18, R5, R65 ;  /* 0x0000000512417224 */ /* 0x000fe200078e0241 */
[----:B------:R-:W-:Y:S01]  /*0d40*/  LOP3.LUT R5, RZ, R6, RZ, 0x33, !PT ;  /* 0x00000006ff057212 */ /* 0x000fe200078e33ff */
[----:B------:R-:W-:Y:S01]  /*0d50*/  @!P1 IMAD.MOV R2, RZ, RZ, -R2 ;  /* 0x000000ffff029224 */ /* 0x000fe200078e0a02 */
[----:B------:R-:W-:Y:S01]  /*0d60*/  ISETP.NE.AND P1, PT, R6, RZ, PT ;  /* 0x000000ff0600720c */ /* 0x000fe20003f25270 */
[----:B------:R-:W-:Y:S01]  /*0d70*/  @!P4 IMAD.MOV R4, RZ, RZ, -R4 ;  /* 0x000000ffff04c224 */ /* 0x000fe200078e0a04 */
[----:B------:R-:W-:Y:S01]  /*0d80*/  ISETP.GE.AND P4, PT, R12, RZ, PT ;  /* 0x000000ff0c00720c */ /* 0x000fe20003f86270 */
[----:B------:R-:W-:Y:S01]  /*0d90*/  IMAD.HI.U32 R6, R19, R10, RZ ;  /* 0x0000000a13067227 */ /* 0x000fe200078e00ff */
[----:B------:R-:W-:-:S02]  /*0da0*/  SEL R3, R5, R2, !P1 ;  /* 0x0000000205037207 */ /* 0x000fc40004800000 */
[----:B------:R-:W-:Y:S01]  /*0db0*/  SEL R2, R5, R4, !P1 ;  /* 0x0000000405027207 */ /* 0x000fe20004800000 */
[----:B------:R-:W-:Y:S01]  /*0dc0*/  IMAD.MOV R5, RZ, RZ, -R6 ;  /* 0x000000ffff057224 */ /* 0x000fe200078e0a06 */
[----:B------:R-:W-:Y:S01]  /*0dd0*/  ISETP.GT.U32.AND P1, PT, R18, R65, PT ;  /* 0x000000411200720c */ /* 0x000fe20003f24070 */
[--C-:B------:R-:W-:Y:S02]  /*0de0*/  @!P5 IMAD.IADD R11, R11, 0x1, -R18.reuse ;  /* 0x000000010b0bd824 */ /* 0x100fe400078e0a12 */
[----:B------:R-:W-:Y:S02]  /*0df0*/  @!P6 IMAD.IADD R64, R64, 0x1, -R18 ;  /* 0x000000014040e824 */ /* 0x000fe400078e0a12 */
[C---:B------:R-:W-:Y:S02]  /*0e00*/  IMAD R5, R18.reuse, R5, R10 ;  /* 0x0000000512057224 */ /* 0x040fe400078e020a */
[----:B0-----:R-:W-:Y:S01]  /*0e10*/  IMAD.MOV.U32 R16, RZ, RZ, R11 ;  /* 0x000000ffff107224 */ /* 0x001fe200078e000b */
[C---:B------:R-:W-:Y:S01]  /*0e20*/  ISETP.GT.U32.AND P6, PT, R18.reuse, R64, PT ;  /* 0x000000401200720c */ /* 0x040fe20003fc4070 */
[----:B------:R-:W-:-:S02]  /*0e30*/  IMAD R9, R18, R9, R8 ;  /* 0x0000000912097224 */ /* 0x000fc400078e0208 */
[----:B------:R-:W-:Y:S01]  /*0e40*/  @!P2 IMAD.MOV R16, RZ, RZ, -R16 ;  /* 0x000000ffff10a224 */ /* 0x000fe200078e0a10 */
[----:B------:R-:W-:Y:S01]  /*0e50*/  ISETP.GT.U32.AND P2, PT, R18, R5, PT ;  /* 0x000000051200720c */ /* 0x000fe20003f44070 */
[----:B------:R-:W-:Y:S01]  /*0e60*/  VIADD R12, R0, 0x6 ;  /* 0x00000006000c7836 */ /* 0x000fe20000000000 */
[----:B------:R-:W-:Y:S01]  /*0e70*/  ISETP.GT.U32.AND P5, PT, R18, R9, PT ;  /* 0x000000091200720c */ /* 0x000fe20003fa4070 */
[C---:B------:R-:W-:Y:S01]  /*0e80*/  VIADD R4, R0.reuse, 0x5 ;  /* 0x0000000500047836 */ /* 0x040fe20000000000 */
[----:B------:R-:W-:Y:S01]  /*0e90*/  STL [R1+0x598], R16 ;  /* 0x0005981001007387 */ /* 0x000fe20000100800 */
[--C-:B------:R-:W-:Y:S02]  /*0ea0*/  @!P1 IMAD.IADD R65, R65, 0x1, -R18.reuse ;  /* 0x0000000141419824 */ /* 0x100fe400078e0a12 */
[----:B------:R-:W-:Y:S01]  /*0eb0*/  VIADD R14, R0, 0x7 ;  /* 0x00000007000e7836 */ /* 0x000fe20000000000 */
[----:B------:R-:W-:Y:S01]  /*0ec0*/  IABS R10, R4 ;  /* 0x00000004000a7213 */ /* 0x000fe20000000000 */
[--C-:B------:R-:W-:Y:S01]  /*0ed0*/  @!P6 IMAD.IADD R64, R64, 0x1, -R18.reuse ;  /* 0x000000014040e824 */ /* 0x100fe200078e0a12 */
[----:B------:R-:W-:Y:S01]  /*0ee0*/  ISETP.GE.AND P6, PT, R13, RZ, PT ;  /* 0x000000ff0d00720c */ /* 0x000fe20003fc6270 */
[----:B------:R-:W-:Y:S01]  /*0ef0*/  VIADD R21, R0, 0xe ;  /* 0x0000000e00157836 */ /* 0x000fe20000000000 */
[----:B------:R-:W-:Y:S01]  /*0f00*/  IABS R13, R12 ;  /* 0x0000000c000d7213 */ /* 0x000fe20000000000 */
[--C-:B------:R-:W-:Y:S01]  /*0f10*/  @!P2 IMAD.IADD R5, R5, 0x1, -R18.reuse ;  /* 0x000000010505a824 */ /* 0x100fe200078e0a12 */
[C---:B------:R-:W-:Y:S01]  /*0f20*/  ISETP.GT.U32.AND P1, PT, R18.reuse, R65, PT ;  /* 0x000000411200720c */ /* 0x040fe20003f24070 */
[----:B------:R-:W-:Y:S01]  /*0f30*/  @!P5 IMAD.IADD R9, R9, 0x1, -R18 ;  /* 0x000000010909d824 */ /* 0x000fe200078e0a12 */
[----:B------:R-:W-:Y:S01]  /*0f40*/  IABS R15, R14 ;  /* 0x0000000e000f7213 */ /* 0x000fe20000000000 */
[----:B------:R-:W-:Y:S01]  /*0f50*/  IMAD.HI.U32 R6, R19, R13, RZ ;  /* 0x0000000d13067227 */ /* 0x000fe200078e00ff */
[----:B------:R-:W-:-:S02]  /*0f60*/  ISETP.GT.U32.AND P2, PT, R18, R5, PT ;  /* 0x000000051200720c */ /* 0x000fc40003f44070 */
[----:B------:R-:W-:Y:S01]  /*0f70*/  ISETP.GT.U32.AND P5, PT, R18, R9, PT ;  /* 0x000000091200720c */ /* 0x000fe20003fa4070 */
[----:B------:R-:W-:Y:S02]  /*0f80*/  IMAD.MOV R6, RZ, RZ, -R6 ;  /* 0x000000ffff067224 */ /* 0x000fe400078e0a06 */
[----:B------:R-:W-:Y:S01]  /*0f90*/  @!P3 IMAD.MOV R64, RZ, RZ, -R64 ;  /* 0x000000ffff40b224 */ /* 0x000fe200078e0a40 */
[----:B------:R-:W-:Y:S01]  /*0fa0*/  ISETP.GE.AND P3, PT, R4, RZ, PT ;  /* 0x000000ff0400720c */ /* 0x000fe20003f66270 */
[----:B------:R-:W-:-:S04]  /*0fb0*/  IMAD.HI.U32 R4, R19, R10, RZ ;  /* 0x0000000a13047227 */ /* 0x000fc800078e00ff */
[C---:B------:R-:W-:Y:S02]  /*0fc0*/  IMAD R13, R18.reuse, R6, R13 ;  /* 0x00000006120d7224 */ /* 0x040fe400078e020d */
[----:B------:R-:W-:Y:S02]  /*0fd0*/  IMAD.MOV R11, RZ, RZ, -R4 ;  /* 0x000000ffff0b7224 */ /* 0x000fe400078e0a04 */
[--C-:B------:R-:W-:Y:S01]  /*0fe0*/  @!P2 IMAD.IADD R5, R5, 0x1, -R18.reuse ;  /* 0x000000010505a824 */ /* 0x100fe200078e0a12 */
[----:B------:R-:W-:Y:S01]  /*0ff0*/  ISETP.GT.U32.AND P2, PT, R18, R13, PT ;  /* 0x0000000d1200720c */ /* 0x000fe20003f44070 */
[----:B------:R-:W-:Y:S01]  /*1000*/  @!P1 IMAD.IADD R65, R65, 0x1, -R18 ;  /* 0x0000000141419824 */ /* 0x000fe200078e0a12 */
[----:B------:R-:W-:Y:S01]  /*1010*/  ISETP.GE.AND P1, PT, R12, RZ, PT ;  /* 0x000000ff0c00720c */ /* 0x000fe20003f26270 */
[----:B------:R-:W-:Y:S02]  /*1020*/  IMAD R11, R18, R11, R10 ;  /* 0x0000000b120b7224 */ /* 0x000fe400078e020a */
[----:B------:R-:W-:-:S04]  /*1030*/  IMAD.HI.U32 R8, R19, R15, RZ ;  /* 0x0000000f13087227 */ /* 0x000fc800078e00ff */
[----:B------:R-:W-:Y:S01]  /*1040*/  @!P0 IMAD.MOV R65, RZ, RZ, -R65 ;  /* 0x000000ffff418224 */ /* 0x000fe200078e0a41 */
[----:B------:R-:W-:Y:S01]  /*1050*/  ISETP.GT.U32.AND P0, PT, R18, R11, PT ;  /* 0x0000000b1200720c */ /* 0x000fe20003f04070 */
[----:B------:R-:W-:Y:S02]  /*1060*/  IMAD.MOV R8, RZ, RZ, -R8 ;  /* 0x000000ffff087224 */ /* 0x000fe400078e0a08 */
[--C-:B------:R-:W-:Y:S01]  /*1070*/  @!P5 IMAD.IADD R9, R9, 0x1, -R18.reuse ;  /* 0x000000010909d824 */ /* 0x100fe200078e0a12 */
[----:B------:R-:W-:Y:S01]  /*1080*/  ISETP.GE.AND P5, PT, R14, RZ, PT ;  /* 0x000000ff0e00720c */ /* 0x000fe20003fa6270 */
[C---:B------:R-:W-:Y:S02]  /*1090*/  VIADD R4, R0.reuse, 0x8 ;  /* 0x0000000800047836 */ /* 0x040fe40000000000 */
[----:B------:R-:W-:Y:S02]  /*10a0*/  VIADD R12, R0, 0x9 ;  /* 0x00000009000c7836 */ /* 0x000fe40000000000 */
[----:B------:R-:W-:Y:S01]  /*10b0*/  IMAD R15, R18, R8, R15 ;  /* 0x00000008120f7224 */ /* 0x000fe200078e020f */
[----:B------:R-:W-:Y:S01]  /*10c0*/  IABS R67, R4 ;  /* 0x0000000400437213 */ /* 0x000fe20000000000 */
[----:B------:R-:W-:Y:S01]  /*10d0*/  IMAD.MOV.U32 R17, RZ, RZ, R9 ;  /* 0x000000ffff117224 */ /* 0x000fe200078e0009 */
[----:B------:R-:W-:Y:S01]  /*10e0*/  IABS R68, R12 ;  /* 0x0000000c00447213 */ /* 0x000fe20000000000 */
[----:B------:R-:W-:-:S02]  /*10f0*/  @!P2 IMAD.IADD R13, R13, 0x1, -R18 ;  /* 0x000000010d0da824 */ /* 0x000fc400078e0a12 */
[----:B------:R-:W-:Y:S02]  /*1100*/  IMAD.MOV.U32 R20, RZ, RZ, R5 ;  /* 0x000000ffff147224 */ /* 0x000fe400078e0005 */
[----:B------:R-:W-:Y:S01]  /*1110*/  @!P4 IMAD.MOV R17, RZ, RZ, -R17 ;  /* 0x000000ffff11c224 */ /* 0x000fe200078e0a11 */
[----:B------:R-:W-:Y:S01]  /*1120*/  ISETP.GE.AND P4, PT, R4, RZ, PT ;  /* 0x000000ff0400720c */ /* 0x000fe20003f86270 */
[----:B------:R-:W-:Y:S01]  /*1130*/  @!P6 IMAD.MOV R20, RZ, RZ, -R20 ;  /* 0x000000ffff14e224 */ /* 0x000fe200078e0a14 */
[C---:B------:R-:W-:Y:S01]  /*1140*/  ISETP.GT.U32.AND P2, PT, R18.reuse, R13, PT ;  /* 0x0000000d1200720c */ /* 0x040fe20003f44070 */
[C---:B------:R-:W-:Y:S01]  /*1150*/  IMAD.HI.U32 R4, R19.reuse, R67, RZ ;  /* 0x0000004313047227 */ /* 0x040fe200078e00ff */
[----:B------:R-:W-:Y:S01]  /*1160*/  ISETP.GT.U32.AND P6, PT, R18, R15, PT ;  /* 0x0000000f1200720c */ /* 0x000fe20003fc4070 */
[----:B------:R0:W-:Y:S02]  /*1170*/  STL [R1+0x59c], R17 ;  /* 0x00059c1101007387 */ /* 0x0001e40000100800 */
[----:B------:R-:W-:-:S02]  /*1180*/  IMAD.HI.U32 R6, R19, R68, RZ ;  /* 0x0000004413067227 */ /* 0x000fc400078e00ff */
[----:B------:R1:W-:Y:S02]  /*1190*/  STL [R1+0x5a0], R20 ;  /* 0x0005a01401007387 */ /* 0x0003e40000100800 */
[----:B------:R-:W-:Y:S02]  /*11a0*/  @!P0 IMAD.IADD R11, R11, 0x1, -R18 ;  /* 0x000000010b0b8824 */ /* 0x000fe400078e0a12 */
[----:B------:R-:W-:Y:S02]  /*11b0*/  IMAD.MOV R4, RZ, RZ, -R4 ;  /* 0x000000ffff047224 */ /* 0x000fe400078e0a04 */
[----:B0-----:R-:W-:Y:S01]  /*11c0*/  IMAD.MOV R17, RZ, RZ, -R6 ;  /* 0x000000ffff117224 */ /* 0x001fe200078e0a06 */
[----:B------:R-:W-:Y:S01]  /*11d0*/  ISETP.GT.U32.AND P0, PT, R18, R11, PT ;  /* 0x0000000b1200720c */ /* 0x000fe20003f04070 */
[C---:B------:R-:W-:Y:S02]  /*11e0*/  VIADD R14, R0.reuse, 0xa ;  /* 0x0000000a000e7836 */ /* 0x040fe40000000000 */
[----:B------:R-:W-:-:S02]  /*11f0*/  VIADD R16, R0, 0xb ;  /* 0x0000000b00107836 */ /* 0x000fc40000000000 */
[C---:B------:R-:W-:Y:S01]  /*1200*/  IMAD R67, R18.reuse, R4, R67 ;  /* 0x0000000412437224 */ /* 0x040fe200078e0243 */
[----:B------:R-:W-:Y:S01]  /*1210*/  IABS R69, R14 ;  /* 0x0000000e00457213 */ /* 0x000fe20000000000 */
[C---:B------:R-:W-:Y:S01]  /*1220*/  IMAD R68, R18.reuse, R17, R68 ;  /* 0x0000001112447224 */ /* 0x040fe200078e0244 */
[----:B------:R-:W-:Y:S01]  /*1230*/  IABS R10, R16 ;  /* 0x00000010000a7213 */ /* 0x000fe20000000000 */
[--C-:B------:R-:W-:Y:S01]  /*1240*/  @!P2 IMAD.IADD R13, R13, 0x1, -R18.reuse ;  /* 0x000000010d0da824 */ /* 0x100fe200078e0a12 */
[C---:B------:R-:W-:Y:S01]  /*1250*/  ISETP.GT.U32.AND P2, PT, R18.reuse, R67, PT ;  /* 0x000000431200720c */ /* 0x040fe20003f44070 */
[----:B------:R-:W-:Y:S01]  /*1260*/  @!P6 IMAD.IADD R15, R15, 0x1, -R18 ;  /* 0x000000010f0fe824 */ /* 0x000fe200078e0a12 */
[----:B------:R-:W-:Y:S01]  /*1270*/  ISETP.GT.U32.AND P6, PT, R18, R68, PT ;  /* 0x000000441200720c */ /* 0x000fe20003fc4070 */
[----:B------:R-:W-:-:S04]  /*1280*/  IMAD.HI.U32 R8, R19, R69, RZ ;  /* 0x0000004513087227 */ /* 0x000fc800078e00ff */
[----:B------:R-:W-:-:S04]  /*1290*/  IMAD.HI.U32 R9, R19, R10, RZ ;  /* 0x0000000a13097227 */ /* 0x000fc800078e00ff */
[----:B------:R-:W-:Y:S01]  /*12a0*/  @!P0 IMAD.IADD R11, R11, 0x1, -R18 ;  /* 0x000000010b0b8824 */ /* 0x000fe200078e0a12 */
[----:B------:R-:W-:Y:S01]  /*12b0*/  ISETP.GE.AND P0, PT, R12, RZ, PT ;  /* 0x000000ff0c00720c */ /* 0x000fe20003f06270 */
[----:B------:R-:W-:Y:S02]  /*12c0*/  IMAD.MOV R8, RZ, RZ, -R8 ;  /* 0x000000ffff087224 */ /* 0x000fe400078e0a08 */
[----:B------:R-:W-:Y:S02]  /*12d0*/  IMAD.MOV R9, RZ, RZ, -R9 ;  /* 0x000000ffff097224 */ /* 0x000fe400078e0a09 */
[C---:B------:R-:W-:Y:S02]  /*12e0*/  VIADD R12, R0.reuse, 0xc ;  /* 0x0000000c000c7836 */ /* 0x040fe40000000000 */
[----:B-1----:R-:W-:Y:S02]  /*12f0*/  VIADD R20, R0, 0xd ;  /* 0x0000000d00147836 */ /* 0x002fe40000000000 */
[----:B------:R-:W-:-:S02]  /*1300*/  IMAD R69, R18, R8, R69 ;  /* 0x0000000812457224 */ /* 0x000fc400078e0245 */
[C---:B------:R-:W-:Y:S01]  /*1310*/  IMAD R5, R18.reuse, R9, R10 ;  /* 0x0000000912057224 */ /* 0x040fe200078e020a */
[----:B------:R-:W-:Y:S01]  /*1320*/  IABS R9, R12 ;  /* 0x0000000c00097213 */ /* 0x000fe20000000000 */
[--C-:B------:R-:W-:Y:S01]  /*1330*/  @!P2 IMAD.IADD R67, R67, 0x1, -R18.reuse ;  /* 0x000000014343a824 */ /* 0x100fe200078e0a12 */
[----:B------:R-:W-:Y:S01]  /*1340*/  IABS R8, R20 ;  /* 0x0000001400087213 */ /* 0x000fe20000000000 */
[----:B------:R-:W-:Y:S01]  /*1350*/  IMAD.MOV.U32 R23, RZ, RZ, R11 ;  /* 0x000000ffff177224 */ /* 0x000fe200078e000b */
[----:B------:R-:W-:Y:S01]  /*1360*/  ISETP.GT.U32.AND P2, PT, R18, R15, PT ;  /* 0x0000000f1200720c */ /* 0x000fe20003f44070 */
[----:B------:R-:W-:Y:S01]  /*1370*/  @!P6 IMAD.IADD R68, R68, 0x1, -R18 ;  /* 0x000000014444e824 */ /* 0x000fe200078e0a12 */
[----:B------:R-:W-:Y:S01]  /*1380*/  IABS R10, R21 ;  /* 0x00000015000a7213 */ /* 0x000fe20000000000 */
[----:B------:R-:W-:Y:S01]  /*1390*/  @!P3 IMAD.MOV R23, RZ, RZ, -R23 ;  /* 0x000000ffff17b224 */ /* 0x000fe200078e0a17 */
[C---:B------:R-:W-:Y:S01]  /*13a0*/  ISETP.GT.U32.AND P3, PT, R18.reuse, R67, PT ;  /* 0x000000431200720c */ /* 0x040fe20003f64070 */
[----:B------:R-:W-:Y:S01]  /*13b0*/  IMAD.HI.U32 R4, R19, R9, RZ ;  /* 0x0000000913047227 */ /* 0x000fe200078e00ff */
[----:B------:R-:W-:-:S02]  /*13c0*/  ISETP.GT.U32.AND P6, PT, R18, R68, PT ;  /* 0x000000441200720c */ /* 0x000fc40003fc4070 */
[----:B------:R0:W-:Y:S01]  /*13d0*/  STL [R1+0x5a4], R23 ;  /* 0x0005a41701007387 */ /* 0x0001e20000100800 */
[----:B------:R-:W-:-:S04]  /*13e0*/  IMAD.HI.U32 R6, R19, R8, RZ ;  /* 0x0000000813067227 */ /* 0x000fc800078e00ff */
[----:B------:R-:W-:Y:S02]  /*13f0*/  IMAD.MOV R4, RZ, RZ, -R4 ;  /* 0x000000ffff047224 */ /* 0x000fe400078e0a04 */
[----:B------:R-:W-:Y:S02]  /*1400*/  IMAD.MOV R11, RZ, RZ, -R6 ;  /* 0x000000ffff0b7224 */ /* 0x000fe400078e0a06 */
[----:B------:R-:W-:Y:S01]  /*1410*/  @!P1 IMAD.MOV R13, RZ, RZ, -R13 ;  /* 0x000000ffff0d9224 */ /* 0x000fe200078e0a0d */
[C---:B------:R-:W-:Y:S01]  /*1420*/  ISETP.GT.U32.AND P1, PT, R18.reuse, R69, PT ;  /* 0x000000451200720c */ /* 0x040fe20003f24070 */
[----:B------:R-:W-:Y:S01]  /*1430*/  @!P2 IMAD.IADD R15, R15, 0x1, -R18 ;  /* 0x000000010f0fa824 */ /* 0x000fe200078e0a12 */
[C---:B------:R-:W-:Y:S01]  /*1440*/  ISETP.GT.U32.AND P2, PT, R18.reuse, R5, PT ;  /* 0x000000051200720c */ /* 0x040fe20003f44070 */
[C---:B------:R-:W-:Y:S01]  /*1450*/  IMAD R9, R18.reuse, R4, R9 ;  /* 0x0000000412097224 */ /* 0x040fe200078e0209 */
[----:B------:R1:W-:Y:S01]  /*1460*/  STL [R1+0x5a8], R13 ;  /* 0x0005a80d01007387 */ /* 0x0003e20000100800 */
[----:B------:R-:W-:-:S02]  /*1470*/  IMAD R11, R18, R11, R8 ;  /* 0x0000000b120b7224 */ /* 0x000fc400078e0208 */
[--C-:B------:R-:W-:Y:S01]  /*1480*/  @!P3 IMAD.IADD R67, R67, 0x1, -R18.reuse ;  /* 0x000000014343b824 */ /* 0x100fe200078e0a12 */
[----:B------:R-:W-:Y:S01]  /*1490*/  ISETP.GT.U32.AND P3, PT, R18, R9, PT ;  /* 0x000000091200720c */ /* 0x000fe20003f64070 */
[--C-:B------:R-:W-:Y:S01]  /*14a0*/  @!P6 IMAD.IADD R68, R68, 0x1, -R18.reuse ;  /* 0x000000014444e824 */ /* 0x100fe200078e0a12 */
[----:B------:R-:W-:Y:S01]  /*14b0*/  ISETP.GT.U32.AND P6, PT, R18, R11, PT ;  /* 0x0000000b1200720c */ /* 0x000fe20003fc4070 */
[----:B------:R-:W-:Y:S02]  /*14c0*/  VIADD R22, R0, 0xf ;  /* 0x0000000f00167836 */ /* 0x000fe40000000000 */
[--C-:B------:R-:W-:Y:S01]  /*14d0*/  @!P1 IMAD.IADD R69, R69, 0x1, -R18.reuse ;  /* 0x0000000145459824 */ /* 0x100fe200078e0a12 */
[----:B------:R-:W-:Y:S01]  /*14e0*/  ISETP.GE.AND P1, PT, R14, RZ, PT ;  /* 0x000000ff0e00720c */ /* 0x000fe20003f26270 */
[----:B------:R-:W-:Y:S01]  /*14f0*/  @!P2 IMAD.IADD R5, R5, 0x1, -R18 ;  /* 0x000000010505a824 */ /* 0x000fe200078e0a12 */
[----:B------:R-:W-:Y:S01]  /*1500*/  IABS R17, R22 ;  /* 0x0000001600117213 */ /* 0x000fe20000000000 */
[----:B0-----:R-:W-:Y:S01]  /*1510*/  IMAD.MOV.U32 R23, RZ, RZ, R15 ;  /* 0x000000ffff177224 */ /* 0x001fe200078e000f */
[----:B------:R-:W-:Y:S01]  /*1520*/  ISETP.GE.AND P2, PT, R16, RZ, PT ;  /* 0x000000ff1000720c */ /* 0x000fe20003f46270 */
[----:B------:R-:W-:-:S04]  /*1530*/  IMAD.HI.U32 R4, R19, R10, RZ ;  /* 0x0000000a13047227 */ /* 0x000fc800078e00ff */
[--C-:B------:R-:W-:Y:S01]  /*1540*/  @!P3 IMAD.IADD R9, R9, 0x1, -R18.reuse ;  /* 0x000000010909b824 */ /* 0x100fe200078e0a12 */
[C---:B------:R-:W-:Y:S01]  /*1550*/  ISETP.GT.U32.AND P3, PT, R18.reuse, R69, PT ;  /* 0x000000451200720c */ /* 0x040fe20003f64070 */
[----:B------:R-:W-:Y:S01]  /*1560*/  @!P6 IMAD.IADD R11, R11, 0x1, -R18 ;  /* 0x000000010b0be824 */ /* 0x000fe200078e0a12 */
[----:B------:R-:W-:Y:S01]  /*1570*/  ISETP.GT.U32.AND P6, PT, R18, R5, PT ;  /* 0x000000051200720c */ /* 0x000fe20003fc4070 */
[----:B------:R-:W-:-:S04]  /*1580*/  IMAD.HI.U32 R6, R19, R17, RZ ;  /* 0x0000001113067227 */ /* 0x000fc800078e00ff */
[----:B------:R-:W-:Y:S01]  /*1590*/  @!P5 IMAD.MOV R23, RZ, RZ, -R23 ;  /* 0x000000ffff17d224 */ /* 0x000fe200078e0a17 */
[----:B------:R-:W-:Y:S01]  /*15a0*/  ISETP.GT.U32.AND P5, PT, R18, R9, PT ;  /* 0x000000091200720c */ /* 0x000fe20003fa4070 */
[----:B-1----:R-:W-:Y:S02]  /*15b0*/  IMAD.MOV R13, RZ, RZ, -R4 ;  /* 0x000000ffff0d7224 */ /* 0x002fe400078e0a04 */
[----:B------:R-:W-:Y:S01]  /*15c0*/  IMAD.MOV R6, RZ, RZ, -R6 ;  /* 0x000000ffff067224 */ /* 0x000fe200078e0a06 */
[----:B------:R-:W-:Y:S01]  /*15d0*/  STL [R1+0x5ac], R23 ;  /* 0x0005ac1701007387 */ /* 0x000fe20000100800 */
[----:B------:R-:W-:Y:S02]  /*15e0*/  VIADD R8, R0, 0x10 ;  /* 0x0000001000087836 */ /* 0x000fe40000000000 */
[C---:B------:R-:W-:Y:S02]  /*15f0*/  IMAD R13, R18.reuse, R13, R10 ;  /* 0x0000000d120d7224 */ /* 0x040fe400078e020a */
[----:B------:R-:W-:Y:S01]  /*1600*/  IMAD R17, R18, R6, R17 ;  /* 0x0000000612117224 */ /* 0x000fe200078e0211 */
[----:B------:R-:W-:Y:S01]  /*1610*/  IABS R71, R8 ;  /* 0x0000000800477213 */ /* 0x000fe20000000000 */
[----:B------:R-:W-:-:S02]  /*1620*/  VIADD R10, R0, 0x11 ;  /* 0x00000011000a7836 */ /* 0x000fc40000000000 */
[----:B------:R-:W-:Y:S01]  /*1630*/  @!P4 IMAD.MOV R67, RZ, RZ, -R67 ;  /* 0x000000ffff43c224 */ /* 0x000fe200078e0a43 */
[----:B------:R-:W-:Y:S01]  /*1640*/  ISETP.GT.U32.AND P4, PT, R18, R11, PT ;  /* 0x0000000b1200720c */ /* 0x000fe20003f84070 */
[--C-:B------:R-:W-:Y:S01]  /*1650*/  @!P3 IMAD.IADD R69, R69, 0x1, -R18.reuse ;  /* 0x000000014545b824 */ /* 0x100fe200078e0a12 */
[----:B------:R-:W-:Y:S01]  /*1660*/  IABS R72, R10 ;  /* 0x0000000a00487213 */ /* 0x000fe20000000000 */
[----:B------:R-:W-:Y:S01]  /*1670*/  @!P6 IMAD.IADD R5, R5, 0x1, -R18 ;  /* 0x000000010505e824 */ /* 0x000fe200078e0a12 */
[----:B------:R-:W-:Y:S01]  /*1680*/  ISETP.GE.AND P3, PT, R12, RZ, PT ;  /* 0x000000ff0c00720c */ /* 0x000fe20003f66270 */
[----:B------:R-:W-:Y:S01]  /*1690*/  IMAD.HI.U32 R4, R19, R71, RZ ;  /* 0x0000004713047227 */ /* 0x000fe200078e00ff */
[----:B------:R-:W-:-:S03]  /*16a0*/  ISETP.GT.U32.AND P6, PT, R18, R17, PT ;  /* 0x000000111200720c */ /* 0x000fc60003fc4070 */
[----:B------:R-:W-:Y:S01]  /*16b0*/  @!P5 IMAD.IADD R9, R9, 0x1, -R18 ;  /* 0x000000010909d824 */ /* 0x000fe200078e0a12 */
[----:B------:R-:W-:Y:S01]  /*16c0*/  ISETP.GE.AND P5, PT, R20, RZ, PT ;  /* 0x000000ff1400720c */ /* 0x000fe20003fa6270 */
[----:B------:R-:W-:Y:S01]  /*16d0*/  @!P0 IMAD.MOV R68, RZ, RZ, -R68 ;  /* 0x000000ffff448224 */ /* 0x000fe200078e0a44 */
[----:B------:R-:W-:Y:S01]  /*16e0*/  ISETP.GT.U32.AND P0, PT, R18, R13, PT ;  /* 0x0000000d1200720c */ /* 0x000fe20003f04070 */
[----:B------:R-:W-:-:S04]  /*16f0*/  IMAD.HI.U32 R6, R19, R72, RZ ;  /* 0x0000004813067227 */ /* 0x000fc800078e00ff */
[----:B------:R-:W-:Y:S02]  /*1700*/  IMAD.MOV R4, RZ, RZ, -R4 ;  /* 0x000000ffff047224 */ /* 0x000fe400078e0a04 */
[----:B------:R-:W-:Y:S02]  /*1710*/  IMAD.MOV.U32 R14, RZ, RZ, R5 ;  /* 0x000000ffff0e7224 */ /* 0x000fe400078e0005 */
[----:B------:R-:W-:Y:S01]  /*1720*/  @!P4 IMAD.IADD R11, R11, 0x1, -R18 ;  /* 0x000000010b0bc824 */ /* 0x000fe200078e0a12 */
[----:B------:R-:W-:Y:S01]  /*1730*/  ISETP.GE.AND P4, PT, R21, RZ, PT ;  /* 0x000000ff1500720c */ /* 0x000fe20003f86270 */
[----:B------:R-:W-:Y:S02]  /*1740*/  IMAD.MOV R15, RZ, RZ, -R6 ;  /* 0x000000ffff0f7224 */ /* 0x000fe400078e0a06 */
[----:B------:R-:W-:Y:S02]  /*1750*/  IMAD R71, R18, R4, R71 ;  /* 0x0000000412477224 */ /* 0x000fe400078e0247 */
[----:B------:R-:W-:-:S02]  /*1760*/  IMAD.MOV.U32 R5, RZ, RZ, R9 ;  /* 0x000000ffff057224 */ /* 0x000fc400078e0009 */
[----:B------:R-:W-:Y:S01]  /*1770*/  @!P6 IMAD.IADD R17, R17, 0x1, -R18 ;  /* 0x000000011111e824 */ /* 0x000fe200078e0a12 */
[----:B------:R-:W-:Y:S01]  /*1780*/  ISETP.GE.AND P6, PT, R8, RZ, PT ;  /* 0x000000ff0800720c */ /* 0x000fe20003fc6270 */
[C---:B------:R-:W-:Y:S02]  /*1790*/  IMAD R72, R18.reuse, R15, R72 ;  /* 0x0000000f12487224 */ /* 0x040fe400078e0248 */
[----:B------:R-:W-:Y:S02]  /*17a0*/  IMAD.MOV.U32 R6, RZ, RZ, R11 ;  /* 0x000000ffff067224 */ /* 0x000fe400078e000b */
[----:B------:R-:W-:Y:S01]  /*17b0*/  @!P3 IMAD.MOV R5, RZ, RZ, -R5 ;  /* 0x000000ffff05b224 */ /* 0x000fe200078e0a05 */
[C---:B------:R-:W-:Y:S01]  /*17c0*/  ISETP.GT.U32.AND P3, PT, R18.reuse, R71, PT ;  /* 0x000000471200720c */ /* 0x040fe20003f64070 */
[----:B------:R-:W-:Y:S01]  /*17d0*/  @!P2 IMAD.MOV R14, RZ, RZ, -R14 ;  /* 0x000000ffff0ea224 */ /* 0x000fe200078e0a0e */
[C---:B------:R-:W-:Y:S01]  /*17e0*/  ISETP.GT.U32.AND P2, PT, R18.reuse, R17, PT ;  /* 0x000000111200720c */ /* 0x040fe20003f44070 */
[----:B------:R-:W-:Y:S01]  /*17f0*/  @!P5 IMAD.MOV R6, RZ, RZ, -R6 ;  /* 0x000000ffff06d224 */ /* 0x000fe200078e0a06 */
[----:B------:R-:W-:Y:S01]  /*1800*/  ISETP.GT.U32.AND P5, PT, R18, R72, PT ;  /* 0x000000481200720c */ /* 0x000fe20003fa4070 */
[----:B------:R-:W-:Y:S01]  /*1810*/  @!P0 IMAD.IADD R13, R13, 0x1, -R18 ;  /* 0x000000010d0d8824 */ /* 0x000fe200078e0a12 */
[----:B------:R-:W-:Y:S01]  /*1820*/  STL [R1+0x5b0], R14 ;  /* 0x0005b00e01007387 */ /* 0x000fe20000100800 */
[----:B------:R-:W-:Y:S01]  /*1830*/  @!P1 IMAD.MOV R69, RZ, RZ, -R69 ;  /* 0x000000ffff459224 */ /* 0x000fe200078e0a45 */
[----:B------:R-:W-:Y:S01]  /*1840*/  ISETP.GE.AND P0, PT, R22, RZ, PT ;  /* 0x000000ff1600720c */ /* 0x000fe20003f06270 */
[----:B------:R-:W-:Y:S01]  /*1850*/  VIADD R4, R0, 0x12 ;  /* 0x0000001200047836 */ /* 0x000fe20000000000 */
[----:B------:R-:W-:Y:S01]  /*1860*/  ISETP.GT.U32.AND P1, PT, R18, R13, PT ;  /* 0x0000000d1200720c */ /* 0x000fe20003f24070 */
[----:B------:R0:W-:Y:S01]  /*1870*/  STL [R1+0x5b4], R5 ;  /* 0x0005b40501007387 */ /* 0x0001e20000100800 */
[----:B------:R-:W-:-:S02]  /*1880*/  VIADD R12, R0, 0x19 ;  /* 0x00000019000c7836 */ /* 0x000fc40000000000 */
[--C-:B------:R-:W-:Y:S01]  /*1890*/  @!P3 IMAD.IADD R71, R71, 0x1, -R18.reuse ;  /* 0x000000014747b824 */ /* 0x100fe200078e0a12 */
[----:B------:R-:W-:Y:S01]  /*18a0*/  IABS R73, R4 ;  /* 0x0000000400497213 */ /* 0x000fe20000000000 */
[--C-:B------:R-:W-:Y:S01]  /*18b0*/  @!P2 IMAD.IADD R17, R17, 0x1, -R18.reuse ;  /* 0x000000011111a824 */ /* 0x100fe200078e0a12 */
[----:B------:R-:W-:Y:S01]  /*18c0*/  ISETP.GE.AND P2, PT, R4, RZ, PT ;  /* 0x000000ff0400720c */ /* 0x000fe20003f46270 */
[----:B------:R-:W-:Y:S01]  /*18d0*/  @!P5 IMAD.IADD R72, R72, 0x1, -R18 ;  /* 0x000000014848d824 */ /* 0x000fe200078e0a12 */
[----:B------:R-:W-:Y:S01]  /*18e0*/  ISETP.GT.U32.AND P5, PT, R18, R71, PT ;  /* 0x000000471200720c */ /* 0x000fe20003fa4070 */
[----:B------:R-:W-:Y:S01]  /*18f0*/  IMAD.HI.U32 R4, R19, R73, RZ ;  /* 0x0000004913047227 */ /* 0x000fe200078e00ff */
[----:B------:R1:W-:Y:S01]  /*1900*/  STL [R1+0x5b8], R6 ;  /* 0x0005b80601007387 */ /* 0x0003e20000100800 */
[----:B------:R-:W-:Y:S02]  /*1910*/  IABS R76, R12 ;  /* 0x0000000c004c7213 */ /* 0x000fe40000000000 */
[----:B0-----:R-:W-:-:S02]  /*1920*/  VIADD R5, R0, 0x13 ;  /* 0x0000001300057836 */ /* 0x001fc40000000000 */
[----:B------:R-:W-:Y:S01]  /*1930*/  @!P1 IMAD.IADD R13, R13, 0x1, -R18 ;  /* 0x000000010d0d9824 */ /* 0x000fe200078e0a12 */
[----:B------:R-:W-:Y:S01]  /*1940*/  ISETP.GE.AND P1, PT, R10, RZ, PT ;  /* 0x000000ff0a00720c */ /* 0x000fe20003f26270 */
[----:B------:R-:W-:Y:S01]  /*1950*/  IMAD.MOV R4, RZ, RZ, -R4 ;  /* 0x000000ffff047224 */ /* 0x000fe200078e0a04 */
[----:B------:R-:W-:Y:S01]  /*1960*/  ISETP.GE.AND P3, PT, R5, RZ, PT ;  /* 0x000000ff0500720c */ /* 0x000fe20003f66270 */
[----:B------:R-:W-:Y:S01]  /*1970*/  IMAD.MOV.U32 R8, RZ, RZ, R13 ;  /* 0x000000ffff087224 */ /* 0x000fe200078e000d */
[----:B-1----:R-:W-:Y:S01]  /*1980*/  IABS R6, R5 ;  /* 0x0000000500067213 */ /* 0x002fe20000000000 */
[C---:B------:R-:W-:Y:S02]  /*1990*/  IMAD R73, R18.reuse, R4, R73 ;  /* 0x0000000412497224 */ /* 0x040fe400078e0249 */
[----:B------:R-:W-:Y:S01]  /*19a0*/  @!P4 IMAD.MOV R8, RZ, RZ, -R8 ;  /* 0x000000ffff08c224 */ /* 0x000fe200078e0a08 */
[----:B------:R-:W-:Y:S01]  /*19b0*/  ISETP.GT.U32.AND P4, PT, R18, R72, PT ;  /* 0x000000481200720c */ /* 0x000fe20003f84070 */
[----:B------:R-:W-:-:S03]  /*19c0*/  IMAD.HI.U32 R5, R19, R6, RZ ;  /* 0x0000000613057227 */ /* 0x000fc600078e00ff */
[----:B------:R0:W-:Y:S01]  /*19d0*/  STL [R1+0x5bc], R8 ;  /* 0x0005bc0801007387 */ /* 0x0001e20000100800 */
[----:B------:R-:W-:Y:S01]  /*19e0*/  @!P5 IMAD.IADD R71, R71, 0x1, -R18 ;  /* 0x000000014747d824 */ /* 0x000fe200078e0a12 */
[C---:B------:R-:W-:Y:S01]  /*19f0*/  ISETP.GT.U32.AND P5, PT, R18.reuse, R73, PT ;  /* 0x000000491200720c */ /* 0x040fe20003fa4070 */
[----:B------:R-:W-:Y:S02]  /*1a00*/  IMAD.MOV.U32 R9, RZ, RZ, R17 ;  /* 0x000000ffff097224 */ /* 0x000fe400078e0011 */
[----:B------:R-:W-:Y:S02]  /*1a10*/  IMAD.MOV R5, RZ, RZ, -R5 ;  /* 0x000000ffff057224 */ /* 0x000fe400078e0a05 */
[----:B------:R-:W-:Y:S02]  /*1a20*/  @!P0 IMAD.MOV R9, RZ, RZ, -R9 ;  /* 0x000000ffff098224 */ /* 0x000fe400078e0a09 */
[----:B------:R-:W-:Y:S02]  /*1a30*/  IMAD R5, R18, R5, R6 ;  /* 0x0000000512057224 */ /* 0x000fe400078e0206 */
[C---:B0-----:R-:W-:Y:S01]  /*1a40*/  VIADD R8, R0.reuse, 0x14 ;  /* 0x0000001400087836 */ /* 0x041fe20000000000 */
[----:B------:R0:W-:Y:S01]  /*1a50*/  STL [R1+0x5c0], R9 ;  /* 0x0005c00901007387 */ /* 0x0001e20000100800 */
[----:B------:R-:W-:-:S02]  /*1a60*/  VIADD R4, R0, 0x15 ;  /* 0x0000001500047836 */ /* 0x000fc40000000000 */
[----:B------:R-:W-:Y:S01]  /*1a70*/  @!P6 IMAD.MOV R71, RZ, RZ, -R71 ;  /* 0x000000ffff47e224 */ /* 0x000fe200078e0a47 */
[----:B------:R-:W-:Y:S01]  /*1a80*/  ISETP.GT.U32.AND P6, PT, R18, R5, PT ;  /* 0x000000051200720c */ /* 0x000fe20003fc4070 */
[--C-:B------:R-:W-:Y:S01]  /*1a90*/  @!P4 IMAD.IADD R72, R72, 0x1, -R18.reuse ;  /* 0x000000014848c824 */ /* 0x100fe200078e0a12 */
[----:B------:R-:W-:Y:S01]  /*1aa0*/  ISETP.GE.AND P4, PT, R4, RZ, PT ;  /* 0x000000ff0400720c */ /* 0x000fe20003f86270 */
[----:B------:R-:W-:Y:S01]  /*1ab0*/  @!P5 IMAD.IADD R73, R73, 0x1, -R18 ;  /* 0x000000014949d824 */ /* 0x000fe200078e0a12 */
[----:B------:R-:W-:Y:S01]  /*1ac0*/  IABS R11, R4 ;  /* 0x00000004000b7213 */ /* 0x000fe20000000000 */
[----:B------:R-:W-:Y:S01]  /*1ad0*/  VIADD R10, R0, 0x17 ;  /* 0x00000017000a7836 */ /* 0x000fe20000000000 */
[----:B0-----:R-:W-:Y:S01]  /*1ae0*/  IABS R9, R8 ;  /* 0x0000000800097213 */ /* 0x001fe20000000000 */
[----:B------:R-:W-:Y:S01]  /*1af0*/  @!P1 IMAD.MOV R72, RZ, RZ, -R72 ;  /* 0x000000ffff489224 */ /* 0x000fe200078e0a48 */
[----:B------:R-:W-:Y:S01]  /*1b00*/  ISETP.GE.AND P0, PT, R8, RZ, PT ;  /* 0x000000ff0800720c */ /* 0x000fe20003f06270 */
[----:B------:R-:W-:Y:S01]  /*1b10*/  VIADD R8, R0, 0x16 ;  /* 0x0000001600087836 */ /* 0x000fe20000000000 */
[----:B------:R-:W-:Y:S01]  /*1b20*/  ISETP.GT.U32.AND P5, PT, R18, R73, PT ;  /* 0x000000491200720c */ /* 0x000fe20003fa4070 */
[----:B------:R-:W-:Y:S01]  /*1b30*/  IMAD.HI.U32 R4, R19, R9, RZ ;  /* 0x0000000913047227 */ /* 0x000fe200078e00ff */
[----:B------:R-:W-:-:S02]  /*1b40*/  IABS R15, R10 ;  /* 0x0000000a000f7213 */ /* 0x000fc40000000000 */
[----:B------:R-:W-:Y:S01]  /*1b50*/  IABS R13, R8 ;  /* 0x00000008000d7213 */ /* 0x000fe20000000000 */
[----:B------:R-:W-:Y:S01]  /*1b60*/  IMAD.MOV R6, RZ, RZ, -R4 ;  /* 0x000000ffff067224 */ /* 0x000fe200078e0a04 */
[----:B------:R-:W-:Y:S01]  /*1b70*/  ISETP.GE.AND P1, PT, R8, RZ, PT ;  /* 0x000000ff0800720c */ /* 0x000fe20003f26270 */
[----:B------:R-:W-:-:S04]  /*1b80*/  IMAD.HI.U32 R4, R19, R11, RZ ;  /* 0x0000000b13047227 */ /* 0x000fc800078e00ff */
[----:B------:R-:W-:Y:S02]  /*1b90*/  @!P6 IMAD.IADD R5, R5, 0x1, -R18 ;  /* 0x000000010505e824 */ /* 0x000fe400078e0a12 */
[----:B------:R-:W-:Y:S02]  /*1ba0*/  IMAD.MOV R4, RZ, RZ, -R4 ;  /* 0x000000ffff047224 */ /* 0x000fe400078e0a04 */
[C---:B------:R-:W-:Y:S01]  /*1bb0*/  IMAD R9, R18.reuse, R6, R9 ;  /* 0x0000000612097224 */ /* 0x040fe200078e0209 */
[C---:B------:R-:W-:Y:S01]  /*1bc0*/  ISETP.GT.U32.AND P6, PT, R18.reuse, R5, PT ;  /* 0x000000051200720c */ /* 0x040fe20003fc4070 */
[----:B------:R-:W-:Y:S02]  /*1bd0*/  IMAD R11, R18, R4, R11 ;  /* 0x00000004120b7224 */ /* 0x000fe400078e020b */
[----:B------:R-:W-:-:S04]  /*1be0*/  IMAD.HI.U32 R4, R19, R13, RZ ;  /* 0x0000000d13047227 */ /* 0x000fc800078e00ff */
[----:B------:R-:W-:Y:S01]  /*1bf0*/  @!P5 IMAD.IADD R73, R73, 0x1, -R18 ;  /* 0x000000014949d824 */ /* 0x000fe200078e0a12 */
[----:B------:R-:W-:Y:S01]  /*1c00*/  ISETP.GT.U32.AND P5, PT, R18, R9, PT ;  /* 0x000000091200720c */ /* 0x000fe20003fa4070 */
[----:B------:R-:W-:-:S04]  /*1c10*/  IMAD.HI.U32 R6, R19, R15, RZ ;  /* 0x0000000f13067227 */ /* 0x000fc800078e00ff */
[----:B------:R-:W-:Y:S02]  /*1c20*/  IMAD.MOV R4, RZ, RZ, -R4 ;  /* 0x000000ffff047224 */ /* 0x000fe400078e0a04 */
[----:B------:R-:W-:Y:S02]  /*1c30*/  IMAD.MOV R6, RZ, RZ, -R6 ;  /* 0x000000ffff067224 */ /* 0x000fe400078e0a06 */
[C---:B------:R-:W-:Y:S02]  /*1c40*/  IMAD R13, R18.reuse, R4, R13 ;  /* 0x00000004120d7224 */ /* 0x040fe400078e020d */
[C---:B------:R-:W-:Y:S02]  /*1c50*/  IMAD R15, R18.reuse, R6, R15 ;  /* 0x00000006120f7224 */ /* 0x040fe400078e020f */
[----:B------:R-:W-:Y:S01]  /*1c60*/  @!P6 IMAD.IADD R5, R5, 0x1, -R18 ;  /* 0x000000010505e824 */ /* 0x000fe200078e0a12 */
[----:B------:R-:W-:Y:S01]  /*1c70*/  ISETP.GT.U32.AND P6, PT, R18, R13, PT ;  /* 0x0000000d1200720c */ /* 0x000fe20003fc4070 */
[----:B------:R-:W-:-:S02]  /*1c80*/  VIADD R8, R0, 0x18 ;  /* 0x0000001800087836 */ /* 0x000fc40000000000 */
[----:B------:R-:W-:Y:S01]  /*1c90*/  @!P5 IMAD.IADD R9, R9, 0x1, -R18 ;  /* 0x000000010909d824 */ /* 0x000fe200078e0a12 */
[C---:B------:R-:W-:Y:S01]  /*1ca0*/  ISETP.GT.U32.AND P5, PT, R18.reuse, R15, PT ;  /* 0x0000000f1200720c */ /* 0x040fe20003fa4070 */
[----:B------:R-:W-:Y:S01]  /*1cb0*/  @!P2 IMAD.MOV R73, RZ, RZ, -R73 ;  /* 0x000000ffff49a224 */ /* 0x000fe200078e0a49 */
[----:B------:R-:W-:Y:S01]  /*1cc0*/  IABS R75, R8 ;  /* 0x00000008004b7213 */ /* 0x000fe20000000000 */
[----:B------:R-:W-:Y:S01]  /*1cd0*/  IMAD.MOV.U32 R17, RZ, RZ, R5 ;  /* 0x000000ffff117224 */ /* 0x000fe200078e0005 */
[----:B------:R-:W-:Y:S01]  /*1ce0*/  ISETP.GT.U32.AND P2, PT, R18, R11, PT ;  /* 0x0000000b1200720c */ /* 0x000fe20003f44070 */
[----:B------:R-:W-:Y:S02]  /*1cf0*/  VIADD R14, R0, 0x1a ;  /* 0x0000001a000e7836 */ /* 0x000fe40000000000 */
[----:B------:R-:W-:-:S03]  /*1d00*/  IMAD.HI.U32 R4, R19, R75, RZ ;  /* 0x0000004b13047227 */ /* 0x000fc600078e00ff */
[----:B------:R-:W-:Y:S01]  /*1d10*/  IABS R77, R14 ;  /* 0x0000000e004d7213 */ /* 0x000fe20000000000 */
[----:B------:R-:W-:Y:S02]  /*1d20*/  @!P6 IMAD.IADD R13, R13, 0x1, -R18 ;  /* 0x000000010d0de824 */ /* 0x000fe400078e0a12 */
[----:B------:R-:W-:Y:S02]  /*1d30*/  IMAD.MOV R4, RZ, RZ, -R4 ;  /* 0x000000ffff047224 */ /* 0x000fe400078e0a04 */
[----:B------:R-:W-:Y:S01]  /*1d40*/  @!P5 IMAD.IADD R15, R15, 0x1, -R18 ;  /* 0x000000010f0fd824 */ /* 0x000fe200078e0a12 */
[C---:B------:R-:W-:Y:S01]  /*1d50*/  ISETP.GT.U32.AND P5, PT, R18.reuse, R13, PT ;  /* 0x0000000d1200720c */ /* 0x040fe20003fa4070 */
[----:B------:R-:W-:Y:S02]  /*1d60*/  IMAD R75, R18, R4, R75 ;  /* 0x00000004124b7224 */ /* 0x000fe400078e024b */
[----:B------:R-:W-:-:S04]  /*1d70*/  IMAD.HI.U32 R4, R19, R76, RZ ;  /* 0x0000004c13047227 */ /* 0x000fc800078e00ff */
[----:B------:R-:W-:Y:S01]  /*1d80*/  @!P2 IMAD.IADD R11, R11, 0x1, -R18 ;  /* 0x000000010b0ba824 */ /* 0x000fe200078e0a12 */
[C---:B------:R-:W-:Y:S01]  /*1d90*/  ISETP.GT.U32.AND P2, PT, R18.reuse, R9, PT ;  /* 0x000000091200720c */ /* 0x040fe20003f44070 */
[----:B------:R-:W-:Y:S02]  /*1da0*/  IMAD.MOV R5, RZ, RZ, -R4 ;  /* 0x000000ffff057224 */ /* 0x000fe400078e0a04 */
[----:B------:R-:W-:Y:S01]  /*1db0*/  @!P3 IMAD.MOV R17, RZ, RZ, -R17 ;  /* 0x000000ffff11b224 */ /* 0x000fe200078e0a11 */
[C---:B------:R-:W-:Y:S01]  /*1dc0*/  ISETP.GT.U32.AND P6, PT, R18.reuse, R11, PT ;  /* 0x0000000b1200720c */ /* 0x040fe20003fc4070 */
[C---:B------:R-:W-:Y:S01]  /*1dd0*/  IMAD R76, R18.reuse, R5, R76 ;  /* 0x00000005124c7224 */ /* 0x040fe200078e024c */
[C---:B------:R-:W-:Y:S01]  /*1de0*/  ISETP.GT.U32.AND P3, PT, R18.reuse, R15, PT ;  /* 0x0000000f1200720c */ /* 0x040fe20003f64070 */
[----:B------:R-:W-:Y:S01]  /*1df0*/  @!P5 IMAD.IADD R13, R13, 0x1, -R18 ;  /* 0x000000010d0dd824 */ /* 0x000fe200078e0a12 */
[----:B------:R0:W-:Y:S01]  /*1e00*/  STL [R1+0x5c4], R17 ;  /* 0x0005c41101007387 */ /* 0x0001e20000100800 */
[----:B------:R-:W-:Y:S01]  /*1e10*/  IMAD.HI.U32 R4, R19, R77, RZ ;  /* 0x0000004d13047227 */ /* 0x000fe200078e00ff */
[----:B------:R-:W-:-:S03]  /*1e20*/  ISETP.GT.U32.AND P5, PT, R18, R76, PT ;  /* 0x0000004c1200720c */ /* 0x000fc60003fa4070 */
[----:B------:R-:W-:Y:S02]  /*1e30*/  IMAD.MOV R4, RZ, RZ, -R4 ;  /* 0x000000ffff047224 */ /* 0x000fe400078e0a04 */
[----:B------:R-:W-:Y:S02]  /*1e40*/  VIADD R16, R0, 0x1b ;  /* 0x0000001b00107836 */ /* 0x000fe40000000000 */
[--C-:B------:R-:W-:Y:S01]  /*1e50*/  @!P6 IMAD.IADD R11, R11, 0x1, -R18.reuse ;  /* 0x000000010b0be824 */ /* 0x100fe200078e0a12 */
[----:B------:R-:W-:Y:S01]  /*1e60*/  ISETP.GE.AND P6, PT, R10, RZ, PT ;  /* 0x000000ff0a00720c */ /* 0x000fe20003fc6270 */
[----:B------:R-:W-:Y:S01]  /*1e70*/  VIADD R10, R0, 0x1c ;  /* 0x0000001c000a7836 */ /* 0x000fe20000000000 */
[----:B------:R-:W-:Y:S01]  /*1e80*/  IABS R6, R16 ;  /* 0x0000001000067213 */ /* 0x000fe20000000000 */
[--C-:B------:R-:W-:Y:S01]  /*1e90*/  @!P3 IMAD.IADD R15, R15, 0x1, -R18.reuse ;  /* 0x000000010f0fb824 */ /* 0x100fe200078e0a12 */
[----:B------:R-:W-:Y:S01]  /*1ea0*/  ISETP.GE.AND P3, PT, R8, RZ, PT ;  /* 0x000000ff0800720c */ /* 0x000fe20003f66270 */
[--C-:B------:R-:W-:Y:S01]  /*1eb0*/  @!P5 IMAD.IADD R76, R76, 0x1, -R18.reuse ;  /* 0x000000014c4cd824 */ /* 0x100fe200078e0a12 */
[----:B------:R-:W-:Y:S01]  /*1ec0*/  IABS R8, R10 ;  /* 0x0000000a00087213 */ /* 0x000fe20000000000 */
[----:B------:R-:W-:Y:S01]  /*1ed0*/  @!P2 IMAD.IADD R9, R9, 0x1, -R18 ;  /* 0x000000010909a824 */ /* 0x000fe200078e0a12 */
[C---:B------:R-:W-:Y:S01]  /*1ee0*/  ISETP.GT.U32.AND P2, PT, R18.reuse, R75, PT ;  /* 0x0000004b1200720c */ /* 0x040fe20003f44070 */
[C---:B------:R-:W-:Y:S01]  /*1ef0*/  IMAD R77, R18.reuse, R4, R77 ;  /* 0x00000004124d7224 */ /* 0x040fe200078e024d */
[----:B------:R-:W-:Y:S01]  /*1f00*/  ISETP.GT.U32.AND P5, PT, R18, R76, PT ;  /* 0x0000004c1200720c */ /* 0x000fe20003fa4070 */
[----:B------:R-:W-:-:S04]  /*1f10*/  IMAD.HI.U32 R4, R19, R8, RZ ;  /* 0x0000000813047227 */ /* 0x000fc800078e00ff */
[----:B------:R-:W-:Y:S02]  /*1f20*/  IMAD.MOV.U32 R20, RZ, RZ, R9 ;  /* 0x000000ffff147224 */ /* 0x000fe400078e0009 */
[----:B------:R-:W-:Y:S02]  /*1f30*/  IMAD.MOV R9, RZ, RZ, -R4 ;  /* 0x000000ffff097224 */ /* 0x000fe400078e0a04 */
[----:B------:R-:W-:-:S04]  /*1f40*/  IMAD.HI.U32 R5, R19, R6, RZ ;  /* 0x0000000613057227 */ /* 0x000fc800078e00ff */
[----:B------:R-:W-:Y:S02]  /*1f50*/  IMAD R9, R18, R9, R8 ;  /* 0x0000000912097224 */ /* 0x000fe400078e0208 */
[----:B------:R-:W-:Y:S02]  /*1f60*/  IMAD.MOV R5, RZ, RZ, -R5 ;  /* 0x000000ffff057224 */ /* 0x000fe400078e0a05 */
[--C-:B------:R-:W-:Y:S01]  /*1f70*/  @!P5 IMAD.IADD R76, R76, 0x1, -R18.reuse ;  /* 0x000000014c4cd824 */ /* 0x100fe200078e0a12 */
[----:B------:R-:W-:Y:S01]  /*1f80*/  ISETP.GT.U32.AND P5, PT, R18, R9, PT ;  /* 0x000000091200720c */ /* 0x000fe20003fa4070 */
[----:B------:R-:W-:Y:S01]  /*1f90*/  @!P2 IMAD.IADD R75, R75, 0x1, -R18 ;  /* 0x000000014b4ba824 */ /* 0x000fe200078e0a12 */
[----:B------:R-:W-:Y:S01]  /*1fa0*/  ISETP.GE.AND P2, PT, R12, RZ, PT ;  /* 0x000000ff0c00720c */ /* 0x000fe20003f46270 */
[----:B------:R-:W-:Y:S02]  /*1fb0*/  IMAD R5, R18, R5, R6 ;  /* 0x0000000512057224 */ /* 0x000fe400078e0206 */
[----:B0-----:R-:W-:-:S02]  /*1fc0*/  IMAD.MOV.U32 R17, RZ, RZ, R11 ;  /* 0x000000ffff117224 */ /* 0x001fc400078e000b */
[----:B------:R-:W-:Y:S02]  /*1fd0*/  IMAD.MOV.U32 R6, RZ, RZ, R13 ;  /* 0x000000ffff067224 */ /* 0x000fe400078e000d */
[----:B------:R-:W-:Y:S02]  /*1fe0*/  IMAD.MOV.U32 R4, RZ, RZ, R15 ;  /* 0x000000ffff047224 */ /* 0x000fe400078e000f */
[----:B------:R-:W-:Y:S02]  /*1ff0*/  VIADD R12, R0, 0x1d ;  /* 0x0000001d000c7836 */ /* 0x000fe40000000000 */
[----:B------:R-:W-:Y:S01]  /*2000*/  @!P0 IMAD.MOV R20, RZ, RZ, -R20 ;  /* 0x000000ffff148224 */ /* 0x000fe200078e0a14 */
[C---:B------:R-:W-:Y:S01]  /*2010*/  ISETP.GT.U32.AND P0, PT, R18.reuse, R75, PT ;  /* 0x0000004b1200720c */ /* 0x040fe20003f04070 */
[----:B------:R-:W-:Y:S01]  /*2020*/  @!P4 IMAD.MOV R17, RZ, RZ, -R17 ;  /* 0x000000ffff11c224 */ /* 0x000fe200078e0a11 */
[----:B------:R-:W-:Y:S01]  /*2030*/  IABS R11, R12 ;  /* 0x0000000c000b7213 */ /* 0x000fe20000000000 */
[----:B------:R-:W-:Y:S01]  /*2040*/  @!P1 IMAD.MOV R6, RZ, RZ, -R6 ;  /* 0x000000ffff069224 */ /* 0x000fe200078e0a06 */
[----:B------:R-:W-:Y:S01]  /*2050*/  STL [R1+0x5c8], R20 ;  /* 0x0005c81401007387 */ /* 0x000fe20000100800 */
[----:B------:R-:W-:Y:S01]  /*2060*/  @!P6 IMAD.MOV R4, RZ, RZ, -R4 ;  /* 0x000000ffff04e224 */ /* 0x000fe200078e0a04 */
[----:B------:R-:W-:Y:S01]  /*2070*/  ISETP.GT.U32.AND P6, PT, R18, R5, PT ;  /* 0x000000051200720c */ /* 0x000fe20003fc4070 */
[----:B------:R-:W-:Y:S01]  /*2080*/  VIADD R8, R0, 0x1e ;  /* 0x0000001e00087836 */ /* 0x000fe20000000000 */
[----:B------:R-:W-:Y:S01]  /*2090*/  ISETP.GT.U32.AND P4, PT, R18, R77, PT ;  /* 0x0000004d1200720c */ /* 0x000fe20003f84070 */
[----:B------:R-:W-:Y:S01]  /*20a0*/  STL [R1+0x5cc], R17 ;  /* 0x0005cc1101007387 */ /* 0x000fe20000100800 */
[----:B------:R-:W-:Y:S01]  /*20b0*/  @!P5 IMAD.IADD R9, R9, 0x1, -R18 ;  /* 0x000000010909d824 */ /* 0x000fe200078e0a12 */
[----:B------:R-:W-:Y:S01]  /*20c0*/  ISETP.GE.AND P1, PT, R14, RZ, PT ;  /* 0x000000ff0e00720c */ /* 0x000fe20003f26270 */
[----:B------:R-:W-:Y:S01]  /*20d0*/  @!P2 IMAD.MOV R76, RZ, RZ, -R76 ;  /* 0x000000ffff4ca224 */ /* 0x000fe200078e0a4c */
[----:B------:R-:W-:Y:S01]  /*20e0*/  STL [R1+0x5d0], R6 ;  /* 0x0005d00601007387 */ /* 0x000fe20000100800 */
[----:B------:R-:W-:Y:S01]  /*20f0*/  IABS R13, R8 ;  /* 0x00000008000d7213 */ /* 0x000fe20000000000 */
[--C-:B------:R-:W-:Y:S01]  /*2100*/  @!P0 IMAD.IADD R75, R75, 0x1, -R18.reuse ;  /* 0x000000014b4b8824 */ /* 0x100fe200078e0a12 */
[----:B------:R-:W-:Y:S01]  /*2110*/  ISETP.GT.U32.AND P5, PT, R18, R9, PT ;  /* 0x000000091200720c */ /* 0x000fe20003fa4070 */
[----:B------:R0:W-:Y:S01]  /*2120*/  STL [R1+0x5d4], R4 ;  /* 0x0005d40401007387 */ /* 0x0001e20000100800 */
[----:B------:R-:W-:Y:S01]  /*2130*/  VIADD R14, R0, 0x20 ;  /* 0x00000020000e7836 */ /* 0x000fe20000000000 */
[----:B------:R-:W-:Y:S01]  /*2140*/  ISETP.GE.AND P0, PT, R16, RZ, PT ;  /* 0x000000ff1000720c */ /* 0x000fe20003f06270 */
[----:B------:R-:W-:-:S02]  /*2150*/  @!P6 IMAD.IADD R5, R5, 0x1, -R18 ;  /* 0x000000010505e824 */ /* 0x000fc400078e0a12 */
[----:B------:R-:W-:Y:S01]  /*2160*/  @!P4 IMAD.IADD R77, R77, 0x1, -R18 ;  /* 0x000000014d4dc824 */ /* 0x000fe200078e0a12 */
[----:B------:R-:W-:Y:S01]  /*2170*/  ISETP.GE.AND P4, PT, R10, RZ, PT ;  /* 0x000000ff0a00720c */ /* 0x000fe20003f86270 */
[----:B------:R-:W-:Y:S01]  /*2180*/  @!P3 IMAD.MOV R75, RZ, RZ, -R75 ;  /* 0x000000ffff4bb224 */ /* 0x000fe200078e0a4b */
[----:B------:R-:W-:Y:S01]  /*2190*/  ISETP.GT.U32.AND P3, PT, R18, R5, PT ;  /* 0x000000051200720c */ /* 0x000fe20003f64070 */
[----:B------:R-:W-:Y:S01]  /*21a0*/  VIADD R10, R0, 0x1f ;  /* 0x0000001f000a7836 */ /* 0x000fe20000000000 */
[----:B------:R-:W-:Y:S01]  /*21b0*/  ISETP.GT.U32.AND P6, PT, R18, R77, PT ;  /* 0x0000004d1200720c */ /* 0x000fe20003fc4070 */
[----:B0-----:R-:W-:Y:S01]  /*21c0*/  IMAD.HI.U32 R4, R19, R11, RZ ;  /* 0x0000000b13047227 */ /* 0x001fe200078e00ff */
[----:B------:R-:W-:Y:S02]  /*21d0*/  IABS R79, R14 ;  /* 0x0000000e004f7213 */ /* 0x000fe40000000000 */
[----:B------:R-:W-:Y:S01]  /*21e0*/  IABS R15, R10 ;  /* 0x0000000a000f7213 */ /* 0x000fe20000000000 */
[----:B------:R-:W-:-:S02]  /*21f0*/  IMAD.MOV R6, RZ, RZ, -R4 ;  /* 0x000000ffff067224 */ /* 0x000fc400078e0a04 */
[----:B------:R-:W-:-:S04]  /*2200*/  IMAD.HI.U32 R4, R19, R13, RZ ;  /* 0x0000000d13047227 */ /* 0x000fc800078e00ff */
[----:B------:R-:W-:Y:S02]  /*2210*/  IMAD.MOV R4, RZ, RZ, -R4 ;  /* 0x000000ffff047224 */ /* 0x000fe400078e0a04 */
[--C-:B------:R-:W-:Y:S02]  /*2220*/  @!P5 IMAD.IADD R9, R9, 0x1, -R18.reuse ;  /* 0x000000010909d824 */ /* 0x100fe400078e0a12 */
[C---:B------:R-:W-:Y:S02]  /*2230*/  IMAD R13, R18.reuse, R4, R13 ;  /* 0x00000004120d7224 */ /* 0x040fe400078e020d */
[C---:B------:R-:W-:Y:S02]  /*2240*/  IMAD R11, R18.reuse, R6, R11 ;  /* 0x00000006120b7224 */ /* 0x040fe400078e020b */
[--C-:B------:R-:W-:Y:S01]  /*2250*/  @!P3 IMAD.IADD R5, R5, 0x1, -R18.reuse ;  /* 0x000000010505b824 */ /* 0x100fe200078e0a12 */
[----:B------:R-:W-:Y:S01]  /*2260*/  ISETP.GT.U32.AND P5, PT, R18, R13, PT ;  /* 0x0000000d1200720c */ /* 0x000fe20003fa4070 */
[----:B------:R-:W-:Y:S01]  /*2270*/  @!P6 IMAD.IADD R77, R77, 0x1, -R18 ;  /* 0x000000014d4de824 */ /* 0x000fe200078e0a12 */
[----:B------:R-:W-:Y:S01]  /*2280*/  ISETP.GE.AND P3, PT, R12, RZ, PT ;  /* 0x000000ff0c00720c */ /* 0x000fe20003f66270 */
[----:B------:R-:W-:Y:S01]  /*2290*/  VIADD R12, R0, 0x21 ;  /* 0x00000021000c7836 */ /* 0x000fe20000000000 */
[----:B------:R-:W-:Y:S01]  /*22a0*/  ISETP.GT.U32.AND P6, PT, R18, R11, PT ;  /* 0x0000000b1200720c */ /* 0x000fe20003fc4070 */
[----:B------:R-:W-:-:S03]  /*22b0*/  IMAD.HI.U32 R4, R19, R15, RZ ;  /* 0x0000000f13047227 */ /* 0x000fc600078e00ff */
[----:B------:R-:W-:Y:S01]  /*22c0*/  IABS R80, R12 ;  /* 0x0000000c00507213 */ /* 0x000fe20000000000 */
[----:B------:R-:W-:Y:S02]  /*22d0*/  IMAD.MOV R4, RZ, RZ, -R4 ;  /* 0x000000ffff047224 */ /* 0x000fe400078e0a04 */
[----:B------:R-:W-:-:S04]  /*22e0*/  IMAD.HI.U32 R6, R19, R79, RZ ;  /* 0x0000004f13067227 */ /* 0x000fc800078e00ff */
[----:B------:R-:W-:Y:S02]  /*22f0*/  @!P5 IMAD.IADD R13, R13, 0x1, -R18 ;  /* 0x000000010d0dd824 */ /* 0x000fe400078e0a12 */
[C---:B------:R-:W-:Y:S02]  /*2300*/  IMAD R15, R18.reuse, R4, R15 ;  /* 0x00000004120f7224 */ /* 0x040fe400078e020f */
[----:B------:R-:W-:Y:S01]  /*2310*/  IMAD.HI.U32 R4, R19, R80, RZ ;  /* 0x0000005013047227 */ /* 0x000fe200078e00ff */
[----:B------:R-:W-:-:S03]  /*2320*/  ISETP.GT.U32.AND P2, PT, R18, R13, PT ;  /* 0x0000000d1200720c */ /* 0x000fc60003f44070 */
[----:B------:R-:W-:Y:S02]  /*2330*/  IMAD.MOV R17, RZ, RZ, -R4 ;  /* 0x000000ffff117224 */ /* 0x000fe400078e0a04 */
[----:B------:R-:W-:Y:S01]  /*2340*/  @!P6 IMAD.IADD R11, R11, 0x1, -R18 ;  /* 0x000000010b0be824 */ /* 0x000fe200078e0a12 */
[----:B------:R-:W-:Y:S01]  /*2350*/  ISETP.GE.AND P6, PT, R8, RZ, PT ;  /* 0x000000ff0800720c */ /* 0x000fe20003fc6270 */
[----:B------:R-:W-:Y:S02]  /*2360*/  IMAD R80, R18, R17, R80 ;  /* 0x0000001112507224 */ /* 0x000fe400078e0250 */
[----:B------:R-:W-:Y:S01]  /*2370*/  VIADD R8, R0, 0x22 ;  /* 0x0000002200087836 */ /* 0x000fe20000000000 */
[C---:B------:R-:W-:Y:S01]  /*2380*/  ISETP.GT.U32.AND P5, PT, R18.reuse, R11, PT ;  /* 0x0000000b1200720c */ /* 0x040fe20003fa4070 */
[----:B------:R-:W-:Y:S01]  /*2390*/  @!P1 IMAD.MOV R77, RZ, RZ, -R77 ;  /* 0x000000ffff4d9224 */ /* 0x000fe200078e0a4d */
[C---:B------:R-:W-:Y:S01]  /*23a0*/  ISETP.GT.U32.AND P1, PT, R18.reuse, R15, PT ;  /* 0x0000000f1200720c */ /* 0x040fe20003f24070 */
[----:B------:R-:W-:Y:S01]  /*23b0*/  @!P2 IMAD.IADD R13, R13, 0x1, -R18 ;  /* 0x000000010d0da824 */ /* 0x000fe200078e0a12 */
[----:B------:R-:W-:Y:S01]  /*23c0*/  ISETP.GT.U32.AND P2, PT, R18, R80, PT ;  /* 0x000000501200720c */ /* 0x000fe20003f44070 */
[----:B------:R-:W-:Y:S01]  /*23d0*/  IMAD.MOV R6, RZ, RZ, -R6 ;  /* 0x000000ffff067224 */ /* 0x000fe200078e0a06 */
[----:B------:R-:W-:Y:S01]  /*23e0*/  IABS R81, R8 ;  /* 0x0000000800517213 */ /* 0x000fe20000000000 */
[----:B------:R-:W-:-:S02]  /*23f0*/  IMAD.MOV.U32 R21, RZ, RZ, R5 ;  /* 0x000000ffff157224 */ /* 0x000fc400078e0005 */
[----:B------:R-:W-:Y:S02]  /*2400*/  IMAD R79, R18, R6, R79 ;  /* 0x00000006124f7224 */ /* 0x000fe400078e024f */
[----:B------:R-:W-:Y:S02]  /*2410*/  VIADD R6, R0, 0x23 ;  /* 0x0000002300067836 */ /* 0x000fe40000000000 */
[----:B------:R-:W-:Y:S01]  /*2420*/  @!P5 IMAD.IADD R11, R11, 0x1, -R18 ;  /* 0x000000010b0bd824 */ /* 0x000fe200078e0a12 */
[----:B------:R-:W-:Y:S01]  /*2430*/  ISETP.GE.AND P5, PT, R14, RZ, PT ;  /* 0x000000ff0e00720c */ /* 0x000fe20003fa6270 */
[----:B------:R-:W-:Y:S01]  /*2440*/  IMAD.HI.U32 R4, R19, R81, RZ ;  /* 0x0000005113047227 */ /* 0x000fe200078e00ff */
[----:B------:R-:W-:-:S03]  /*2450*/  IABS R5, R6 ;  /* 0x0000000600057213 */ /* 0x000fc60000000000 */
[----:B------:R-:W-:Y:S02]  /*2460*/  IMAD.MOV.U32 R20, RZ, RZ, R9 ;  /* 0x000000ffff147224 */ /* 0x000fe400078e0009 */
[--C-:B------:R-:W-:Y:S02]  /*2470*/  @!P2 IMAD.IADD R80, R80, 0x1, -R18.reuse ;  /* 0x000000015050a824 */ /* 0x100fe400078e0a12 */
[----:B------:R-:W-:Y:S01]  /*2480*/  @!P1 IMAD.IADD R15, R15, 0x1, -R18 ;  /* 0x000000010f0f9824 */ /* 0x000fe200078e0a12 */
[----:B------:R-:W-:Y:S01]  /*2490*/  ISETP.GE.AND P1, PT, R12, RZ, PT ;  /* 0x000000ff0c00720c */ /* 0x000fe20003f26270 */
[----:B------:R-:W-:Y:S01]  /*24a0*/  IMAD.MOV.U32 R9, RZ, RZ, R11 ;  /* 0x000000ffff097224 */ /* 0x000fe200078e000b */
[C---:B------:R-:W-:Y:S01]  /*24b0*/  ISETP.GT.U32.AND P2, PT, R18.reuse, R80, PT ;  /* 0x000000501200720c */ /* 0x040fe20003f44070 */
[----:B------:R-:W-:Y:S02]  /*24c0*/  IMAD.MOV R4, RZ, RZ, -R4 ;  /* 0x000000ffff047224 */ /* 0x000fe400078e0a04 */
[----:B------:R-:W-:Y:S01]  /*24d0*/  @!P3 IMAD.MOV R9, RZ, RZ, -R9 ;  /* 0x000000ffff09b224 */ /* 0x000fe200078e0a09 */
[C---:B------:R-:W-:Y:S01]  /*24e0*/  ISETP.GT.U32.AND P3, PT, R18.reuse, R15, PT ;  /* 0x0000000f1200720c */ /* 0x040fe20003f64070 */
[----:B------:R-:W-:-:S02]  /*24f0*/  IMAD R81, R18, R4, R81 ;  /* 0x0000000412517224 */ /* 0x000fc400078e0251 */
[----:B------:R-:W-:-:S04]  /*2500*/  IMAD.HI.U32 R4, R19, R5, RZ ;  /* 0x0000000513047227 */ /* 0x000fc800078e00ff */
[----:B------:R-:W-:Y:S01]  /*2510*/  @!P4 IMAD.MOV R20, RZ, RZ, -R20 ;  /* 0x000000ffff14c224 */ /* 0x000fe200078e0a14 */
[----:B------:R-:W-:Y:S01]  /*2520*/  ISETP.GT.U32.AND P4, PT, R18, R79, PT ;  /* 0x0000004f1200720c */ /* 0x000fe20003f84070 */
[----:B------:R-:W-:Y:S02]  /*2530*/  IMAD.MOV R4, RZ, RZ, -R4 ;  /* 0x000000ffff047224 */ /* 0x000fe400078e0a04 */
[----:B------:R-:W-:Y:S01]  /*2540*/  @!P0 IMAD.MOV R21, RZ, RZ, -R21 ;  /* 0x000000ffff158224 */ /* 0x000fe200078e0a15 */
[----:B------:R-:W-:Y:S01]  /*2550*/  ISETP.GE.AND P0, PT, R10, RZ, PT ;  /* 0x000000ff0a00720c */ /* 0x000fe20003f06270 */
[----:B------:R-:W-:Y:S02]  /*2560*/  IMAD R5, R18, R4, R5 ;  /* 0x0000000412057224 */ /* 0x000fe400078e0205 */
[--C-:B------:R-:W-:Y:S01]  /*2570*/  @!P2 IMAD.IADD R80, R80, 0x1, -R18.reuse ;  /* 0x000000015050a824 */ /* 0x100fe200078e0a12 */
[----:B------:R-:W-:Y:S01]  /*2580*/  STL [R1+0x5d8], R21 ;  /* 0x0005d81501007387 */ /* 0x000fe20000100800 */
[----:B------:R-:W-:Y:S01]  /*2590*/  VIADD R10, R0, 0x24 ;  /* 0x00000024000a7836 */ /* 0x000fe20000000000 */
[C---:B------:R-:W-:Y:S01]  /*25a0*/  ISETP.GT.U32.AND P2, PT, R18.reuse, R5, PT ;  /* 0x000000051200720c */ /* 0x040fe20003f44070 */
[----:B------:R-:W-:Y:S01]  /*25b0*/  @!P3 IMAD.IADD R15, R15, 0x1, -R18 ;  /* 0x000000010f0fb824 */ /* 0x000fe200078e0a12 */
[----:B------:R-:W-:Y:S01]  /*25c0*/  ISETP.GT.U32.AND P3, PT, R18, R81, PT ;  /* 0x000000511200720c */ /* 0x000fe20003f64070 */
[----:B------:R-:W-:Y:S01]  /*25d0*/  STL [R1+0x5dc], R20 ;  /* 0x0005dc1401007387 */ /* 0x000fe20000100800 */
[----:B------:R-:W-:-:S02]  /*25e0*/  IMAD.MOV.U32 R11, RZ, RZ, R13 ;  /* 0x000000ffff0b7224 */ /* 0x000fc400078e000d */
[--C-:B------:R-:W-:Y:S01]  /*25f0*/  @!P4 IMAD.IADD R79, R79, 0x1, -R18.reuse ;  /* 0x000000014f4fc824 */ /* 0x100fe200078e0a12 */
[----:B------:R0:W-:Y:S01]  /*2600*/  STL [R1+0x5e0], R9 ;  /* 0x0005e00901007387 */ /* 0x0001e20000100800 */
[----:B------:R-:W-:Y:S01]  /*2610*/  @!P6 IMAD.MOV R11, RZ, RZ, -R11 ;  /* 0x000000ffff0be224 */ /* 0x000fe200078e0a0b */
[----:B------:R-:W-:Y:S01]  /*2620*/  ISETP.GE.AND P6, PT, R8, RZ, PT ;  /* 0x000000ff0800720c */ /* 0x000fe20003fc6270 */
[----:B------:R-:W-:Y:S01]  /*2630*/  VIADD R8, R0, 0x25 ;  /* 0x0000002500087836 */ /* 0x000fe20000000000 */
[----:B------:R-:W-:Y:S01]  /*2640*/  ISETP.GT.U32.AND P4, PT, R18, R79, PT ;  /* 0x0000004f1200720c */ /* 0x000fe20003f84070 */
[----:B------:R-:W-:Y:S01]  /*2650*/  VIADD R12, R0, 0x26 ;  /* 0x00000026000c7836 */ /* 0x000fe20000000000 */
[----:B------:R1:W-:Y:S01]  /*2660*/  STL [R1+0x5e4], R11 ;  /* 0x0005e40b01007387 */ /* 0x0003e20000100800 */
[--C-:B------:R-:W-:Y:S02]  /*2670*/  @!P2 IMAD.IADD R5, R5, 0x1, -R18.reuse ;  /* 0x000000010505a824 */ /* 0x100fe400078e0a12 */
[----:B------:R-:W-:Y:S01]  /*2680*/  IMAD.MOV.U32 R14, RZ, RZ, R15 ;  /* 0x000000ffff0e7224 */ /* 0x000fe200078e000f */
[----:B0-----:R-:W-:Y:S01]  /*2690*/  IABS R9, R10 ;  /* 0x0000000a00097213 */ /* 0x001fe20000000000 */
[----:B------:R-:W-:Y:S01]  /*26a0*/  @!P3 IMAD.IADD R81, R81, 0x1, -R18 ;  /* 0x000000015151b824 */ /* 0x000fe200078e0a12 */
[----:B------:R-:W-:Y:S01]  /*26b0*/  ISETP.GT.U32.AND P2, PT, R18, R5, PT ;  /* 0x000000051200720c */ /* 0x000fe20003f44070 */
[----:B------:R-:W-:Y:S01]  /*26c0*/  @!P0 IMAD.MOV R14, RZ, RZ, -R14 ;  /* 0x000000ffff0e8224 */ /* 0x000fe200078e0a0e */
[----:B------:R-:W-:Y:S01]  /*26d0*/  IABS R13, R12 ;  /* 0x0000000c000d7213 */ /* 0x000fe20000000000 */
[----:B------:R-:W-:Y:S01]  /*26e0*/  IMAD.HI.U32 R4, R19, R9, RZ ;  /* 0x0000000913047227 */ /* 0x000fe200078e00ff */
[----:B-1----:R-:W-:-:S02]  /*26f0*/  IABS R11, R8 ;  /* 0x00000008000b7213 */ /* 0x002fc40000000000 */
[----:B------:R-:W-:Y:S01]  /*2700*/  ISETP.GT.U32.AND P0, PT, R18, R81, PT ;  /* 0x000000511200720c */ /* 0x000fe20003f04070 */
[----:B------:R-:W-:Y:S01]  /*2710*/  IMAD.MOV R4, RZ, RZ, -R4 ;  /* 0x000000ffff047224 */ /* 0x000fe200078e0a04 */
[----:B------:R0:W-:Y:S01]  /*2720*/  STL [R1+0x5e8], R14 ;  /* 0x0005e80e01007387 */ /* 0x0001e20000100800 */
[----:B------:R-:W-:Y:S01]  /*2730*/  @!P4 IMAD.IADD R79, R79, 0x1, -R18 ;  /* 0x000000014f4fc824 */ /* 0x000fe200078e0a12 */
[----:B------:R-:W-:Y:S01]  /*2740*/  ISETP.GE.AND P4, PT, R6, RZ, PT ;  /* 0x000000ff0600720c */ /* 0x000fe20003f86270 */
[----:B------:R-:W-:Y:S01]  /*2750*/  IMAD R9, R18, R4, R9 ;  /* 0x0000000412097224 */ /* 0x000fe200078e0209 */
[----:B------:R-:W-:Y:S01]  /*2760*/  ISETP.GE.AND P3, PT, R10, RZ, PT ;  /* 0x000000ff0a00720c */ /* 0x000fe20003f66270 */
[----:B------:R-:W-:-:S04]  /*2770*/  IMAD.HI.U32 R4, R19, R11, RZ ;  /* 0x0000000b13047227 */ /* 0x000fc800078e00ff */
[----:B------:R-:W-:Y:S02]  /*2780*/  IMAD.MOV R4, RZ, RZ, -R4 ;  /* 0x000000ffff047224 */ /* 0x000fe400078e0a04 */
[----:B------:R-:W-:-:S04]  /*2790*/  IMAD.HI.U32 R6, R19, R13, RZ ;  /* 0x0000000d13067227 */ /* 0x000fc800078e00ff */
[C---:B------:R-:W-:Y:S02]  /*27a0*/  IMAD R11, R18.reuse, R4, R11 ;  /* 0x00000004120b7224 */ /* 0x040fe400078e020b */
[----:B------:R-:W-:Y:S01]  /*27b0*/  @!P5 IMAD.MOV R79, RZ, RZ, -R79 ;  /* 0x000000ffff4fd224 */ /* 0x000fe200078e0a4f */
[C---:B------:R-:W-:Y:S01]  /*27c0*/  ISETP.GT.U32.AND P5, PT, R18.reuse, R9, PT ;  /* 0x000000091200720c */ /* 0x040fe20003fa4070 */
[----:B------:R-:W-:Y:S02]  /*27d0*/  IMAD.MOV R6, RZ, RZ, -R6 ;  /* 0x000000ffff067224 */ /* 0x000fe400078e0a06 */
[--C-:B------:R-:W-:Y:S01]  /*27e0*/  @!P2 IMAD.IADD R5, R5, 0x1, -R18.reuse ;  /* 0x000000010505a824 */ /* 0x100fe200078e0a12 */
[----:B------:R-:W-:Y:S01]  /*27f0*/  ISETP.GT.U32.AND P2, PT, R18, R11, PT ;  /* 0x0000000b1200720c */ /* 0x000fe20003f44070 */
[----:B------:R-:W-:Y:S01]  /*2800*/  @!P0 IMAD.IADD R81, R81, 0x1, -R18 ;  /* 0x0000000151518824 */ /* 0x000fe200078e0a12 */
[----:B------:R-:W-:Y:S01]  /*2810*/  ISETP.GE.AND P0, PT, R12, RZ, PT ;  /* 0x000000ff0c00720c */ /* 0x000fe20003f06270 */
[----:B------:R-:W-:-:S02]  /*2820*/  IMAD R13, R18, R6, R13 ;  /* 0x00000006120d7224 */ /* 0x000fc400078e020d */
[----:B------:R-:W-:Y:S02]  /*2830*/  @!P6 IMAD.MOV R81, RZ, RZ, -R81 ;  /* 0x000000ffff51e224 */ /* 0x000fe400078e0a51 */
[----:B------:R-:W-:Y:S01]  /*2840*/  VIADD R12, R0, 0x27 ;  /* 0x00000027000c7836 */ /* 0x000fe20000000000 */
[----:B------:R-:W-:Y:S01]  /*2850*/  ISETP.GT.U32.AND P6, PT, R18, R13, PT ;  /* 0x0000000d1200720c */ /* 0x000fe20003fc4070 */
[----:B------:R-:W-:Y:S02]  /*2860*/  @!P5 IMAD.IADD R9, R9, 0x1, -R18 ;  /* 0x000000010909d824 */ /* 0x000fe400078e0a12 */
[----:B------:R-:W-:Y:S01]  /*2870*/  @!P1 IMAD.MOV R80, RZ, RZ, -R80 ;  /* 0x000000ffff509224 */ /* 0x000fe200078e0a50 */
[----:B------:R-:W-:Y:S01]  /*2880*/  ISETP.GE.AND P1, PT, R8, RZ, PT ;  /* 0x000000ff0800720c */ /* 0x000fe20003f26270 */
[--C-:B------:R-:W-:Y:S01]  /*2890*/  @!P2 IMAD.IADD R11, R11, 0x1, -R18.reuse ;  /* 0x000000010b0ba824 */ /* 0x100fe200078e0a12 */
[----:B------:R-:W-:Y:S01]  /*28a0*/  ISETP.GT.U32.AND P5, PT, R18, R9, PT ;  /* 0x000000091200720c */ /* 0x000fe20003fa4070 */
[C---:B------:R-:W-:Y:S01]  /*28b0*/  VIADD R6, R0.reuse, 0x28 ;  /* 0x0000002800067836 */ /* 0x040fe20000000000 */
[----:B------:R-:W-:Y:S01]  /*28c0*/  IABS R8, R12 ;  /* 0x0000000c00087213 */ /* 0x000fe20000000000 */
[----:B0-----:R-:W-:Y:S01]  /*28d0*/  VIADD R14, R0, 0x29 ;  /* 0x00000029000e7836 */ /* 0x001fe20000000000 */
[----:B------:R-:W-:Y:S01]  /*28e0*/  ISETP.GT.U32.AND P2, PT, R18, R11, PT ;  /* 0x0000000b1200720c */ /* 0x000fe20003f44070 */
[----:B------:R-:W-:Y:S01]  /*28f0*/  IMAD.MOV.U32 R15, RZ, RZ, R5 ;  /* 0x000000ffff0f7224 */ /* 0x000fe200078e0005 */
[----:B------:R-:W-:Y:S01]  /*2900*/  IABS R83, R6 ;  /* 0x0000000600537213 */ /* 0x000fe20000000000 */
[----:B------:R-:W-:Y:S01]  /*2910*/  @!P6 IMAD.IADD R13, R13, 0x1, -R18 ;  /* 0x000000010d0de824 */ /* 0x000fe200078e0a12 */
[----:B------:R-:W-:Y:S01]  /*2920*/  IABS R10, R14 ;  /* 0x0000000e000a7213 */ /* 0x000fe20000000000 */
[----:B------:R-:W-:-:S03]  /*2930*/  IMAD.HI.U32 R4, R19, R8, RZ ;  /* 0x0000000813047227 */ /* 0x000fc600078e00ff */
[----:B------:R-:W-:Y:S01]  /*2940*/  ISETP.GT.U32.AND P6, PT, R18, R13, PT ;  /* 0x0000000d1200720c */ /* 0x000fe20003fc4070 */
[----:B------:R-:W-:Y:S02]  /*2950*/  IMAD.MOV R5, RZ, RZ, -R4 ;  /* 0x000000ffff057224 */ /* 0x000fe400078e0a04 */
[----:B------:R-:W-:Y:S01]  /*2960*/  @!P4 IMAD.MOV R15, RZ, RZ, -R15 ;  /* 0x000000ffff0fc224 */ /* 0x000fe200078e0a0f */
[----:B------:R-:W-:Y:S01]  /*2970*/  ISETP.GE.AND P4, PT, R12, RZ, PT ;  /* 0x000000ff0c00720c */ /* 0x000fe20003f86270 */
[----:B------:R-:W-:-:S03]  /*2980*/  IMAD.HI.U32 R4, R19, R83, RZ ;  /* 0x0000005313047227 */ /* 0x000fc600078e00ff */
[----:B------:R0:W-:Y:S01]  /*2990*/  STL [R1+0x5ec], R15 ;  /* 0x0005ec0f01007387 */ /* 0x0001e20000100800 */
[----:B------:R-:W-:Y:S01]  /*29a0*/  @!P5 IMAD.IADD R9, R9, 0x1, -R18 ;  /* 0x000000010909d824 */ /* 0x000fe200078e0a12 */
[----:B------:R-:W-:Y:S01]  /*29b0*/  ISETP.GE.AND P5, PT, R6, RZ, PT ;  /* 0x000000ff0600720c */ /* 0x000fe20003fa6270 */
[----:B------:R-:W-:-:S04]  /*29c0*/  IMAD.HI.U32 R6, R19, R10, RZ ;  /* 0x0000000a13067227 */ /* 0x000fc800078e00ff */
[C---:B------:R-:W-:Y:S02]  /*29d0*/  IMAD R5, R18.reuse, R5, R8 ;  /* 0x0000000512057224 */ /* 0x040fe400078e0208 */
[----:B------:R-:W-:Y:S02]  /*29e0*/  IMAD.MOV R4, RZ, RZ, -R4 ;  /* 0x000000ffff047224 */ /* 0x000fe400078e0a04 */
[----:B------:R-:W-:Y:S01]  /*29f0*/  @!P2 IMAD.IADD R11, R11, 0x1, -R18 ;  /* 0x000000010b0ba824 */ /* 0x000fe200078e0a12 */
[C---:B------:R-:W-:Y:S01]  /*2a00*/  ISETP.GT.U32.AND P2, PT, R18.reuse, R5, PT ;  /* 0x000000051200720c */ /* 0x040fe20003f44070 */
[----:B0-----:R-:W-:Y:S02]  /*2a10*/  IMAD.MOV.U32 R15, RZ, RZ, R9 ;  /* 0x000000ffff0f7224 */ /* 0x001fe400078e0009 */
[----:B------:R-:W-:Y:S02]  /*2a20*/  IMAD.MOV R9, RZ, RZ, -R6 ;  /* 0x000000ffff097224 */ /* 0x000fe400078e0a06 */
[----:B------:R-:W-:-:S02]  /*2a30*/  IMAD R83, R18, R4, R83 ;  /* 0x0000000412537224 */ /* 0x000fc400078e0253 */
[----:B------:R-:W-:Y:S02]  /*2a40*/  IMAD.MOV.U32 R6, RZ, RZ, R11 ;  /* 0x000000ffff067224 */ /* 0x000fe400078e000b */
[----:B------:R-:W-:Y:S02]  /*2a50*/  @!P6 IMAD.IADD R13, R13, 0x1, -R18 ;  /* 0x000000010d0de824 */ /* 0x000fe400078e0a12 */
[----:B------:R-:W-:Y:S01]  /*2a60*/  @!P1 IMAD.MOV R6, RZ, RZ, -R6 ;  /* 0x000000ffff069224 */ /* 0x000fe200078e0a06 */
[C---:B------:R-:W-:Y:S01]  /*2a70*/  ISETP.GT.U32.AND P1, PT, R18.reuse, R83, PT ;  /* 0x000000531200720c */ /* 0x040fe20003f24070 */
[----:B------:R-:W-:Y:S02]  /*2a80*/  IMAD R9, R18, R9, R10 ;  /* 0x0000000912097224 */ /* 0x000fe400078e020a */
[----:B------:R-:W-:Y:S02]  /*2a90*/  IMAD.MOV.U32 R8, RZ, RZ, R13 ;  /* 0x000000ffff087224 */ /* 0x000fe400078e000d */
[----:B------:R-:W-:-:S02]  /*2aa0*/  VIADD R4, R0, 0x2a ;  /* 0x0000002a00047836 */ /* 0x000fc40000000000 */
[----:B------:R-:W-:Y:S01]  /*2ab0*/  @!P0 IMAD.MOV R8, RZ, RZ, -R8 ;  /* 0x000000ffff088224 */ /* 0x000fe200078e0a08 */
[----:B------:R-:W-:Y:S01]  /*2ac0*/  ISETP.GT.U32.AND P0, PT, R18, R9, PT ;  /* 0x000000091200720c */ /* 0x000fe20003f04070 */
[--C-:B------:R-:W-:Y:S01]  /*2ad0*/  @!P2 IMAD.IADD R5, R5, 0x1, -R18.reuse ;  /* 0x000000010505a824 */ /* 0x100fe200078e0a12 */
[----:B------:R-:W-:Y:S01]  /*2ae0*/  IABS R11, R4 ;  /* 0x00000004000b7213 */ /* 0x000fe20000000000 */
[----:B------:R-:W-:Y:S01]  /*2af0*/  VIADD R12, R0, 0x2b ;  /* 0x0000002b000c7836 */ /* 0x000fe20000000000 */
[----:B------:R-:W-:Y:S01]  /*2b00*/  ISETP.GE.AND P6, PT, R4, RZ, PT ;  /* 0x000000ff0400720c */ /* 0x000fe20003fc6270 */
[----:B------:R-:W-:Y:S01]  /*2b10*/  @!P1 IMAD.IADD R83, R83, 0x1, -R18 ;  /* 0x0000000153539824 */ /* 0x000fe200078e0a12 */
[C---:B------:R-:W-:Y:S01]  /*2b20*/  ISETP.GT.U32.AND P2, PT, R18.reuse, R5, PT ;  /* 0x000000051200720c */ /* 0x040fe20003f44070 */
[----:B------:R-:W-:Y:S01]  /*2b30*/  @!P3 IMAD.MOV R15, RZ, RZ, -R15 ;  /* 0x000000ffff0fb224 */ /* 0x000fe200078e0a0f */
[----:B------:R-:W-:Y:S01]  /*2b40*/  IABS R10, R12 ;  /* 0x0000000c000a7213 */ /* 0x000fe20000000000 */
[----:B------:R-:W-:Y:S01]  /*2b50*/  IMAD.HI.U32 R4, R19, R11, RZ ;  /* 0x0000000b13047227 */ /* 0x000fe200078e00ff */
[----:B------:R-:W-:-:S02]  /*2b60*/  ISETP.GT.U32.AND P1, PT, R18, R83, PT ;  /* 0x000000531200720c */ /* 0x000fc40003f24070 */
[----:B------:R0:W-:Y:S01]  /*2b70*/  STL [R1+0x5f0], R15 ;  /* 0x0005f00f01007387 */ /* 0x0001e20000100800 */
[--C-:B------:R-:W-:Y:S01]  /*2b80*/  @!P0 IMAD.IADD R9, R9, 0x1, -R18.reuse ;  /* 0x0000000109098824 */ /* 0x100fe200078e0a12 */
[----:B------:R-:W-:Y:S01]  /*2b90*/  ISETP.GE.AND P3, PT, R14, RZ, PT ;  /* 0x000000ff0e00720c */ /* 0x000fe20003f66270 */
[C---:B------:R-:W-:Y:S01]  /*2ba0*/  VIADD R16, R0.reuse, 0x2d ;  /* 0x0000002d00107836 */ /* 0x040fe20000000000 */
[----:B------:R1:W-:Y:S01]  /*2bb0*/  STL [R1+0x5f4], R6 ;  /* 0x0005f40601007387 */ /* 0x0003e20000100800 */
[----:B------:R-:W-:Y:S01]  /*2bc0*/  VIADD R14, R0, 0x2c ;  /* 0x0000002c000e7836 */ /* 0x000fe20000000000 */
[----:B------:R-:W-:Y:S01]  /*2bd0*/  ISETP.GT.U32.AND P0, PT, R18, R9, PT ;  /* 0x000000091200720c */ /* 0x000fe20003f04070 */
[--C-:B------:R-:W-:Y:S01]  /*2be0*/  @!P2 IMAD.IADD R5, R5, 0x1, -R18.reuse ;  /* 0x000000010505a824 */ /* 0x100fe200078e0a12 */
[----:B------:R2:W-:Y:S01]  /*2bf0*/  STL [R1+0x5f8], R8 ;  /* 0x0005f80801007387 */ /* 0x0005e20000100800 */
[----:B------:R-:W-:Y:S01]  /*2c00*/  IABS R17, R16 ;  /* 0x0000001000117213 */ /* 0x000fe20000000000 */
[----:B------:R-:W-:Y:S01]  /*2c10*/  VIADD R22, R0, 0x35 ;  /* 0x0000003500167836 */ /* 0x000fe20000000000 */
[----:B0-----:R-:W-:Y:S01]  /*2c20*/  IABS R15, R14 ;  /* 0x0000000e000f7213 */ /* 0x001fe20000000000 */
[----:B------:R-:W-:Y:S01]  /*2c30*/  @!P1 IMAD.IADD R83, R83, 0x1, -R18 ;  /* 0x0000000153539824 */ /* 0x000fe200078e0a12 */
[----:B------:R-:W-:Y:S01]  /*2c40*/  ISETP.GE.AND P2, PT, R12, RZ, PT ;  /* 0x000000ff0c00720c */ /* 0x000fe20003f46270 */
[----:B-1----:R-:W-:-:S04]  /*2c50*/  IMAD.HI.U32 R6, R19, R10, RZ ;  /* 0x0000000a13067227 */ /* 0x002fc800078e00ff */
[----:B--2---:R-:W-:Y:S02]  /*2c60*/  IMAD.MOV R8, RZ, RZ, -R4 ;  /* 0x000000ffff087224 */ /* 0x004fe400078e0a04 */
[----:B------:R-:W-:Y:S02]  /*2c70*/  IMAD.MOV R13, RZ, RZ, -R6 ;  /* 0x000000ffff0d7224 */ /* 0x000fe400078e0a06 */
[C---:B------:R-:W-:Y:S02]  /*2c80*/  IMAD R11, R18.reuse, R8, R11 ;  /* 0x00000008120b7224 */ /* 0x040fe400078e020b */
[C---:B------:R-:W-:Y:S02]  /*2c90*/  IMAD R13, R18.reuse, R13, R10 ;  /* 0x0000000d120d7224 */ /* 0x040fe400078e020a */
[----:B------:R-:W-:Y:S01]  /*2ca0*/  IMAD.MOV.U32 R20, RZ, RZ, R5 ;  /* 0x000000ffff147224 */ /* 0x000fe200078e0005 */
[----:B------:R-:W-:Y:S01]  /*2cb0*/  ISETP.GT.U32.AND P1, PT, R18, R11, PT ;  /* 0x0000000b1200720c */ /* 0x000fe20003f24070 */
[----:B------:R-:W-:-:S04]  /*2cc0*/  IMAD.HI.U32 R6, R19, R17, RZ ;  /* 0x0000001113067227 */ /* 0x000fc800078e00ff */
[----:B------:R-:W-:-:S04]  /*2cd0*/  IMAD.HI.U32 R4, R19, R15, RZ ;  /* 0x0000000f13047227 */ /* 0x000fc800078e00ff */
[----:B------:R-:W-:Y:S01]  /*2ce0*/  @!P4 IMAD.MOV R20, RZ, RZ, -R20 ;  /* 0x000000ffff14c224 */ /* 0x000fe200078e0a14 */
[C---:B------:R-:W-:Y:S01]  /*2cf0*/  ISETP.GT.U32.AND P4, PT, R18.reuse, R13, PT ;  /* 0x0000000d1200720c */ /* 0x040fe20003f84070 */
[----:B------:R-:W-:Y:S02]  /*2d00*/  IMAD.MOV R6, RZ, RZ, -R6 ;  /* 0x000000ffff067224 */ /* 0x000fe400078e0a06 */
[----:B------:R-:W-:Y:S01]  /*2d10*/  @!P0 IMAD.IADD R9, R9, 0x1, -R18 ;  /* 0x0000000109098824 */ /* 0x000fe200078e0a12 */
[----:B------:R0:W-:Y:S01]  /*2d20*/  STL [R1+0x5fc], R20 ;  /* 0x0005fc1401007387 */ /* 0x0001e20000100800 */
[----:B------:R-:W-:Y:S02]  /*2d30*/  IMAD.MOV R4, RZ, RZ, -R4 ;  /* 0x000000ffff047224 */ /* 0x000fe400078e0a04 */
[----:B------:R-:W-:Y:S02]  /*2d40*/  IMAD R17, R18, R6, R17 ;  /* 0x0000000612117224 */ /* 0x000fe400078e0211 */
[----:B------:R-:W-:-:S02]  /*2d50*/  IMAD.MOV.U32 R5, RZ, RZ, R9 ;  /* 0x000000ffff057224 */ /* 0x000fc400078e0009 */
[C---:B------:R-:W-:Y:S02]  /*2d60*/  IMAD R15, R18.reuse, R4, R15 ;  /* 0x00000004120f7224 */ /* 0x040fe400078e020f */
[----:B------:R-:W-:Y:S01]  /*2d70*/  @!P3 IMAD.MOV R5, RZ, RZ, -R5 ;  /* 0x000000ffff05b224 */ /* 0x000fe200078e0a05 */
[----:B------:R-:W-:Y:S01]  /*2d80*/  ISETP.GT.U32.AND P3, PT, R18, R17, PT ;  /* 0x000000111200720c */ /* 0x000fe20003f64070 */
[----:B------:R-:W-:Y:S01]  /*2d90*/  VIADD R10, R0, 0x2e ;  /* 0x0000002e000a7836 */ /* 0x000fe20000000000 */
[----:B------:R-:W-:Y:S01]  /*2da0*/  ISETP.GT.U32.AND P0, PT, R18, R15, PT ;  /* 0x0000000f1200720c */ /* 0x000fe20003f04070 */
[--C-:B------:R-:W-:Y:S01]  /*2db0*/  @!P1 IMAD.IADD R11, R11, 0x1, -R18.reuse ;  /* 0x000000010b0b9824 */ /* 0x100fe200078e0a12 */
[----:B------:R-:W-:Y:S01]  /*2dc0*/  STL [R1+0x538], R5 ;  /* 0x0005380501007387 */ /* 0x000fe20000100800 */
[----:B------:R-:W-:Y:S01]  /*2dd0*/  @!P4 IMAD.IADD R13, R13, 0x1, -R18 ;  /* 0x000000010d0dc824 */ /* 0x000fe200078e0a12 */
[----:B------:R-:W-:Y:S01]  /*2de0*/  IABS R21, R10 ;  /* 0x0000000a00157213 */ /* 0x000fe20000000000 */
[----:B------:R-:W-:Y:S01]  /*2df0*/  VIADD R12, R0, 0x2f ;  /* 0x0000002f000c7836 */ /* 0x000fe20000000000 */
[C---:B------:R-:W-:Y:S01]  /*2e00*/  ISETP.GT.U32.AND P1, PT, R18.reuse, R11, PT ;  /* 0x0000000b1200720c */ /* 0x040fe20003f24070 */
[----:B------:R-:W-:Y:S01]  /*2e10*/  @!P5 IMAD.MOV R83, RZ, RZ, -R83 ;  /* 0x000000ffff53d224 */ /* 0x000fe200078e0a53 */
[----:B------:R-:W-:Y:S01]  /*2e20*/  ISETP.GT.U32.AND P4, PT, R18, R13, PT ;  /* 0x0000000d1200720c */ /* 0x000fe20003f84070 */
[----:B------:R-:W-:Y:S01]  /*2e30*/  IMAD.HI.U32 R4, R19, R21, RZ ;  /* 0x0000001513047227 */ /* 0x000fe200078e00ff */
[----:B------:R-:W-:-:S02]  /*2e40*/  IABS R6, R12 ;  /* 0x0000000c00067213 */ /* 0x000fc40000000000 */
[----:B------:R-:W-:Y:S01]  /*2e50*/  ISETP.GE.AND P5, PT, R14, RZ, PT ;  /* 0x000000ff0e00720c */ /* 0x000fe20003fa6270 */
[----:B------:R-:W-:Y:S02]  /*2e60*/  @!P3 IMAD.IADD R17, R17, 0x1, -R18 ;  /* 0x000000011111b824 */ /* 0x000fe400078e0a12 */
[----:B------:R-:W-:Y:S02]  /*2e70*/  IMAD.MOV R4, RZ, RZ, -R4 ;  /* 0x000000ffff047224 */ /* 0x000fe400078e0a04 */
[--C-:B------:R-:W-:Y:S01]  /*2e80*/  @!P0 IMAD.IADD R15, R15, 0x1, -R18.reuse ;  /* 0x000000010f0f8824 */ /* 0x100fe200078e0a12 */
[----:B------:R-:W-:Y:S01]  /*2e90*/  ISETP.GT.U32.AND P3, PT, R18, R17, PT ;  /* 0x000000111200720c */ /* 0x000fe20003f64070 */
[----:B------:R-:W-:Y:S01]  /*2ea0*/  @!P1 IMAD.IADD R11, R11, 0x1, -R18 ;  /* 0x000000010b0b9824 */ /* 0x000fe200078e0a12 */
[----:B------:R-:W-:Y:S01]  /*2eb0*/  ISETP.GE.AND P1, PT, R16, RZ, PT ;  /* 0x000000ff1000720c */ /* 0x000fe20003f26270 */
[C---:B------:R-:W-:Y:S01]  /*2ec0*/  IMAD R21, R18.reuse, R4, R21 ;  /* 0x0000000412157224 */ /* 0x040fe200078e0215 */
[----:B------:R-:W-:Y:S01]  /*2ed0*/  ISETP.GT.U32.AND P0, PT, R18, R15, PT ;  /* 0x0000000f1200720c */ /* 0x000fe20003f04070 */
[----:B------:R-:W-:-:S04]  /*2ee0*/  IMAD.HI.U32 R4, R19, R6, RZ ;  /* 0x0000000613047227 */ /* 0x000fc800078e00ff */
[----:B------:R-:W-:Y:S01]  /*2ef0*/  @!P4 IMAD.IADD R13, R13, 0x1, -R18 ;  /* 0x000000010d0dc824 */ /* 0x000fe200078e0a12 */
[C---:B------:R-:W-:Y:S01]  /*2f00*/  ISETP.GT.U32.AND P4, PT, R18.reuse, R21, PT ;  /* 0x000000151200720c */ /* 0x040fe20003f84070 */
[----:B0-----:R-:W-:Y:S02]  /*2f10*/  IMAD.MOV.U32 R20, RZ, RZ, R11 ;  /* 0x000000ffff147224 */ /* 0x001fe400078e000b */
[----:B------:R-:W-:Y:S02]  /*2f20*/  IMAD.MOV R11, RZ, RZ, -R4 ;  /* 0x000000ffff0b7224 */ /* 0x000fe400078e0a04 */
[----:B------:R-:W-:Y:S02]  /*2f30*/  IMAD.MOV.U32 R9, RZ, RZ, R13 ;  /* 0x000000ffff097224 */ /* 0x000fe400078e000d */
[----:B------:R-:W-:Y:S02]  /*2f40*/  IMAD R11, R18, R11, R6 ;  /* 0x0000000b120b7224 */ /* 0x000fe400078e0206 */
[----:B------:R-:W-:Y:S01]  /*2f50*/  @!P6 IMAD.MOV R20, RZ, RZ, -R20 ;  /* 0x000000ffff14e224 */ /* 0x000fe200078e0a14 */
[----:B------:R-:W-:Y:S01]  /*2f60*/  ISETP.GE.AND P6, PT, R10, RZ, PT ;  /* 0x000000ff0a00720c */ /* 0x000fe20003fc6270 */
[----:B------:R-:W-:Y:S01]  /*2f70*/  @!P2 IMAD.MOV R9, RZ, RZ, -R9 ;  /* 0x000000ffff09a224 */ /* 0x000fe200078e0a09 */
[----:B------:R-:W-:Y:S01]  /*2f80*/  ISETP.GE.AND P2, PT, R12, RZ, PT ;  /* 0x000000ff0c00720c */ /* 0x000fe20003f46270 */
[--C-:B------:R-:W-:Y:S01]  /*2f90*/  @!P3 IMAD.IADD R17, R17, 0x1, -R18.reuse ;  /* 0x000000011111b824 */ /* 0x100fe200078e0a12 */
[----:B------:R-:W-:Y:S01]  /*2fa0*/  ISETP.GT.U32.AND P3, PT, R18, R11, PT ;  /* 0x0000000b1200720c */ /* 0x000fe20003f64070 */
[----:B------:R-:W-:Y:S01]  /*2fb0*/  @!P0 IMAD.IADD R15, R15, 0x1, -R18 ;  /* 0x000000010f0f8824 */ /* 0x000fe200078e0a12 */
[----:B------:R-:W-:Y:S01]  /*2fc0*/  STL [R1+0x53c], R20 ;  /* 0x00053c1401007387 */ /* 0x000fe20000100800 */
[----:B------:R-:W-:-:S02]  /*2fd0*/  VIADD R4, R0, 0x31 ;  /* 0x0000003100047836 */ /* 0x000fc40000000000 */
[--C-:B------:R-:W-:Y:S01]  /*2fe0*/  @!P4 IMAD.IADD R21, R21, 0x1, -R18.reuse ;  /* 0x000000011515c824 */ /* 0x100fe200078e0a12 */
[----:B------:R0:W-:Y:S01]  /*2ff0*/  STL [R1+0x600], R9 ;  /* 0x0006000901007387 */ /* 0x0001e20000100800 */
[C---:B------:R-:W-:Y:S02]  /*3000*/  VIADD R6, R0.reuse, 0x32 ;  /* 0x0000003200067836 */ /* 0x040fe40000000000 */
[----:B------:R-:W-:Y:S01]  /*3010*/  VIADD R14, R0, 0x30 ;  /* 0x00000030000e7836 */ /* 0x000fe20000000000 */
[----:B------:R-:W-:Y:S01]  /*3020*/  ISETP.GT.U32.AND P4, PT, R18, R21, PT ;  /* 0x000000151200720c */ /* 0x000fe20003f84070 */
[----:B------:R-:W-:Y:S02]  /*3030*/  IMAD.MOV.U32 R10, RZ, RZ, R17 ;  /* 0x000000ffff0a7224 */ /* 0x000fe400078e0011 */
[----:B------:R-:W-:Y:S01]  /*3040*/  @!P3 IMAD.IADD R11, R11, 0x1, -R18 ;  /* 0x000000010b0bb824 */ /* 0x000fe200078e0a12 */
[----:B------:R-:W-:Y:S01]  /*3050*/  IABS R8, R14 ;  /* 0x0000000e00087213 */ /* 0x000fe20000000000 */
[----:B------:R-:W-:Y:S01]  /*3060*/  @!P1 IMAD.MOV R10, RZ, RZ, -R10 ;  /* 0x000000ffff0a9224 */ /* 0x000fe200078e0a0a */
[----:B------:R-:W-:Y:S01]  /*3070*/  ISETP.GE.AND P1, PT, R6, RZ, PT ;  /* 0x000000ff0600720c */ /* 0x000fe20003f26270 */
[----:B0-----:R-:W-:Y:S01]  /*3080*/  IMAD.MOV.U32 R9, RZ, RZ, R15 ;  /* 0x000000ffff097224 */ /* 0x001fe200078e000f */
[----:B------:R-:W-:Y:S01]  /*3090*/  ISETP.GT.U32.AND P3, PT, R18, R11, PT ;  /* 0x0000000b1200720c */ /* 0x000fe20003f64070 */
[----:B------:R-:W-:Y:S01]  /*30a0*/  IMAD.HI.U32 R5, R19, R8, RZ ;  /* 0x0000000813057227 */ /* 0x000fe200078e00ff */
[----:B------:R-:W-:-:S02]  /*30b0*/  IABS R15, R6 ;  /* 0x00000006000f7213 */ /* 0x000fc40000000000 */
[----:B------:R-:W-:Y:S01]  /*30c0*/  ISETP.GE.AND P0, PT, R14, RZ, PT ;  /* 0x000000ff0e00720c */ /* 0x000fe20003f06270 */
[----:B------:R-:W-:Y:S01]  /*30d0*/  @!P5 IMAD.MOV R9, RZ, RZ, -R9 ;  /* 0x000000ffff09d224 */ /* 0x000fe200078e0a09 */
[----:B------:R-:W-:Y:S01]  /*30e0*/  ISETP.GE.AND P5, PT, R4, RZ, PT ;  /* 0x000000ff0400720c */ /* 0x000fe20003fa6270 */
[----:B------:R-:W-:-:S03]  /*30f0*/  IMAD.HI.U32 R6, R19, R15, RZ ;  /* 0x0000000f13067227 */ /* 0x000fc600078e00ff */
[----:B------:R0:W-:Y:S01]  /*3100*/  STL [R1+0x604], R9 ;  /* 0x0006040901007387 */ /* 0x0001e20000100800 */
[----:B------:R-:W-:Y:S02]  /*3110*/  @!P4 IMAD.IADD R21, R21, 0x1, -R18 ;  /* 0x000000011515c824 */ /* 0x000fe400078e0a12 */
[----:B------:R-:W-:Y:S01]  /*3120*/  IMAD.MOV R6, RZ, RZ, -R6 ;  /* 0x000000ffff067224 */ /* 0x000fe200078e0a06 */
[----:B------:R1:W-:Y:S01]  /*3130*/  STL [R1+0x608], R10 ;  /* 0x0006080a01007387 */ /* 0x0003e20000100800 */
[----:B------:R-:W-:Y:S02]  /*3140*/  @!P3 IMAD.IADD R11, R11, 0x1, -R18 ;  /* 0x000000010b0bb824 */ /* 0x000fe400078e0a12 */
[----:B------:R-:W-:Y:S02]  /*3150*/  IMAD.MOV R5, RZ, RZ, -R5 ;  /* 0x000000ffff057224 */ /* 0x000fe400078e0a05 */
[----:B------:R-:W-:Y:S01]  /*3160*/  IMAD R15, R18, R6, R15 ;  /* 0x00000006120f7224 */ /* 0x000fe200078e020f */
[----:B0-----:R-:W-:Y:S01]  /*3170*/  IABS R9, R4 ;  /* 0x0000000400097213 */ /* 0x001fe20000000000 */
[----:B------:R-:W-:-:S02]  /*3180*/  IMAD.MOV.U32 R20, RZ, RZ, R21 ;  /* 0x000000ffff147224 */ /* 0x000fc400078e0015 */
[----:B------:R-:W-:Y:S02]  /*3190*/  IMAD R5, R18, R5, R8 ;  /* 0x0000000512057224 */ /* 0x000fe400078e0208 */
[----:B------:R-:W-:-:S03]  /*31a0*/  IMAD.HI.U32 R4, R19, R9, RZ ;  /* 0x0000000913047227 */ /* 0x000fc600078e00ff */
[C---:B------:R-:W-:Y:S01]  /*31b0*/  ISETP.GT.U32.AND P4, PT, R18.reuse, R5, PT ;  /* 0x000000051200720c */ /* 0x040fe20003f84070 */
[----:B------:R-:W-:Y:S02]  /*31c0*/  IMAD.MOV R4, RZ, RZ, -R4 ;  /* 0x000000ffff047224 */ /* 0x000fe400078e0a04 */
[----:B------:R-:W-:Y:S01]  /*31d0*/  @!P6 IMAD.MOV R20, RZ, RZ, -R20 ;  /* 0x000000ffff14e224 */ /* 0x000fe200078e0a14 */
[C---:B------:R-:W-:Y:S01]  /*31e0*/  ISETP.GT.U32.AND P6, PT, R18.reuse, R15, PT ;  /* 0x0000000f1200720c */ /* 0x040fe20003fc4070 */
[----:B------:R-:W-:Y:S02]  /*31f0*/  IMAD R9, R18, R4, R9 ;  /* 0x0000000412097224 */ /* 0x000fe400078e0209 */
[C---:B------:R-:W-:Y:S01]  /*3200*/  VIADD R12, R0.reuse, 0x33 ;  /* 0x00000033000c7836 */ /* 0x040fe20000000000 */
[----:B------:R0:W-:Y:S01]  /*3210*/  STL [R1+0x60c], R20 ;  /* 0x00060c1401007387 */ /* 0x0001e20000100800 */
[----:B------:R-:W-:Y:S01]  /*3220*/  VIADD R14, R0, 0x34 ;  /* 0x00000034000e7836 */ /* 0x000fe20000000000 */
[----:B------:R-:W-:Y:S01]  /*3230*/  ISETP.GT.U32.AND P3, PT, R18, R9, PT ;  /* 0x000000091200720c */ /* 0x000fe20003f64070 */
[----:B------:R-:W-:Y:S01]  /*3240*/  IMAD.MOV.U32 R16, RZ, RZ, R11 ;  /* 0x000000ffff107224 */ /* 0x000fe200078e000b */
[----:B------:R-:W-:Y:S01]  /*3250*/  IABS R8, R12 ;  /* 0x0000000c00087213 */ /* 0x000fe20000000000 */
[----:B------:R-:W-:Y:S01]  /*3260*/  @!P4 IMAD.IADD R5, R5, 0x1, -R18 ;  /* 0x000000010505c824 */ /* 0x000fe200078e0a12 */
[----:B-1----:R-:W-:Y:S01]  /*3270*/  IABS R10, R14 ;  /* 0x0000000e000a7213 */ /* 0x002fe20000000000 */
[----:B------:R-:W-:Y:S01]  /*3280*/  @!P2 IMAD.MOV R16, RZ, RZ, -R16 ;  /* 0x000000ffff10a224 */ /* 0x000fe200078e0a10 */
[----:B------:R-:W-:Y:S01]  /*3290*/  ISETP.GE.AND P2, PT, R12, RZ, PT ;  /* 0x000000ff0c00720c */ /* 0x000fe20003f46270 */
[----:B------:R-:W-:Y:S01]  /*32a0*/  IMAD.HI.U32 R4, R19, R8, RZ ;  /* 0x0000000813047227 */ /* 0x000fe200078e00ff */
[----:B------:R-:W-:-:S02]  /*32b0*/  ISETP.GT.U32.AND P4, PT, R18, R5, PT ;  /* 0x000000051200720c */ /* 0x000fc40003f84070 */
[----:B------:R1:W-:Y:S01]  /*32c0*/  STL [R1+0x610], R16 ;  /* 0x0006101001007387 */ /* 0x0003e20000100800 */
[----:B------:R-:W-:-:S04]  /*32d0*/  IMAD.HI.U32 R6, R19, R10, RZ ;  /* 0x0000000a13067227 */ /* 0x000fc800078e00ff */
[--C-:B------:R-:W-:Y:S02]  /*32e0*/  @!P3 IMAD.IADD R9, R9, 0x1, -R18.reuse ;  /* 0x000000010909b824 */ /* 0x100fe400078e0a12 */
[----:B------:R-:W-:Y:S02]  /*32f0*/  @!P6 IMAD.IADD R15, R15, 0x1, -R18 ;  /* 0x000000010f0fe824 */ /* 0x000fe400078e0a12 */
[----:B------:R-:W-:Y:S01]  /*3300*/  IMAD.MOV R13, RZ, RZ, -R4 ;  /* 0x000000ffff0d7224 */ /* 0x000fe200078e0a04 */
[C---:B------:R-:W-:Y:S01]  /*3310*/  ISETP.GT.U32.AND P3, PT, R18.reuse, R9, PT ;  /* 0x000000091200720c */ /* 0x040fe20003f64070 */
[----:B------:R-:W-:Y:S01]  /*3320*/  IMAD.MOV R17, RZ, RZ, -R6 ;  /* 0x000000ffff117224 */ /* 0x000fe200078e0a06 */
[C---:B------:R-:W-:Y:S01]  /*3330*/  ISETP.GT.U32.AND P6, PT, R18.reuse, R15, PT ;  /* 0x0000000f1200720c */ /* 0x040fe20003fc4070 */
[C---:B------:R-:W-:Y:S02]  /*3340*/  IMAD R11, R18.reuse, R13, R8 ;  /* 0x0000000d120b7224 */ /* 0x040fe400078e0208 */
[----:B------:R-:W-:Y:S01]  /*3350*/  IMAD R13, R18, R17, R10 ;  /* 0x00000011120d7224 */ /* 0x000fe200078e020a */
[----:B------:R-:W-:Y:S01]  /*3360*/  IABS R17, R22 ;  /* 0x0000001600117213 */ /* 0x000fe20000000000 */
[----:B0-----:R-:W-:-:S02]  /*3370*/  VIADD R20, R0, 0x36 ;  /* 0x0000003600147836 */ /* 0x001fc40000000000 */
[----:B-1----:R-:W-:Y:S02]  /*3380*/  VIADD R16, R0, 0x37 ;  /* 0x0000003700107836 */ /* 0x002fe40000000000 */
[----:B------:R-:W-:Y:S01]  /*3390*/  IMAD.HI.U32 R4, R19, R17, RZ ;  /* 0x0000001113047227 */ /* 0x000fe200078e00ff */
[----:B------:R-:W-:Y:S02]  /*33a0*/  IABS R27, R20 ;  /* 0x00000014001b7213 */ /* 0x000fe40000000000 */
[----:B------:R-:W-:Y:S01]  /*33b0*/  IABS R21, R16 ;  /* 0x0000001000157213 */ /* 0x000fe20000000000 */
[----:B------:R-:W-:Y:S01]  /*33c0*/  @!P3 IMAD.IADD R9, R9, 0x1, -R18 ;  /* 0x000000010909b824 */ /* 0x000fe200078e0a12 */
[C---:B------:R-:W-:Y:S01]  /*33d0*/  ISETP.GT.U32.AND P3, PT, R18.reuse, R11, PT ;  /* 0x0000000b1200720c */ /* 0x040fe20003f64070 */
[----:B------:R-:W-:Y:S02]  /*33e0*/  IMAD.MOV R8, RZ, RZ, -R4 ;  /* 0x000000ffff087224 */ /* 0x000fe400078e0a04 */
[----:B------:R-:W-:Y:S01]  /*33f0*/  @!P6 IMAD.IADD R15, R15, 0x1, -R18 ;  /* 0x000000010f0fe824 */ /* 0x000fe200078e0a12 */
[----:B------:R-:W-:Y:S01]  /*3400*/  ISETP.GT.U32.AND P6, PT, R18, R13, PT ;  /* 0x0000000d1200720c */ /* 0x000fe20003fc4070 */
[----:B------:R-:W-:-:S04]  /*3410*/  IMAD.HI.U32 R4, R19, R27, RZ ;  /* 0x0000001b13047227 */ /* 0x000fc800078e00ff */
[----:B------:R-:W-:Y:S02]  /*3420*/  IMAD R17, R18, R8, R17 ;  /* 0x0000000812117224 */ /* 0x000fe400078e0211 */
[----:B------:R-:W-:Y:S01]  /*3430*/  @!P4 IMAD.IADD R5, R5, 0x1, -R18 ;  /* 0x000000010505c824 */ /* 0x000fe200078e0a12 */
[----:B------:R-:W-:Y:S01]  /*3440*/  ISETP.GE.AND P4, PT, R14, RZ, PT ;  /* 0x000000ff0e00720c */ /* 0x000fe20003f86270 */
[----:B------:R-:W-:Y:S02]  /*3450*/  IMAD.MOV R10, RZ, RZ, -R4 ;  /* 0x000000ffff0a7224 */ /* 0x000fe400078e0a04 */
[----:B------:R-:W-:Y:S01]  /*3460*/  @!P3 IMAD.IADD R11, R11, 0x1, -R18 ;  /* 0x000000010b0bb824 */ /* 0x000fe200078e0a12 */
[----:B------:R-:W-:Y:S01]  /*3470*/  ISETP.GT.U32.AND P3, PT, R18, R17, PT ;  /* 0x000000111200720c */ /* 0x000fe20003f64070 */
[----:B------:R-:W-:Y:S02]  /*3480*/  IMAD.MOV.U32 R24, RZ, RZ, R5 ;  /* 0x000000ffff187224 */ /* 0x000fe400078e0005 */
[----:B------:R-:W-:-:S02]  /*3490*/  IMAD.MOV.U32 R5, RZ, RZ, R9 ;  /* 0x000000ffff057224 */ /* 0x000fc400078e0009 */
[----:B------:R-:W-:Y:S02]  /*34a0*/  IMAD R27, R18, R10, R27 ;  /* 0x0000000a121b7224 */ /* 0x000fe400078e021b */
[----:B------:R-:W-:-:S04]  /*34b0*/  IMAD.HI.U32 R6, R19, R21, RZ ;  /* 0x0000001513067227 */ /* 0x000fc800078e00ff */
[----:B------:R-:W-:Y:S01]  /*34c0*/  @!P0 IMAD.MOV R24, RZ, RZ, -R24 ;  /* 0x000000ffff188224 */ /* 0x000fe200078e0a18 */
[----:B------:R-:W-:Y:S01]  /*34d0*/  ISETP.GT.U32.AND P0, PT, R18, R11, PT ;  /* 0x0000000b1200720c */ /* 0x000fe20003f04070 */
[----:B------:R-:W-:Y:S02]  /*34e0*/  @!P5 IMAD.MOV R5, RZ, RZ, -R5 ;  /* 0x000000ffff05d224 */ /* 0x000fe400078e0a05 */
[----:B------:R-:W-:Y:S01]  /*34f0*/  VIADD R14, R0, 0x38 ;  /* 0x00000038000e7836 */ /* 0x000fe20000000000 */
[----:B------:R-:W-:Y:S01]  /*3500*/  STL [R1+0x540], R24 ;  /* 0x0005401801007387 */ /* 0x000fe20000100800 */
[----:B------:R-:W-:Y:S01]  /*3510*/  @!P6 IMAD.IADD R13, R13, 0x1, -R18 ;  /* 0x000000010d0de824 */ /* 0x000fe200078e0a12 */
[----:B------:R-:W-:Y:S01]  /*3520*/  ISETP.GT.U32.AND P6, PT, R18, R27, PT ;  /* 0x0000001b1200720c */ /* 0x000fe20003fc4070 */
[----:B------:R-:W-:Y:S01]  /*3530*/  IMAD.MOV R6, RZ, RZ, -R6 ;  /* 0x000000ffff067224 */ /* 0x000fe200078e0a06 */
[----:B------:R0:W-:Y:S01]  /*3540*/  STL [R1+0x544], R5 ;  /* 0x0005440501007387 */ /* 0x0001e20000100800 */
[----:B------:R-:W-:Y:S01]  /*3550*/  VIADD R12, R0, 0x39 ;  /* 0x00000039000c7836 */ /* 0x000fe20000000000 */
[----:B------:R-:W-:Y:S01]  /*3560*/  IABS R25, R14 ;  /* 0x0000000e00197213 */ /* 0x000fe20000000000 */
[----:B------:R-:W-:-:S02]  /*3570*/  IMAD R21, R18, R6, R21 ;  /* 0x0000000612157224 */ /* 0x000fc400078e0215 */
[----:B------:R-:W-:Y:S01]  /*3580*/  @!P3 IMAD.IADD R17, R17, 0x1, -R18 ;  /* 0x000000011111b824 */ /* 0x000fe200078e0a12 */
[----:B------:R-:W-:Y:S01]  /*3590*/  IABS R23, R12 ;  /* 0x0000000c00177213 */ /* 0x000fe20000000000 */
[C---:B------:R-:W-:Y:S01]  /*35a0*/  IMAD.HI.U32 R8, R19.reuse, R25, RZ ;  /* 0x0000001913087227 */ /* 0x040fe200078e00ff */
[C---:B------:R-:W-:Y:S02]  /*35b0*/  ISETP.GT.U32.AND P3, PT, R18.reuse, R13, PT ;  /* 0x0000000d1200720c */ /* 0x040fe40003f64070 */
[----:B------:R-:W-:Y:S01]  /*35c0*/  ISETP.GT.U32.AND P5, PT, R18, R17, PT ;  /* 0x000000111200720c */ /* 0x000fe20003fa4070 */
[----:B0-----:R-:W-:Y:S02]  /*35d0*/  IMAD.MOV.U32 R5, RZ, RZ, R15 ;  /* 0x000000ffff057224 */ /* 0x001fe400078e000f */
[----:B------:R-:W-:-:S04]  /*35e0*/  IMAD.HI.U32 R4, R19, R23, RZ ;  /* 0x0000001713047227 */ /* 0x000fc800078e00ff */
[----:B------:R-:W-:Y:S01]  /*35f0*/  @!P1 IMAD.MOV R5, RZ, RZ, -R5 ;  /* 0x000000ffff059224 */ /* 0x000fe200078e0a05 */
[C---:B------:R-:W-:Y:S01]  /*3600*/  ISETP.GT.U32.AND P1, PT, R18.reuse, R21, PT ;  /* 0x000000151200720c */ /* 0x040fe20003f24070 */
[----:B------:R-:W-:Y:S02]  /*3610*/  IMAD.MOV R8, RZ, RZ, -R8 ;  /* 0x000000ffff087224 */ /* 0x000fe400078e0a08 */
[----:B------:R-:W-:Y:S01]  /*3620*/  @!P6 IMAD.IADD R27, R27, 0x1, -R18 ;  /* 0x000000011b1be824 */ /* 0x000fe200078e0a12 */
[----:B------:R0:W-:Y:S01]  /*3630*/  STL [R1+0x548], R5 ;  /* 0x0005480501007387 */ /* 0x0001e20000100800 */
[----:B------:R-:W-:Y:S02]  /*3640*/  IMAD.MOV R4, RZ, RZ, -R4 ;  /* 0x000000ffff047224 */ /* 0x000fe400078e0a04 */
[C---:B------:R-:W-:Y:S01]  /*3650*/  IMAD R25, R18.reuse, R8, R25 ;  /* 0x0000000812197224 */ /* 0x040fe200078e0219 */
[----:B------:R-:W-:Y:S01]  /*3660*/  ISETP.GT.U32.AND P6, PT, R18, R27, PT ;  /* 0x0000001b1200720c */ /* 0x000fe20003fc4070 */
[----:B------:R-:W-:-:S02]  /*3670*/  VIADD R8, R0, 0x3a ;  /* 0x0000003a00087836 */ /* 0x000fc40000000000 */
[----:B------:R-:W-:Y:S02]  /*3680*/  VIADD R10, R0, 0x3b ;  /* 0x0000003b000a7836 */ /* 0x000fe40000000000 */
[--C-:B------:R-:W-:Y:S01]  /*3690*/  @!P0 IMAD.IADD R11, R11, 0x1, -R18.reuse ;  /* 0x000000010b0b8824 */ /* 0x100fe200078e0a12 */
[C---:B------:R-:W-:Y:S01]  /*36a0*/  ISETP.GT.U32.AND P0, PT, R18.reuse, R25, PT ;  /* 0x000000191200720c */ /* 0x040fe20003f04070 */
[----:B------:R-:W-:Y:S01]  /*36b0*/  IMAD R23, R18, R4, R23 ;  /* 0x0000000412177224 */ /* 0x000fe200078e0217 */
[----:B------:R-:W-:Y:S01]  /*36c0*/  IABS R4, R8 ;  /* 0x0000000800047213 */ /* 0x000fe20000000000 */
[--C-:B------:R-:W-:Y:S01]  /*36d0*/  @!P1 IMAD.IADD R21, R21, 0x1, -R18.reuse ;  /* 0x0000000115159824 */ /* 0x100fe200078e0a12 */
[----:B------:R-:W-:Y:S01]  /*36e0*/  IABS R6, R10 ;  /* 0x0000000a00067213 */ /* 0x000fe20000000000 */
[----:B------:R-:W-:Y:S01]  /*36f0*/  IMAD.MOV.U32 R24, RZ, RZ, R11 ;  /* 0x000000ffff187224 */ /* 0x000fe200078e000b */
[----:B------:R-:W-:Y:S01]  /*3700*/  ISETP.GE.AND P1, PT, R16, RZ, PT ;  /* 0x000000ff1000720c */ /* 0x000fe20003f26270 */
[----:B------:R-:W-:Y:S01]  /*3710*/  @!P5 IMAD.IADD R17, R17, 0x1, -R18 ;  /* 0x000000011111d824 */ /* 0x000fe200078e0a12 */
[C---:B------:R-:W-:Y:S01]  /*3720*/  ISETP.GT.U32.AND P5, PT, R18.reuse, R23, PT ;  /* 0x000000171200720c */ /* 0x040fe20003fa4070 */
[----:B------:R-:W-:Y:S01]  /*3730*/  @!P2 IMAD.MOV R24, RZ, RZ, -R24 ;  /* 0x000000ffff18a224 */ /* 0x000fe200078e0a18 */
[----:B------:R-:W-:Y:S01]  /*3740*/  ISETP.GT.U32.AND P2, PT, R18, R21, PT ;  /* 0x000000151200720c */ /* 0x000fe20003f44070 */
[----:B------:R-:W-:-:S02]  /*3750*/  IMAD.MOV.U32 R9, RZ, RZ, R4 ;  /* 0x000000ffff097224 */ /* 0x000fc400078e0004 */
[----:B0-----:R-:W-:Y:S01]  /*3760*/  IMAD.HI.U32 R5, R19, R6, RZ ;  /* 0x0000000613057227 */ /* 0x001fe200078e00ff */
[----:B------:R-:W-:Y:S03]  /*3770*/  STL [R1+0x614], R24 ;  /* 0x0006141801007387 */ /* 0x000fe60000100800 */
[--C-:B------:R-:W-:Y:S01]  /*3780*/  @!P3 IMAD.IADD R13, R13, 0x1, -R18.reuse ;  /* 0x000000010d0db824 */ /* 0x100fe200078e0a12 */
[----:B------:R-:W-:Y:S01]  /*3790*/  ISETP.GE.AND P3, PT, R22, RZ, PT ;  /* 0x000000ff1600720c */ /* 0x000fe20003f66270 */
[----:B------:R-:W-:Y:S01]  /*37a0*/  @!P6 IMAD.IADD R27, R27, 0x1, -R18 ;  /* 0x000000011b1be824 */ /* 0x000fe200078e0a12 */
[----:B------:R-:W-:Y:S01]  /*37b0*/  ISETP.GE.AND P6, PT, R20, RZ, PT ;  /* 0x000000ff1400720c */ /* 0x000fe20003fc6270 */
[----:B------:R-:W-:-:S04]  /*37c0*/  IMAD.HI.U32 R4, R19, R9, RZ ;  /* 0x0000000913047227 */ /* 0x000fc800078e00ff */
[----:B------:R-:W-:Y:S02]  /*37d0*/  IMAD.MOV R5, RZ, RZ, -R5 ;  /* 0x000000ffff057224 */ /* 0x000fe400078e0a05 */
[----:B------:R-:W-:Y:S02]  /*37e0*/  IMAD.MOV R4, RZ, RZ, -R4 ;  /* 0x000000ffff047224 */ /* 0x000fe400078e0a04 */
[----:B------:R-:W-:Y:S02]  /*37f0*/  IMAD R5, R18, R5, R6 ;  /* 0x0000000512057224 */ /* 0x000fe400078e0206 */
[--C-:B------:R-:W-:Y:S02]  /*3800*/  @!P5 IMAD.IADD R23, R23, 0x1, -R18.reuse ;  /* 0x000000011717d824 */ /* 0x100fe400078e0a12 */
[----:B------:R-:W-:Y:S01]  /*3810*/  @!P0 IMAD.IADD R25, R25, 0x1, -R18 ;  /* 0x0000000119198824 */ /* 0x000fe200078e0a12 */
[----:B------:R-:W-:Y:S01]  /*3820*/  ISETP.GE.AND P0, PT, R14, RZ, PT ;  /* 0x000000ff0e00720c */ /* 0x000fe20003f06270 */
[----:B------:R-:W-:Y:S01]  /*3830*/  IMAD.MOV.U32 R15, RZ, RZ, R13 ;  /* 0x000000ffff0f7224 */ /* 0x000fe200078e000d */
[C---:B------:R-:W-:Y:S01]  /*3840*/  ISETP.GT.U32.AND P5, PT, R18.reuse, R23, PT ;  /* 0x000000171200720c */ /* 0x040fe20003fa4070 */
[----:B------:R-:W-:-:S02]  /*3850*/  IMAD R9, R18, R4, R9 ;  /* 0x0000000412097224 */ /* 0x000fc400078e0209 */
[----:B------:R-:W-:Y:S02]  /*3860*/  IMAD.MOV.U32 R11, RZ, RZ, R17 ;  /* 0x000000ffff0b7224 */ /* 0x000fe400078e0011 */
[----:B------:R-:W-:Y:S01]  /*3870*/  @!P2 IMAD.IADD R21, R21, 0x1, -R18 ;  /* 0x000000011515a824 */ /* 0x000fe200078e0a12 */
[----:B------:R-:W-:Y:S01]  /*3880*/  ISETP.GT.U32.AND P2, PT, R18, R5, PT ;  /* 0x000000051200720c */ /* 0x000fe20003f44070 */
[----:B------:R-:W-:Y:S02]  /*3890*/  VIADD R6, R0, 0x3c ;  /* 0x0000003c00067836 */ /* 0x000fe40000000000 */
[----:B------:R-:W-:Y:S02]  /*38a0*/  IMAD.MOV.U32 R4, RZ, RZ, R27 ;  /* 0x000000ffff047224 */ /* 0x000fe400078e001b */
[----:B------:R-:W-:Y:S01]  /*38b0*/  @!P4 IMAD.MOV R15, RZ, RZ, -R15 ;  /* 0x000000ffff0fc224 */ /* 0x000fe200078e0a0f */
[C---:B------:R-:W-:Y:S01]  /*38c0*/  ISETP.GT.U32.AND P4, PT, R18.reuse, R25, PT ;  /* 0x000000191200720c */ /* 0x040fe20003f84070 */
[----:B------:R-:W-:Y:S01]  /*38d0*/  @!P3 IMAD.MOV R11, RZ, RZ, -R11 ;  /* 0x000000ffff0bb224 */ /* 0x000fe200078e0a0b */
[----:B------:R-:W-:Y:S01]  /*38e0*/  ISETP.GT.U32.AND P3, PT, R18, R9, PT ;  /* 0x000000091200720c */ /* 0x000fe20003f64070 */
[----:B------:R-:W-:Y:S01]  /*38f0*/  @!P6 IMAD.MOV R4, RZ, RZ, -R4 ;  /* 0x000000ffff04e224 */ /* 0x000fe200078e0a04 */
[----:B------:R-:W-:Y:S01]  /*3900*/  IABS R13, R6 ;  /* 0x00000006000d7213 */ /* 0x000fe20000000000 */
[----:B------:R-:W-:Y:S01]  /*3910*/  STL [R1+0x618], R15 ;  /* 0x0006180f01007387 */ /* 0x000fe20000100800 */
[----:B------:R-:W-:Y:S01]  /*3920*/  VIADD R14, R0, 0x3d ;  /* 0x0000003d000e7836 */ /* 0x000fe20000000000 */
[----:B------:R-:W-:Y:S01]  /*3930*/  ISETP.GE.AND P6, PT, R12, RZ, PT ;  /* 0x000000ff0c00720c */ /* 0x000fe20003fc6270 */
[----:B------:R-:W-:Y:S01]  /*3940*/  IMAD.MOV.U32 R16, RZ, RZ, R21 ;  /* 0x000000ffff107224 */ /* 0x000fe200078e0015 */
[----:B------:R0:W-:Y:S01]  /*3950*/  STL [R1+0x61c], R11 ;  /* 0x00061c0b01007387 */ /* 0x0001e20000100800 */
[----:B------:R-:W-:-:S02]  /*3960*/  @!P2 IMAD.IADD R5, R5, 0x1, -R18 ;  /* 0x000000010505a824 */ /* 0x000fc400078e0a12 */
[--C-:B------:R-:W-:Y:S01]  /*3970*/  @!P5 IMAD.IADD R23, R23, 0x1, -R18.reuse ;  /* 0x000000011717d824 */ /* 0x100fe200078e0a12 */
[----:B------:R1:W-:Y:S01]  /*3980*/  STL [R1+0x620], R4 ;  /* 0x0006200401007387 */ /* 0x0003e20000100800 */
[--C-:B------:R-:W-:Y:S01]  /*3990*/  @!P4 IMAD.IADD R25, R25, 0x1, -R18.reuse ;  /* 0x000000011919c824 */ /* 0x100fe200078e0a12 */
[----:B------:R-:W-:Y:S01]  /*39a0*/  ISETP.GE.AND P4, PT, R8, RZ, PT ;  /* 0x000000ff0800720c */ /* 0x000fe20003f86270 */
[----:B------:R-:W-:Y:S01]  /*39b0*/  @!P3 IMAD.IADD R9, R9, 0x1, -R18 ;  /* 0x000000010909b824 */ /* 0x000fe200078e0a12 */
[----:B------:R-:W-:Y:S01]  /*39c0*/  ISETP.GE.AND P3, PT, R6, RZ, PT ;  /* 0x000000ff0600720c */ /* 0x000fe20003f66270 */
[----:B------:R-:W-:Y:S01]  /*39d0*/  @!P1 IMAD.MOV R16, RZ, RZ, -R16 ;  /* 0x000000ffff109224 */ /* 0x000fe200078e0a10 */
[----:B0-----:R-:W-:Y:S01]  /*39e0*/  IABS R11, R14 ;  /* 0x0000000e000b7213 */ /* 0x001fe20000000000 */
[----:B------:R-:W-:Y:S01]  /*39f0*/  IMAD.MOV.U32 R8, RZ, RZ, R23 ;  /* 0x000000ffff087224 */ /* 0x000fe200078e0017 */
[C---:B------:R-:W-:Y:S01]  /*3a00*/  ISETP.GT.U32.AND P1, PT, R18.reuse, R5, PT ;  /* 0x000000051200720c */ /* 0x040fe20003f24070 */
[----:B------:R-:W-:Y:S01]  /*3a10*/  IMAD.MOV.U32 R15, RZ, RZ, R25 ;  /* 0x000000ffff0f7224 */ /* 0x000fe200078e0019 */
[----:B------:R-:W-:Y:S01]  /*3a20*/  ISETP.GT.U32.AND P2, PT, R18, R9, PT ;  /* 0x000000091200720c */ /* 0x000fe20003f44070 */
[----:B-1----:R-:W-:Y:S01]  /*3a30*/  IMAD.HI.U32 R4, R19, R13, RZ ;  /* 0x0000000d13047227 */ /* 0x002fe200078e00ff */
[----:B------:R-:W-:Y:S01]  /*3a40*/  STL [R1+0x624], R16 ;  /* 0x0006241001007387 */ /* 0x000fe20000100800 */
[----:B------:R-:W-:-:S02]  /*3a50*/  ISETP.GE.AND P5, PT, R10, RZ, PT ;  /* 0x000000ff0a00720c */ /* 0x000fc40003fa6270 */
[----:B------:R-:W-:Y:S02]  /*3a60*/  IMAD.MOV R4, RZ, RZ, -R4 ;  /* 0x000000ffff047224 */ /* 0x000fe400078e0a04 */
[----:B------:R-:W-:-:S04]  /*3a70*/  IMAD.HI.U32 R6, R19, R11, RZ ;  /* 0x0000000b13067227 */ /* 0x000fc800078e00ff */
[C---:B------:R-:W-:Y:S02]  /*3a80*/  IMAD R13, R18.reuse, R4, R13 ;  /* 0x00000004120d7224 */ /* 0x040fe400078e020d */
[----:B------:R-:W-:Y:S02]  /*3a90*/  @!P6 IMAD.MOV R8, RZ, RZ, -R8 ;  /* 0x000000ffff08e224 */ /* 0x000fe400078e0a08 */
[----:B------:R-:W-:Y:S01]  /*3aa0*/  IMAD.MOV R6, RZ, RZ, -R6 ;  /* 0x000000ffff067224 */ /* 0x000fe200078e0a06 */
[C---:B------:R-:W-:Y:S01]  /*3ab0*/  ISETP.GT.U32.AND P6, PT, R18.reuse, R13, PT ;  /* 0x0000000d1200720c */ /* 0x040fe20003fc4070 */
[--C-:B------:R-:W-:Y:S02]  /*3ac0*/  @!P1 IMAD.IADD R5, R5, 0x1, -R18.reuse ;  /* 0x0000000105059824 */ /* 0x100fe400078e0a12 */
[----:B------:R-:W-:Y:S02]  /*3ad0*/  IMAD R11, R18, R6, R11 ;  /* 0x00000006120b7224 */ /* 0x000fe400078e020b */
[----:B------:R-:W-:Y:S01]  /*3ae0*/  @!P0 IMAD.MOV R15, RZ, RZ, -R15 ;  /* 0x000000ffff0f8224 */ /* 0x000fe200078e0a0f */
[----:B------:R-:W-:Y:S01]  /*3af0*/  ISETP.GE.AND P0, PT, R14, RZ, PT ;  /* 0x000000ff0e00720c */ /* 0x000fe20003f06270 */
[----:B------:R-:W-:Y:S01]  /*3b00*/  VIADD R4, R0, 0x3e ;  /* 0x0000003e00047836 */ /* 0x000fe20000000000 */
[----:B------:R-:W-:Y:S01]  /*3b10*/  ISETP.GT.U32.AND P1, PT, R18, R11, PT ;  /* 0x0000000b1200720c */ /* 0x000fe20003f24070 */
[--C-:B------:R-:W-:Y:S01]  /*3b20*/  @!P2 IMAD.IADD R9, R9, 0x1, -R18.reuse ;  /* 0x000000010909a824 */ /* 0x100fe200078e0a12 */
[----:B------:R0:W-:Y:S01]  /*3b30*/  STL [R1+0x54c], R15 ;  /* 0x00054c0f01007387 */ /* 0x0001e20000100800 */
[C---:B------:R-:W-:Y:S01]  /*3b40*/  VIADD R12, R0.reuse, 0x40 ;  /* 0x00000040000c7836 */ /* 0x040fe20000000000 */
[----:B------:R-:W-:Y:S01]  /*3b50*/  IABS R10, R4 ;  /* 0x00000004000a7213 */ /* 0x000fe20000000000 */
[----:B------:R-:W-:Y:S01]  /*3b60*/  @!P6 IMAD.IADD R13, R13, 0x1, -R18 ;  /* 0x000000010d0de824 */ /* 0x000fe200078e0a12 */
[----:B------:R1:W-:Y:S01]  /*3b70*/  STL [R1+0x550], R8 ;  /* 0x0005500801007387 */ /* 0x0003e20000100800 */
[----:B------:R-:W-:Y:S01]  /*3b80*/  VIADD R6, R0, 0x3f ;  /* 0x0000003f00067836 */ /* 0x000fe20000000000 */
[----:B------:R-:W-:Y:S01]  /*3b90*/  ISETP.GE.AND P2, PT, R4, RZ, PT ;  /* 0x000000ff0400720c */ /* 0x000fe20003f46270 */
[----:B------:R-:W-:Y:S01]  /*3ba0*/  IMAD.HI.U32 R4, R19, R10, RZ ;  /* 0x0000000a13047227 */ /* 0x000fe200078e00ff */
[----:B------:R-:W-:-:S02]  /*3bb0*/  ISETP.GT.U32.AND P6, PT, R18, R13, PT ;  /* 0x0000000d1200720c */ /* 0x000fc40003fc4070 */
[----:B------:R-:W-:Y:S01]  /*3bc0*/  IABS R17, R12 ;  /* 0x0000000c00117213 */ /* 0x000fe20000000000 */
[----:B------:R-:W-:Y:S01]  /*3bd0*/  @!P1 IMAD.IADD R11, R11, 0x1, -R18 ;  /* 0x000000010b0b9824 */ /* 0x000fe200078e0a12 */
[----:B0-----:R-:W-:Y:S01]  /*3be0*/  IABS R15, R6 ;  /* 0x00000006000f7213 */ /* 0x001fe20000000000 */
[----:B------:R-:W-:Y:S02]  /*3bf0*/  VIADD R14, R0, 0x42 ;  /* 0x00000042000e7836 */ /* 0x000fe40000000000 */
[----:B-1----:R-:W-:Y:S01]  /*3c00*/  IMAD.MOV.U32 R8, RZ, RZ, R9 ;  /* 0x000000ffff087224 */ /* 0x002fe200078e0009 */
[----:B------:R-:W-:Y:S01]  /*3c10*/  ISETP.GT.U32.AND P1, PT, R18, R11, PT ;  /* 0x0000000b1200720c */ /* 0x000fe20003f24070 */
[----:B------:R-:W-:Y:S02]  /*3c20*/  IMAD.MOV.U32 R9, RZ, RZ, R5 ;  /* 0x000000ffff097224 */ /* 0x000fe400078e0005 */
[----:B------:R-:W-:Y:S01]  /*3c30*/  @!P4 IMAD.MOV R8, RZ, RZ, -R8 ;  /* 0x000000ffff08c224 */ /* 0x000fe200078e0a08 */
[----:B------:R-:W-:Y:S01]  /*3c40*/  ISETP.GE.AND P4, PT, R6, RZ, PT ;  /* 0x000000ff0600720c */ /* 0x000fe20003f86270 */
[----:B------:R-:W-:Y:S01]  /*3c50*/  IMAD.MOV R5, RZ, RZ, -R4 ;  /* 0x000000ffff057224 */ /* 0x000fe200078e0a04 */
[----:B------:R-:W-:Y:S01]  /*3c60*/  IABS R4, R14 ;  /* 0x0000000e00047213 */ /* 0x000fe20000000000 */
[----:B------:R-:W-:Y:S01]  /*3c70*/  IMAD.HI.U32 R6, R19, R15, RZ ;  /* 0x0000000f13067227 */ /* 0x000fe200078e00ff */
[----:B------:R0:W-:Y:S03]  /*3c80*/  STL [R1+0x554], R8 ;  /* 0x0005540801007387 */ /* 0x0001e60000100800 */
[----:B------:R-:W-:-:S02]  /*3c90*/  IMAD R5, R18, R5, R10 ;  /* 0x0000000512057224 */ /* 0x000fc400078e020a */
[----:B------:R-:W-:Y:S02]  /*3ca0*/  @!P6 IMAD.IADD R13, R13, 0x1, -R18 ;  /* 0x000000010d0de824 */ /* 0x000fe400078e0a12 */
[----:B------:R-:W-:Y:S01]  /*3cb0*/  IMAD.MOV R6, RZ, RZ, -R6 ;  /* 0x000000ffff067224 */ /* 0x000fe200078e0a06 */
[----:B------:R-:W-:Y:S01]  /*3cc0*/  ISETP.GT.U32.AND P6, PT, R18, R5, PT ;  /* 0x000000051200720c */ /* 0x000fe20003fc4070 */
[----:B------:R-:W-:Y:S02]  /*3cd0*/  IMAD.MOV.U32 R20, RZ, RZ, R13 ;  /* 0x000000ffff147224 */ /* 0x000fe400078e000d */
[----:B0-----:R-:W-:-:S04]  /*3ce0*/  IMAD.HI.U32 R8, R19, R17, RZ ;  /* 0x0000001113087227 */ /* 0x001fc800078e00ff */
[----:B------:R-:W-:Y:S02]  /*3cf0*/  IMAD.MOV R8, RZ, RZ, -R8 ;  /* 0x000000ffff087224 */ /* 0x000fe400078e0a08 */
[C---:B------:R-:W-:Y:S02]  /*3d00*/  IMAD R15, R18.reuse, R6, R15 ;  /* 0x00000006120f7224 */ /* 0x040fe400078e020f */
[C---:B------:R-:W-:Y:S02]  /*3d10*/  IMAD R17, R18.reuse, R8, R17 ;  /* 0x0000000812117224 */ /* 0x040fe400078e0211 */
[----:B------:R-:W-:Y:S02]  /*3d20*/  @!P3 IMAD.MOV R20, RZ, RZ, -R20 ;  /* 0x000000ffff14b224 */ /* 0x000fe400078e0a14 */
[--C-:B------:R-:W-:Y:S01]  /*3d30*/  @!P1 IMAD.IADD R11, R11, 0x1, -R18.reuse ;  /* 0x000000010b0b9824 */ /* 0x100fe200078e0a12 */
[----:B------:R-:W-:Y:S01]  /*3d40*/  ISETP.GT.U32.AND P3, PT, R18, R17, PT ;  /* 0x000000111200720c */ /* 0x000fe20003f64070 */
[----:B------:R-:W-:Y:S01]  /*3d50*/  VIADD R16, R0, 0x41 ;  /* 0x0000004100107836 */ /* 0x000fe20000000000 */
[----:B------:R-:W-:Y:S01]  /*3d60*/  ISETP.GT.U32.AND P1, PT, R18, R15, PT ;  /* 0x0000000f1200720c */ /* 0x000fe20003f24070 */
[----:B------:R-:W-:Y:S01]  /*3d70*/  @!P5 IMAD.MOV R9, RZ, RZ, -R9 ;  /* 0x000000ffff09d224 */ /* 0x000fe200078e0a09 */
[----:B------:R-:W-:Y:S01]  /*3d80*/  ISETP.GE.AND P5, PT, R12, RZ, PT ;  /* 0x000000ff0c00720c */ /* 0x000fe20003fa6270 */
[----:B------:R-:W-:Y:S01]  /*3d90*/  @!P6 IMAD.IADD R5, R5, 0x1, -R18 ;  /* 0x000000010505e824 */ /* 0x000fe200078e0a12 */
[----:B------:R-:W-:Y:S01]  /*3da0*/  IABS R21, R16 ;  /* 0x0000001000157213 */ /* 0x000fe20000000000 */
[----:B------:R-:W-:Y:S01]  /*3db0*/  VIADD R12, R0, 0x43 ;  /* 0x00000043000c7836 */ /* 0x000fe20000000000 */
[----:B------:R0:W-:Y:S01]  /*3dc0*/  STL [R1+0x628], R9 ;  /* 0x0006280901007387 */ /* 0x0001e20000100800 */
[----:B------:R-:W-:Y:S01]  /*3dd0*/  IMAD.MOV.U32 R13, RZ, RZ, R4 ;  /* 0x000000ffff0d7224 */ /* 0x000fe200078e0004 */
[----:B------:R-:W-:Y:S01]  /*3de0*/  ISETP.GT.U32.AND P6, PT, R18, R5, PT ;  /* 0x000000051200720c */ /* 0x000fe20003fc4070 */
[----:B------:R-:W-:Y:S01]  /*3df0*/  IMAD.HI.U32 R4, R19, R21, RZ ;  /* 0x0000001513047227 */ /* 0x000fe200078e00ff */
[----:B------:R-:W-:Y:S01]  /*3e00*/  IABS R6, R12 ;  /* 0x0000000c00067213 */ /* 0x000fe20000000000 */
[----:B------:R-:W-:Y:S02]  /*3e10*/  STL [R1+0x62c], R20 ;  /* 0x00062c1401007387 */ /* 0x000fe40000100800 */
[----:B------:R-:W-:-:S02]  /*3e20*/  @!P3 IMAD.IADD R17, R17, 0x1, -R18 ;  /* 0x000000011111b824 */ /* 0x000fc400078e0a12 */
[----:B------:R-:W-:Y:S02]  /*3e30*/  @!P1 IMAD.IADD R15, R15, 0x1, -R18 ;  /* 0x000000010f0f9824 */ /* 0x000fe400078e0a12 */
[----:B------:R-:W-:Y:S01]  /*3e40*/  VIADD R10, R0, 0x44 ;  /* 0x00000044000a7836 */ /* 0x000fe20000000000 */
[C---:B------:R-:W-:Y:S01]  /*3e50*/  ISETP.GT.U32.AND P3, PT, R18.reuse, R17, PT ;  /* 0x000000111200720c */ /* 0x040fe20003f64070 */
[----:B------:R-:W-:Y:S01]  /*3e60*/  IMAD.MOV.U32 R8, RZ, RZ, R11 ;  /* 0x000000ffff087224 */ /* 0x000fe200078e000b */
[----:B------:R-:W-:Y:S01]  /*3e70*/  ISETP.GT.U32.AND P1, PT, R18, R15, PT ;  /* 0x0000000f1200720c */ /* 0x000fe20003f24070 */
[----:B------:R-:W-:Y:S01]  /*3e80*/  IMAD.MOV R4, RZ, RZ, -R4 ;  /* 0x000000ffff047224 */ /* 0x000fe200078e0a04 */
[----:B0-----:R-:W-:Y:S01]  /*3e90*/  IABS R9, R10 ;  /* 0x0000000a00097213 */ /* 0x001fe20000000000 */
[----:B------:R-:W-:Y:S02]  /*3ea0*/  IMAD.MOV.U32 R11, RZ, RZ, R6 ;  /* 0x000000ffff0b7224 */ /* 0x000fe400078e0006 */
[----:B------:R-:W-:Y:S01]  /*3eb0*/  @!P0 IMAD.MOV R8, RZ, RZ, -R8 ;  /* 0x000000ffff088224 */ /* 0x000fe200078e0a08 */
[----:B------:R-:W-:Y:S01]  /*3ec0*/  ISETP.GE.AND P0, PT, R16, RZ, PT ;  /* 0x000000ff1000720c */ /* 0x000fe20003f06270 */
[----:B------:R-:W-:-:S02]  /*3ed0*/  IMAD R21, R18, R4, R21 ;  /* 0x0000000412157224 */ /* 0x000fc400078e0215 */
[----:B------:R-:W-:Y:S01]  /*3ee0*/  IMAD.HI.U32 R6, R19, R11, RZ ;  /* 0x0000000b13067227 */ /* 0x000fe200078e00ff */
[----:B------:R0:W-:Y:S03]  /*3ef0*/  STL [R1+0x630], R8 ;  /* 0x0006300801007387 */ /* 0x0001e60000100800 */
[----:B------:R-:W-:Y:S01]  /*3f00*/  @!P6 IMAD.IADD R5, R5, 0x1, -R18 ;  /* 0x000000010505e824 */ /* 0x000fe200078e0a12 */
[----:B------:R-:W-:Y:S01]  /*3f10*/  ISETP.GT.U32.AND P6, PT, R18, R21, PT ;  /* 0x000000151200720c */ /* 0x000fe20003fc4070 */
[----:B------:R-:W-:-:S04]  /*3f20*/  IMAD.HI.U32 R4, R19, R13, RZ ;  /* 0x0000000d13047227 */ /* 0x000fc800078e00ff */
[----:B------:R-:W-:Y:S02]  /*3f30*/  IMAD.MOV R6, RZ, RZ, -R6 ;  /* 0x000000ffff067224 */ /* 0x000fe400078e0a06 */
[----:B0-----:R-:W-:-:S04]  /*3f40*/  IMAD.HI.U32 R8, R19, R9, RZ ;  /* 0x0000000913087227 */ /* 0x001fc800078e00ff */
[----:B------:R-:W-:Y:S02]  /*3f50*/  IMAD.MOV R8, RZ, RZ, -R8 ;  /* 0x000000ffff087224 */ /* 0x000fe400078e0a08 */
[----:B------:R-:W-:Y:S02]  /*3f60*/  IMAD.MOV R4, RZ, RZ, -R4 ;  /* 0x000000ffff047224 */ /* 0x000fe400078e0a04 */
[C---:B------:R-:W-:Y:S02]  /*3f70*/  IMAD R11, R18.reuse, R6, R11 ;  /* 0x00000006120b7224 */ /* 0x040fe400078e020b */
[--C-:B------:R-:W-:Y:S02]  /*3f80*/  @!P3 IMAD.IADD R17, R17, 0x1, -R18.reuse ;  /* 0x000000011111b824 */ /* 0x100fe400078e0a12 */
[----:B------:R-:W-:Y:S01]  /*3f90*/  @!P1 IMAD.IADD R15, R15, 0x1, -R18 ;  /* 0x000000010f0f9824 */ /* 0x000fe200078e0a12 */
[C---:B------:R-:W-:Y:S01]  /*3fa0*/  ISETP.GT.U32.AND P3, PT, R18.reuse, R11, PT ;  /* 0x0000000b1200720c */ /* 0x040fe20003f64070 */
[----:B------:R-:W-:Y:S01]  /*3fb0*/  IMAD R9, R18, R8, R9 ;  /* 0x0000000812097224 */ /* 0x000fe200078e0209 */
[----:B------:R-:W-:Y:S01]  /*3fc0*/  ISETP.GE.AND P1, PT, R14, RZ, PT ;  /* 0x000000ff0e00720c */ /* 0x000fe20003f26270 */
[----:B------:R-:W-:-:S02]  /*3fd0*/  IMAD R13, R18, R4, R13 ;  /* 0x00000004120d7224 */ /* 0x000fc400078e020d */
[----:B------:R-:W-:Y:S02]  /*3fe0*/  IMAD.MOV.U32 R20, RZ, RZ, R5 ;  /* 0x000000ffff147224 */ /* 0x000fe400078e0005 */
[----:B------:R-:W-:Y:S02]  /*3ff0*/  IMAD.MOV.U32 R8, RZ, RZ, R17 ;  /* 0x000000ffff087224 */ /* 0x000fe400078e0011 */
[----:B------:R-:W-:Y:S02]  /*4000*/  VIADD R6, R0, 0x45 ;  /* 0x0000004500067836 */ /* 0x000fe40000000000 */
[----:B------:R-:W-:Y:S02]  /*4010*/  IMAD.MOV.U32 R4, RZ, RZ, R15 ;  /* 0x000000ffff047224 */ /* 0x000fe400078e000f */
[----:B------:R-:W-:Y:S01]  /*4020*/  @!P6 IMAD.IADD R21, R21, 0x1, -R18 ;  /* 0x000000011515e824 */ /* 0x000fe200078e0a12 */
[----:B------:R-:W-:Y:S01]  /*4030*/  IABS R5, R6 ;  /* 0x0000000600057213 */ /* 0x000fe20000000000 */
[----:B------:R-:W-:Y:S01]  /*4040*/  @!P2 IMAD.MOV R20, RZ, RZ, -R20 ;  /* 0x000000ffff14a224 */ /* 0x000fe200078e0a14 */
[C---:B------:R-:W-:Y:S01]  /*4050*/  ISETP.GT.U32.AND P2, PT, R18.reuse, R13, PT ;  /* 0x0000000d1200720c */ /* 0x040fe20003f44070 */
[----:B------:R-:W-:Y:S01]  /*4060*/  @!P5 IMAD.MOV R8, RZ, RZ, -R8 ;  /* 0x000000ffff08d224 */ /* 0x000fe200078e0a08 */
[C---:B------:R-:W-:Y:S01]  /*4070*/  ISETP.GT.U32.AND P5, PT, R18.reuse, R9, PT ;  /* 0x000000091200720c */ /* 0x040fe20003fa4070 */
[----:B------:R-:W-:Y:S01]  /*4080*/  @!P4 IMAD.MOV R4, RZ, RZ, -R4 ;  /* 0x000000ffff04c224 */ /* 0x000fe200078e0a04 */
[----:B------:R-:W-:Y:S01]  /*4090*/  ISETP.GT.U32.AND P6, PT, R18, R21, PT ;  /* 0x000000151200720c */ /* 0x000fe20003fc4070 */
[----:B------:R-:W-:Y:S01]  /*40a0*/  STL [R1+0x634], R20 ;  /* 0x0006341401007387 */ /* 0x000fe20000100800 */
[----:B------:R-:W-:Y:S01]  /*40b0*/  ISETP.GE.AND P4, PT, R12, RZ, PT ;  /* 0x000000ff0c00720c */ /* 0x000fe20003f86270 */
[----:B------:R-:W-:-:S02]  /*40c0*/  VIADD R12, R0, 0x46 ;  /* 0x00000046000c7836 */ /* 0x000fc40000000000 */
[----:B------:R0:W-:Y:S01]  /*40d0*/  STL [R1+0x638], R4 ;  /* 0x0006380401007387 */ /* 0x0001e20000100800 */
[--C-:B------:R-:W-:Y:S02]  /*40e0*/  @!P3 IMAD.IADD R11, R11, 0x1, -R18.reuse ;  /* 0x000000010b0bb824 */ /* 0x100fe400078e0a12 */
[----:B------:R-:W-:Y:S01]  /*40f0*/  IABS R14, R12 ;  /* 0x0000000c000e7213 */ /* 0x000fe20000000000 */
[--C-:B------:R-:W-:Y:S01]  /*4100*/  @!P2 IMAD.IADD R13, R13, 0x1, -R18.reuse ;  /* 0x000000010d0da824 */ /* 0x100fe200078e0a12 */
[----:B------:R1:W-:Y:S01]  /*4110*/  STL [R1+0x558], R8 ;  /* 0x0005580801007387 */ /* 0x0003e20000100800 */
[--C-:B------:R-:W-:Y:S01]  /*4120*/  @!P5 IMAD.IADD R9, R9, 0x1, -R18.reuse ;  /* 0x000000010909d824 */ /* 0x100fe200078e0a12 */
[C---:B------:R-:W-:Y:S01]  /*4130*/  ISETP.GT.U32.AND P5, PT, R18.reuse, R11, PT ;  /* 0x0000000b1200720c */ /* 0x040fe20003fa4070 */
[----:B------:R-:W-:Y:S01]  /*4140*/  @!P6 IMAD.IADD R21, R21, 0x1, -R18 ;  /* 0x000000011515e824 */ /* 0x000fe200078e0a12 */
[----:B------:R-:W-:Y:S01]  /*4150*/  ISETP.GT.U32.AND P3, PT, R18, R13, PT ;  /* 0x0000000d1200720c */ /* 0x000fe20003f64070 */
[----:B0-----:R-:W-:Y:S01]  /*4160*/  IMAD.HI.U32 R4, R19, R5, RZ ;  /* 0x0000000513047227 */ /* 0x001fe200078e00ff */
[----:B------:R-:W-:-:S02]  /*4170*/  ISETP.GE.AND P2, PT, R6, RZ, PT ;  /* 0x000000ff0600720c */ /* 0x000fc40003f46270 */
[----:B------:R-:W-:Y:S01]  /*4180*/  ISETP.GE.AND P6, PT, R10, RZ, PT ;  /* 0x000000ff0a00720c */ /* 0x000fe20003fc6270 */
[----:B------:R-:W-:Y:S02]  /*4190*/  IMAD.MOV R4, RZ, RZ, -R4 ;  /* 0x000000ffff047224 */ /* 0x000fe400078e0a04 */
[----:B-1----:R-:W-:Y:S02]  /*41a0*/  IMAD.MOV.U32 R8, RZ, RZ, R21 ;  /* 0x000000ffff087224 */ /* 0x002fe400078e0015 */
[----:B------:R-:W-:Y:S02]  /*41b0*/  IMAD R5, R18, R4, R5 ;  /* 0x0000000412057224 */ /* 0x000fe400078e0205 */
[----:B------:R-:W-:-:S04]  /*41c0*/  IMAD.HI.U32 R4, R19, R14, RZ ;  /* 0x0000000e13047227 */ /* 0x000fc800078e00ff */
[----:B------:R-:W-:Y:S02]  /*41d0*/  IMAD.MOV R15, RZ, RZ, -R4 ;  /* 0x000000ffff0f7224 */ /* 0x000fe400078e0a04 */
[----:B------:R-:W-:Y:S02]  /*41e0*/  VIADD R17, R0, 0x47 ;  /* 0x0000004700117836 */ /* 0x000fe40000000000 */
[C---:B------:R-:W-:Y:S02]  /*41f0*/  IMAD R14, R18.reuse, R15, R14 ;  /* 0x0000000f120e7224 */ /* 0x040fe400078e020e */
[----:B------:R-:W-:Y:S01]  /*4200*/  @!P0 IMAD.MOV R8, RZ, RZ, -R8 ;  /* 0x000000ffff088224 */ /* 0x000fe200078e0a08 */
[----:B------:R-:W-:Y:S01]  /*4210*/  ISETP.GT.U32.AND P0, PT, R18, R9, PT ;  /* 0x000000091200720c */ /* 0x000fe20003f04070 */
[----:B------:R-:W-:Y:S01]  /*4220*/  VIADD R6, R0, 0x48 ;  /* 0x0000004800067836 */ /* 0x000fe20000000000 */
[----:B------:R-:W-:Y:S01]  /*4230*/  IABS R4, R17 ;  /* 0x0000001100047213 */ /* 0x000fe20000000000 */
[--C-:B------:R-:W-:Y:S01]  /*4240*/  @!P5 IMAD.IADD R11, R11, 0x1, -R18.reuse ;  /* 0x000000010b0bd824 */ /* 0x100fe200078e0a12 */
[C---:B------:R-:W-:Y:S01]  /*4250*/  ISETP.GT.U32.AND P5, PT, R18.reuse, R14, PT ;  /* 0x0000000e1200720c */ /* 0x040fe20003fa4070 */
[----:B------:R0:W-:Y:S01]  /*4260*/  STL [R1+0x55c], R8 ;  /* 0x00055c0801007387 */ /* 0x0001e20000100800 */
[----:B------:R-:W-:Y:S01]  /*4270*/  @!P3 IMAD.IADD R13, R13, 0x1, -R18 ;  /* 0x000000010d0db824 */ /* 0x000fe200078e0a12 */
[----:B------:R-:W-:Y:S01]  /*4280*/  ISETP.GT.U32.AND P3, PT, R18, R5, PT ;  /* 0x000000051200720c */ /* 0x000fe20003f64070 */
[----:B------:R-:W-:Y:S01]  /*4290*/  IMAD.MOV.U32 R15, RZ, RZ, R4 ;  /* 0x000000ffff0f7224 */ /* 0x000fe200078e0004 */
[----:B------:R-:W-:Y:S01]  /*42a0*/  IABS R10, R6 ;  /* 0x00000006000a7213 */ /* 0x000fe20000000000 */
[----:B------:R-:W-:-:S02]  /*42b0*/  IMAD.MOV.U32 R20, RZ, RZ, R13 ;  /* 0x000000ffff147224 */ /* 0x000fc400078e000d */
[----:B------:R-:W-:Y:S02]  /*42c0*/  @!P4 IMAD.MOV R11, RZ, RZ, -R11 ;  /* 0x000000ffff0bc224 */ /* 0x000fe400078e0a0b */
[----:B------:R-:W-:Y:S02]  /*42d0*/  IMAD.MOV.U32 R4, RZ, RZ, R10 ;  /* 0x000000ffff047224 */ /* 0x000fe400078e000a */
[----:B0-----:R-:W-:Y:S02]  /*42e0*/  VIADD R8, R0, 0x49 ;  /* 0x0000004900087836 */ /* 0x001fe40000000000 */
[----:B------:R-:W-:-:S03]  /*42f0*/  IMAD.HI.U32 R10, R19, R15, RZ ;  /* 0x0000000f130a7227 */ /* 0x000fc600078e00ff */
[----:B------:R-:W-:Y:S01]  /*4300*/  IABS R16, R8 ;  /* 0x0000000800107213 */ /* 0x000fe20000000000 */
[--C-:B------:R-:W-:Y:S01]  /*4310*/  @!P0 IMAD.IADD R9, R9, 0x1, -R18.reuse ;  /* 0x0000000109098824 */ /* 0x100fe200078e0a12 */
[----:B------:R-:W-:Y:S01]  /*4320*/  ISETP.GE.AND P0, PT, R12, RZ, PT ;  /* 0x000000ff0c00720c */ /* 0x000fe20003f06270 */
[----:B------:R-:W-:Y:S02]  /*4330*/  @!P5 IMAD.IADD R14, R14, 0x1, -R18 ;  /* 0x000000010e0ed824 */ /* 0x000fe400078e0a12 */
[----:B------:R-:W-:Y:S02]  /*4340*/  IMAD.MOV.U32 R12, RZ, RZ, R16 ;  /* 0x000000ffff0c7224 */ /* 0x000fe400078e0010 */
[----:B------:R-:W-:Y:S01]  /*4350*/  IMAD.HI.U32 R16, R19, R4, RZ ;  /* 0x0000000413107227 */ /* 0x000fe200078e00ff */
[----:B------:R-:W-:-:S03]  /*4360*/  ISETP.GT.U32.AND P5, PT, R18, R14, PT ;  /* 0x0000000e1200720c */ /* 0x000fc60003fa4070 */
[----:B------:R-:W-:Y:S02]  /*4370*/  IMAD.MOV R10, RZ, RZ, -R10 ;  /* 0x000000ffff0a7224 */ /* 0x000fe400078e0a0a */
[----:B------:R-:W-:Y:S01]  /*4380*/  @!P3 IMAD.IADD R5, R5, 0x1, -R18 ;  /* 0x000000010505b824 */ /* 0x000fe200078e0a12 */
[----:B------:R-:W-:Y:S01]  /*4390*/  ISETP.GE.AND P3, PT, R17, RZ, PT ;  /* 0x000000ff1100720c */ /* 0x000fe20003f66270 */
[----:B------:R-:W-:Y:S02]  /*43a0*/  IMAD.MOV R13, RZ, RZ, -R16 ;  /* 0x000000ffff0d7224 */ /* 0x000fe400078e0a10 */
[----:B------:R-:W-:Y:S02]  /*43b0*/  IMAD R15, R18, R10, R15 ;  /* 0x0000000a120f7224 */ /* 0x000fe400078e020f */
[----:B------:R-:W-:-:S03]  /*43c0*/  IMAD.HI.U32 R17, R19, R12, RZ ;  /* 0x0000000c13117227 */ /* 0x000fc600078e00ff */
[C---:B------:R-:W-:Y:S01]  /*43d0*/  ISETP.GT.U32.AND P4, PT, R18.reuse, R15, PT ;  /* 0x0000000f1200720c */ /* 0x040fe20003f84070 */
[----:B------:R-:W-:Y:S01]  /*43e0*/  @!P1 IMAD.MOV R20, RZ, RZ, -R20 ;  /* 0x000000ffff149224 */ /* 0x000fe200078e0a14 */
[C---:B------:R-:W-:Y:S01]  /*43f0*/  ISETP.GT.U32.AND P1, PT, R18.reuse, R5, PT ;  /* 0x000000051200720c */ /* 0x040fe20003f24070 */
[C---:B------:R-:W-:Y:S02]  /*4400*/  IMAD R13, R18.reuse, R13, R4 ;  /* 0x0000000d120d7224 */ /* 0x040fe400078e0204 */
[----:B------:R-:W-:Y:S01]  /*4410*/  IMAD.MOV R17, RZ, RZ, -R17 ;  /* 0x000000ffff117224 */ /* 0x000fe200078e0a11 */
[----:B------:R-:W-:Y:S01]  /*4420*/  STL [R1+0x560], R20 ;  /* 0x0005601401007387 */ /* 0x000fe20000100800 */
[----:B------:R-:W-:Y:S01]  /*4430*/  @!P6 IMAD.MOV R9, RZ, RZ, -R9 ;  /* 0x000000ffff09e224 */ /* 0x000fe200078e0a09 */
[C---:B------:R-:W-:Y:S01]  /*4440*/  ISETP.GT.U32.AND P6, PT, R18.reuse, R13, PT ;  /* 0x0000000d1200720c */ /* 0x040fe20003fc4070 */
[----:B------:R-:W-:Y:S01]  /*4450*/  IMAD R12, R18, R17, R12 ;  /* 0x00000011120c7224 */ /* 0x000fe200078e020c */
[----:B------:R0:W-:Y:S01]  /*4460*/  STL [R1+0x63c], R11 ;  /* 0x00063c0b01007387 */ /* 0x0001e20000100800 */
[----:B------:R-:W-:-:S02]  /*4470*/  @!P5 IMAD.IADD R14, R14, 0x1, -R18 ;  /* 0x000000010e0ed824 */ /* 0x000fc400078e0a12 */
[----:B------:R-:W-:Y:S01]  /*4480*/  VIADD R16, R0, 0x4a ;  /* 0x0000004a00107836 */ /* 0x000fe20000000000 */
[----:B------:R-:W-:Y:S01]  /*4490*/  ISETP.GT.U32.AND P5, PT, R18, R12, PT ;  /* 0x0000000c1200720c */ /* 0x000fe20003fa4070 */
[--C-:B------:R-:W-:Y:S01]  /*44a0*/  @!P1 IMAD.IADD R5, R5, 0x1, -R18.reuse ;  /* 0x0000000105059824 */ /* 0x100fe200078e0a12 */
[----:B------:R-:W-:Y:S01]  /*44b0*/  ISETP.GE.AND P1, PT, R6, RZ, PT ;  /* 0x000000ff0600720c */ /* 0x000fe20003f26270 */
[--C-:B------:R-:W-:Y:S01]  /*44c0*/  @!P4 IMAD.IADD R15, R15, 0x1, -R18.reuse ;  /* 0x000000010f0fc824 */ /* 0x100fe200078e0a12 */
[----:B------:R-:W-:Y:S01]  /*44d0*/  IABS R6, R16 ;  /* 0x0000001000067213 */ /* 0x000fe20000000000 */
[----:B------:R-:W-:Y:S01]  /*44e0*/  VIADD R4, R0, 0x4b ;  /* 0x0000004b00047836 */ /* 0x000fe20000000000 */
[----:B------:R1:W-:Y:S01]  /*44f0*/  STL [R1+0x648], R9 ;  /* 0x0006480901007387 */ /* 0x0003e20000100800 */
[----:B------:R-:W-:Y:S01]  /*4500*/  @!P6 IMAD.IADD R13, R13, 0x1, -R18 ;  /* 0x000000010d0de824 */ /* 0x000fe200078e0a12 */
[----:B------:R-:W-:Y:S01]  /*4510*/  ISETP.GT.U32.AND P6, PT, R18, R15, PT ;  /* 0x0000000f1200720c */ /* 0x000fe20003fc4070 */
[----:B0-----:R-:W-:Y:S01]  /*4520*/  IMAD.MOV.U32 R11, RZ, RZ, R5 ;  /* 0x000000ffff0b7224 */ /* 0x001fe200078e0005 */
[----:B------:R-:W-:Y:S01]  /*4530*/  IABS R10, R4 ;  /* 0x00000004000a7213 */ /* 0x000fe20000000000 */
[----:B------:R-:W-:Y:S01]  /*4540*/  @!P0 IMAD.MOV R14, RZ, RZ, -R14 ;  /* 0x000000ffff0e8224 */ /* 0x000fe200078e0a0e */
[----:B------:R-:W-:Y:S01]  /*4550*/  ISETP.GE.AND P4, PT, R8, RZ, PT ;  /* 0x000000ff0800720c */ /* 0x000fe20003f86270 */
[----:B------:R-:W-:Y:S01]  /*4560*/  @!P5 IMAD.IADD R12, R12, 0x1, -R18 ;  /* 0x000000010c0cd824 */ /* 0x000fe200078e0a12 */
[----:B------:R-:W-:Y:S01]  /*4570*/  ISETP.GT.U32.AND P5, PT, R18, R13, PT ;  /* 0x0000000d1200720c */ /* 0x000fe20003fa4070 */
[----:B------:R-:W-:-:S04]  /*4580*/  IMAD.HI.U32 R5, R19, R10, RZ ;  /* 0x0000000a13057227 */ /* 0x000fc800078e00ff */
[----:B-1----:R-:W-:-:S04]  /*4590*/  IMAD.HI.U32 R9, R19, R6, RZ ;  /* 0x0000000613097227 */ /* 0x002fc800078e00ff */
[----:B------:R-:W-:Y:S02]  /*45a0*/  IMAD.MOV R9, RZ, RZ, -R9 ;  /* 0x000000ffff097224 */ /* 0x000fe400078e0a09 */
[----:B------:R-:W-:Y:S02]  /*45b0*/  IMAD.MOV R5, RZ, RZ, -R5 ;  /* 0x000000ffff057224 */ /* 0x000fe400078e0a05 */
[----:B------:R-:W-:Y:S02]  /*45c0*/  IMAD R6, R18, R9, R6 ;  /* 0x0000000912067224 */ /* 0x000fe400078e0206 */
[----:B------:R-:W-:Y:S02]  /*45d0*/  VIADD R8, R0, 0x4c ;  /* 0x0000004c00087836 */ /* 0x000fe40000000000 */
[----:B------:R-:W-:Y:S01]  /*45e0*/  @!P6 IMAD.IADD R15, R15, 0x1, -R18 ;  /* 0x000000010f0fe824 */ /* 0x000fe200078e0a12 */
[C---:B------:R-:W-:Y:S01]  /*45f0*/  ISETP.GT.U32.AND P6, PT, R18.reuse, R6, PT ;  /* 0x000000061200720c */ /* 0x040fe20003fc4070 */
[----:B------:R-:W-:Y:S01]  /*4600*/  IMAD R5, R18, R5, R10 ;  /* 0x0000000512057224 */ /* 0x000fe200078e020a */
[----:B------:R-:W-:Y:S01]  /*4610*/  IABS R20, R8 ;  /* 0x0000000800147213 */ /* 0x000fe20000000000 */
[----:B------:R-:W-:-:S02]  /*4620*/  @!P5 IMAD.IADD R13, R13, 0x1, -R18 ;  /* 0x000000010d0dd824 */ /* 0x000fc400078e0a12 */
[----:B------:R-:W-:Y:S01]  /*4630*/  @!P2 IMAD.MOV R11, RZ, RZ, -R11 ;  /* 0x000000ffff0ba224 */ /* 0x000fe200078e0a0b */
[C---:B------:R-:W-:Y:S01]  /*4640*/  ISETP.GT.U32.AND P5, PT, R18.reuse, R5, PT ;  /* 0x000000051200720c */ /* 0x040fe20003fa4070 */
[----:B------:R-:W-:Y:S01]  /*4650*/  IMAD.HI.U32 R21, R19, R20, RZ ;  /* 0x0000001413157227 */ /* 0x000fe200078e00ff */
[----:B------:R-:W-:Y:S02]  /*4660*/  ISETP.GT.U32.AND P2, PT, R18, R12, PT ;  /* 0x0000000c1200720c */ /* 0x000fe40003f44070 */
[----:B------:R0:W-:Y:S01]  /*4670*/  STL [R1+0x658], R11 ;  /* 0x0006580b01007387 */ /* 0x0001e20000100800 */
[----:B------:R-:W-:Y:S02]  /*4680*/  IMAD.MOV R21, RZ, RZ, -R21 ;  /* 0x000000ffff157224 */ /* 0x000fe400078e0a15 */
[----:B------:R-:W-:Y:S01]  /*4690*/  @!P6 IMAD.IADD R6, R6, 0x1, -R18 ;  /* 0x000000010606e824 */ /* 0x000fe200078e0a12 */
[----:B------:R-:W-:Y:S01]  /*46a0*/  ISETP.GE.AND P6, PT, R4, RZ, PT ;  /* 0x000000ff0400720c */ /* 0x000fe20003fc6270 */
[----:B------:R-:W-:Y:S01]  /*46b0*/  VIADD R9, R0, 0x4d ;  /* 0x0000004d00097836 */ /* 0x000fe20000000000 */
[----:B------:R1:W-:Y:S01]  /*46c0*/  STL [R1+0x668], R14 ;  /* 0x0006680e01007387 */ /* 0x0003e20000100800 */
[C---:B------:R-:W-:Y:S01]  /*46d0*/  IMAD R4, R18.reuse, R21, R20 ;  /* 0x0000001512047224 */ /* 0x040fe200078e0214 */
[----:B------:R-:W-:Y:S01]  /*46e0*/  ISETP.GT.U32.AND P0, PT, R18, R6, PT ;  /* 0x000000061200720c */ /* 0x000fe20003f04070 */
[----:B------:R-:W-:Y:S01]  /*46f0*/  @!P5 IMAD.IADD R5, R5, 0x1, -R18 ;  /* 0x000000010505d824 */ /* 0x000fe200078e0a12 */
[----:B0-----:R-:W-:Y:S01]  /*4700*/  IABS R11, R9 ;  /* 0x00000009000b7213 */ /* 0x001fe20000000000 */
[----:B------:R-:W-:-:S02]  /*4710*/  VIADD R10, R0, 0x4e ;  /* 0x0000004e000a7836 */ /* 0x000fc40000000000 */
[----:B------:R-:W-:Y:S01]  /*4720*/  @!P2 IMAD.IADD R12, R12, 0x1, -R18 ;  /* 0x000000010c0ca824 */ /* 0x000fe200078e0a12 */
[----:B------:R-:W-:Y:S01]  /*4730*/  ISETP.GT.U32.AND P5, PT, R18, R5, PT ;  /* 0x000000051200720c */ /* 0x000fe20003fa4070 */
[----:B------:R-:W-:Y:S01]  /*4740*/  IMAD.HI.U32 R17, R19, R11, RZ ;  /* 0x0000000b13117227 */ /* 0x000fe200078e00ff */
[----:B------:R-:W-:Y:S02]  /*4750*/  ISETP.GE.AND P2, PT, R16, RZ, PT ;  /* 0x000000ff1000720c */ /* 0x000fe40003f46270 */
[----:B------:R-:W-:Y:S01]  /*4760*/  IABS R16, R10 ;  /* 0x0000000a00107213 */ /* 0x000fe20000000000 */
[----:B-1----:R-:W-:Y:S02]  /*4770*/  IMAD.MOV.U32 R14, RZ, RZ, R15 ;  /* 0x000000ffff0e7224 */ /* 0x002fe400078e000f */
[----:B------:R-:W-:Y:S02]  /*4780*/  IMAD.MOV R17, RZ, RZ, -R17 ;  /* 0x000000ffff117224 */ /* 0x000fe400078e0a11 */
[----:B------:R-:W-:Y:S01]  /*4790*/  @!P3 IMAD.MOV R14, RZ, RZ, -R14 ;  /* 0x000000ffff0eb224 */ /* 0x000fe200078e0a0e */
[----:B------:R-:W-:Y:S01]  /*47a0*/  ISETP.GT.U32.AND P3, PT, R18, R4, PT ;  /* 0x000000041200720c */ /* 0x000fe20003f64070 */
[----:B------:R-:W-:Y:S01]  /*47b0*/  @!P1 IMAD.MOV R13, RZ, RZ, -R13 ;  /* 0x000000ffff0d9224 */ /* 0x000fe200078e0a0d */
[----:B------:R-:W-:Y:S01]  /*47c0*/  ISETP.GE.AND P1, PT, R8, RZ, PT ;  /* 0x000000ff0800720c */ /* 0x000fe20003f26270 */
[----:B------:R-:W-:Y:S01]  /*47d0*/  IMAD R11, R18, R17, R11 ;  /* 0x00000011120b7224 */ /* 0x000fe200078e020b */
[----:B------:R0:W-:Y:S01]  /*47e0*/  STL [R1+0x674], R14 ;  /* 0x0006740e01007387 */ /* 0x0001e20000100800 */
[----:B------:R-:W-:-:S02]  /*47f0*/  VIADD R8, R0, 0x4f ;  /* 0x0000004f00087836 */ /* 0x000fc40000000000 */
[----:B------:R-:W-:Y:S01]  /*4800*/  @!P4 IMAD.MOV R12, RZ, RZ, -R12 ;  /* 0x000000ffff0cc224 */ /* 0x000fe200078e0a0c */
[----:B------:R-:W-:Y:S01]  /*4810*/  ISETP.GE.AND P4, PT, R9, RZ, PT ;  /* 0x000000ff0900720c */ /* 0x000fe20003f86270 */
[--C-:B------:R-:W-:Y:S01]  /*4820*/  @!P0 IMAD.IADD R6, R6, 0x1, -R18.reuse ;  /* 0x0000000106068824 */ /* 0x100fe200078e0a12 */
[----:B------:R-:W-:Y:S01]  /*4830*/  ISETP.GE.AND P0, PT, R10, RZ, PT ;  /* 0x000000ff0a00720c */ /* 0x000fe20003f06270 */
[--C-:B------:R-:W-:Y:S01]  /*4840*/  @!P5 IMAD.IADD R5, R5, 0x1, -R18.reuse ;  /* 0x000000010505d824 */ /* 0x100fe200078e0a12 */
[----:B------:R-:W-:Y:S01]  /*4850*/  ISETP.GT.U32.AND P5, PT, R18, R11, PT ;  /* 0x0000000b1200720c */ /* 0x000fe20003fa4070 */
[----:B------:R-:W-:Y:S01]  /*4860*/  @!P3 IMAD.IADD R4, R4, 0x1, -R18 ;  /* 0x000000010404b824 */ /* 0x000fe200078e0a12 */
[----:B------:R-:W-:Y:S01]  /*4870*/  IABS R10, R8 ;  /* 0x00000008000a7213 */ /* 0x000fe20000000000 */
[----:B------:R-:W-:Y:S01]  /*4880*/  IMAD.HI.U32 R9, R19, R16, RZ ;  /* 0x0000001013097227 */ /* 0x000fe200078e00ff */
[----:B------:R1:W-:Y:S02]  /*4890*/  STL [R1+0x564], R13 ;  /* 0x0005640d01007387 */ /* 0x0003e40000100800 */
[----:B------:R-:W-:Y:S01]  /*48a0*/  ISETP.GT.U32.AND P3, PT, R18, R4, PT ;  /* 0x000000041200720c */ /* 0x000fe20003f64070 */
[----:B------:R-:W-:Y:S01]  /*48b0*/  IMAD.MOV R9, RZ, RZ, -R9 ;  /* 0x000000ffff097224 */ /* 0x000fe200078e0a09 */
[----:B------:R2:W-:Y:S01]  /*48c0*/  STL [R1+0x568], R12 ;  /* 0x0005680c01007387 */ /* 0x0005e20000100800 */
[----:B0-----:R-:W-:-:S02]  /*48d0*/  VIADD R14, R0, 0x53 ;  /* 0x00000053000e7836 */ /* 0x001fc40000000000 */
[C---:B------:R-:W-:Y:S02]  /*48e0*/  IMAD R16, R18.reuse, R9, R16 ;  /* 0x0000000912107224 */ /* 0x040fe400078e0210 */
[----:B------:R-:W-:Y:S02]  /*48f0*/  @!P5 IMAD.IADD R11, R11, 0x1, -R18 ;  /* 0x000000010b0bd824 */ /* 0x000fe400078e0a12 */
[----:B-1----:R-:W-:Y:S02]  /*4900*/  IMAD.MOV.U32 R13, RZ, RZ, R6 ;  /* 0x000000ffff0d7224 */ /* 0x002fe400078e0006 */
[----:B------:R-:W-:Y:S01]  /*4910*/  IMAD.MOV.U32 R6, RZ, RZ, R10 ;  /* 0x000000ffff067224 */ /* 0x000fe200078e000a */
[----:B------:R-:W-:Y:S01]  /*4920*/  ISETP.GT.U32.AND P5, PT, R18, R11, PT ;  /* 0x0000000b1200720c */ /* 0x000fe20003fa4070 */
[----:B--2---:R-:W-:Y:S02]  /*4930*/  IMAD.MOV.U32 R12, RZ, RZ, R5 ;  /* 0x000000ffff0c7224 */ /* 0x004fe400078e0005 */
[----:B------:R-:W-:-:S04]  /*4940*/  IMAD.HI.U32 R5, R19, R6, RZ ;  /* 0x0000000613057227 */ /* 0x000fc800078e00ff */
[----:B------:R-:W-:Y:S01]  /*4950*/  @!P2 IMAD.MOV R13, RZ, RZ, -R13 ;  /* 0x000000ffff0da224 */ /* 0x000fe200078e0a0d */
[----:B------:R-:W-:Y:S01]  /*4960*/  ISETP.GE.AND P2, PT, R8, RZ, PT ;  /* 0x000000ff0800720c */ /* 0x000fe20003f46270 */
[----:B------:R-:W-:Y:S01]  /*4970*/  @!P6 IMAD.MOV R12, RZ, RZ, -R12 ;  /* 0x000000ffff0ce224 */ /* 0x000fe200078e0a0c */
[----:B------:R-:W-:Y:S01]  /*4980*/  ISETP.GT.U32.AND P6, PT, R18, R16, PT ;  /* 0x000000101200720c */ /* 0x000fe20003fc4070 */
[----:B------:R-:W-:Y:S01]  /*4990*/  IMAD.MOV R5, RZ, RZ, -R5 ;  /* 0x000000ffff057224 */ /* 0x000fe200078e0a05 */
[----:B------:R-:W-:Y:S01]  /*49a0*/  STL [R1+0x56c], R13 ;  /* 0x00056c0d01007387 */ /* 0x000fe20000100800 */
[----:B------:R-:W-:Y:S02]  /*49b0*/  @!P3 IMAD.IADD R4, R4, 0x1, -R18 ;  /* 0x000000010404b824 */ /* 0x000fe400078e0a12 */
[----:B------:R-:W-:Y:S01]  /*49c0*/  IMAD R5, R18, R5, R6 ;  /* 0x0000000512057224 */ /* 0x000fe200078e0206 */
[----:B------:R0:W-:Y:S01]  /*49d0*/  STL [R1+0x67c], R12 ;  /* 0x00067c0c01007387 */ /* 0x0001e20000100800 */
[----:B------:R-:W-:-:S02]  /*49e0*/  VIADD R8, R0, 0x51 ;  /* 0x0000005100087836 */ /* 0x000fc40000000000 */
[--C-:B------:R-:W-:Y:S02]  /*49f0*/  @!P5 IMAD.IADD R11, R11, 0x1, -R18.reuse ;  /* 0x000000010b0bd824 */ /* 0x100fe400078e0a12 */
[----:B------:R-:W-:Y:S01]  /*4a00*/  VIADD R6, R0, 0x52 ;  /* 0x0000005200067836 */ /* 0x000fe20000000000 */
[----:B------:R-:W-:Y:S01]  /*4a10*/  IABS R10, R8 ;  /* 0x00000008000a7213 */ /* 0x000fe20000000000 */
[----:B------:R-:W-:Y:S01]  /*4a20*/  @!P6 IMAD.IADD R16, R16, 0x1, -R18 ;  /* 0x000000011010e824 */ /* 0x000fe200078e0a12 */
[----:B------:R-:W-:Y:S01]  /*4a30*/  ISETP.GE.AND P5, PT, R8, RZ, PT ;  /* 0x000000ff0800720c */ /* 0x000fe20003fa6270 */
[----:B------:R-:W-:Y:S02]  /*4a40*/  VIADD R9, R0, 0x50 ;  /* 0x0000005000097836 */ /* 0x000fe40000000000 */
[----:B0-----:R-:W-:Y:S01]  /*4a50*/  IMAD.MOV.U32 R12, RZ, RZ, R4 ;  /* 0x000000ffff0c7224 */ /* 0x001fe200078e0004 */
[C---:B------:R-:W-:Y:S01]  /*4a60*/  ISETP.GT.U32.AND P6, PT, R18.reuse, R16, PT ;  /* 0x000000101200720c */ /* 0x040fe20003fc4070 */
[----:B------:R-:W-:Y:S01]  /*4a70*/  IMAD.MOV.U32 R4, RZ, RZ, R10 ;  /* 0x000000ffff047224 */ /* 0x000fe200078e000a */
[----:B------:R-:W-:Y:S01]  /*4a80*/  IABS R10, R6 ;  /* 0x00000006000a7213 */ /* 0x000fe20000000000 */
[----:B------:R-:W-:Y:S01]  /*4a90*/  @!P1 IMAD.MOV R12, RZ, RZ, -R12 ;  /* 0x000000ffff0c9224 */ /* 0x000fe200078e0a0c */
[----:B------:R-:W-:Y:S01]  /*4aa0*/  ISETP.GT.U32.AND P1, PT, R18, R5, PT ;  /* 0x000000051200720c */ /* 0x000fe20003f24070 */
[----:B------:R-:W-:Y:S01]  /*4ab0*/  IMAD.HI.U32 R8, R19, R4, RZ ;  /* 0x0000000413087227 */ /* 0x000fe200078e00ff */
[----:B------:R-:W-:-:S02]  /*4ac0*/  IABS R13, R9 ;  /* 0x00000009000d7213 */ /* 0x000fc40000000000 */
[----:B------:R0:W-:Y:S01]  /*4ad0*/  STL [R1+0x684], R12 ;  /* 0x0006840c01007387 */ /* 0x0001e20000100800 */
[----:B------:R-:W-:Y:S01]  /*4ae0*/  IMAD.MOV R8, RZ, RZ, -R8 ;  /* 0x000000ffff087224 */ /* 0x000fe200078e0a08 */
[----:B------:R-:W-:Y:S01]  /*4af0*/  ISETP.GE.AND P3, PT, R9, RZ, PT ;  /* 0x000000ff0900720c */ /* 0x000fe20003f66270 */
[----:B------:R-:W-:-:S04]  /*4b00*/  IMAD.HI.U32 R9, R19, R13, RZ ;  /* 0x0000000d13097227 */ /* 0x000fc800078e00ff */
[--C-:B------:R-:W-:Y:S01]  /*4b10*/  @!P6 IMAD.IADD R16, R16, 0x1, -R18.reuse ;  /* 0x000000011010e824 */ /* 0x100fe200078e0a12 */
[----:B------:R-:W-:Y:S01]  /*4b20*/  ISETP.GE.AND P6, PT, R6, RZ, PT ;  /* 0x000000ff0600720c */ /* 0x000fe20003fc6270 */
[----:B------:R-:W-:Y:S01]  /*4b30*/  @!P1 IMAD.IADD R5, R5, 0x1, -R18 ;  /* 0x0000000105059824 */ /* 0x000fe200078e0a12 */
[----:B------:R-:W-:Y:S01]  /*4b40*/  IABS R6, R14 ;  /* 0x0000000e00067213 */ /* 0x000fe20000000000 */
[----:B0-----:R-:W-:Y:S02]  /*4b50*/  IMAD.MOV.U32 R12, RZ, RZ, R11 ;  /* 0x000000ffff0c7224 */ /* 0x001fe400078e000b */
[C---:B------:R-:W-:Y:S01]  /*4b60*/  IMAD R11, R18.reuse, R8, R4 ;  /* 0x00000008120b7224 */ /* 0x040fe200078e0204 */
[----:B------:R-:W-:Y:S01]  /*4b70*/  ISETP.GT.U32.AND P1, PT, R18, R5, PT ;  /* 0x000000051200720c */ /* 0x000fe20003f24070 */
[----:B------:R-:W-:-:S04]  /*4b80*/  IMAD.HI.U32 R4, R19, R10, RZ ;  /* 0x0000000a13047227 */ /* 0x000fc800078e00ff */
[----:B------:R-:W-:Y:S02]  /*4b90*/  @!P4 IMAD.MOV R12, RZ, RZ, -R12 ;  /* 0x000000ffff0cc224 */ /* 0x000fe400078e0a0c */
[----:B------:R-:W-:Y:S02]  /*4ba0*/  IMAD.MOV R4, RZ, RZ, -R4 ;  /* 0x000000ffff047224 */ /* 0x000fe400078e0a04 */
[----:B------:R-:W-:Y:S01]  /*4bb0*/  IMAD.MOV R9, RZ, RZ, -R9 ;  /* 0x000000ffff097224 */ /* 0x000fe200078e0a09 */
[----:B------:R0:W-:Y:S01]  /*4bc0*/  STL [R1+0x690], R12 ;  /* 0x0006900c01007387 */ /* 0x0001e20000100800 */
[C---:B------:R-:W-:Y:S02]  /*4bd0*/  IMAD R10, R18.reuse, R4, R10 ;  /* 0x00000004120a7224 */ /* 0x040fe400078e020a */
[----:B------:R-:W-:Y:S02]  /*4be0*/  IMAD R13, R18, R9, R13 ;  /* 0x00000009120d7224 */ /* 0x000fe400078e020d */
[----:B------:R-:W-:-:S03]  /*4bf0*/  IMAD.HI.U32 R15, R19, R6, RZ ;  /* 0x00000006130f7227 */ /* 0x000fc600078e00ff */
[C---:B------:R-:W-:Y:S01]  /*4c00*/  ISETP.GT.U32.AND P4, PT, R18.reuse, R13, PT ;  /* 0x0000000d1200720c */ /* 0x040fe20003f84070 */
[----:B------:R-:W-:Y:S01]  /*4c10*/  @!P1 IMAD.IADD R5, R5, 0x1, -R18 ;  /* 0x0000000105059824 */ /* 0x000fe200078e0a12 */
[C---:B------:R-:W-:Y:S01]  /*4c20*/  ISETP.GT.U32.AND P1, PT, R18.reuse, R10, PT ;  /* 0x0000000a1200720c */ /* 0x040fe20003f24070 */
[----:B0-----:R-:W-:Y:S02]  /*4c30*/  IMAD.MOV.U32 R12, RZ, RZ, R16 ;  /* 0x000000ffff0c7224 */ /* 0x001fe400078e0010 */
[----:B------:R-:W-:Y:S02]  /*4c40*/  IMAD.MOV R15, RZ, RZ, -R15 ;  /* 0x000000ffff0f7224 */ /* 0x000fe400078e0a0f */
[----:B------:R-:W-:Y:S01]  /*4c50*/  @!P0 IMAD.MOV R12, RZ, RZ, -R12 ;  /* 0x000000ffff0c8224 */ /* 0x000fe200078e0a0c */
[C---:B------:R-:W-:Y:S01]  /*4c60*/  ISETP.GT.U32.AND P0, PT, R18.reuse, R11, PT ;  /* 0x0000000b1200720c */ /* 0x040fe20003f04070 */
[----:B------:R-:W-:Y:S02]  /*4c70*/  IMAD R6, R18, R15, R6 ;  /* 0x0000000f12067224 */ /* 0x000fe400078e0206 */
[----:B------:R-:W-:Y:S01]  /*4c80*/  IMAD.MOV.U32 R16, RZ, RZ, R5 ;  /* 0x000000ffff107224 */ /* 0x000fe200078e0005 */
[----:B------:R0:W-:Y:S01]  /*4c90*/  STL [R1+0x69c], R12 ;  /* 0x00069c0c01007387 */ /* 0x0001e20000100800 */
[----:B------:R-:W-:-:S02]  /*4ca0*/  @!P4 IMAD.IADD R13, R13, 0x1, -R18 ;  /* 0x000000010d0dc824 */ /* 0x000fc400078e0a12 */
[----:B------:R-:W-:Y:S01]  /*4cb0*/  @!P2 IMAD.MOV R16, RZ, RZ, -R16 ;  /* 0x000000ffff10a224 */ /* 0x000fe200078e0a10 */
[----:B------:R-:W-:Y:S01]  /*4cc0*/  ISETP.GT.U32.AND P2, PT, R18, R6, PT ;  /* 0x000000061200720c */ /* 0x000fe20003f44070 */
[--C-:B------:R-:W-:Y:S01]  /*4cd0*/  @!P1 IMAD.IADD R10, R10, 0x1, -R18.reuse ;  /* 0x000000010a0a9824 */ /* 0x100fe200078e0a12 */
[----:B------:R-:W-:Y:S01]  /*4ce0*/  ISETP.GT.U32.AND P4, PT, R18, R13, PT ;  /* 0x0000000d1200720c */ /* 0x000fe20003f84070 */
[----:B------:R-:W-:Y:S01]  /*4cf0*/  VIADD R9, R0, 0x54 ;  /* 0x0000005400097836 */ /* 0x000fe20000000000 */
[----:B------:R-:W-:Y:S01]  /*4d00*/  STL [R1+0x6a8], R16 ;  /* 0x0006a81001007387 */ /* 0x000fe20000100800 */
[--C-:B------:R-:W-:Y:S01]  /*4d10*/  @!P0 IMAD.IADD R11, R11, 0x1, -R18.reuse ;  /* 0x000000010b0b8824 */ /* 0x100fe200078e0a12 */
[----:B------:R-:W-:Y:S01]  /*4d20*/  ISETP.GT.U32.AND P1, PT, R18, R10, PT ;  /* 0x0000000a1200720c */ /* 0x000fe20003f24070 */
[C---:B------:R-:W-:Y:S01]  /*4d30*/  VIADD R4, R0.reuse, 0x55 ;  /* 0x0000005500047836 */ /* 0x040fe20000000000 */
[----:B0-----:R-:W-:Y:S01]  /*4d40*/  IABS R12, R9 ;  /* 0x00000009000c7213 */ /* 0x001fe20000000000 */
[----:B------:R-:W-:Y:S01]  /*4d50*/  VIADD R22, R0, 0x57 ;  /* 0x0000005700167836 */ /* 0x000fe20000000000 */
[----:B------:R-:W-:Y:S01]  /*4d60*/  ISETP.GT.U32.AND P0, PT, R18, R11, PT ;  /* 0x0000000b1200720c */ /* 0x000fe20003f04070 */
[----:B------:R-:W-:Y:S01]  /*4d70*/  VIADD R25, R0, 0x58 ;  /* 0x0000005800197836 */ /* 0x000fe20000000000 */
[----:B------:R-:W-:Y:S01]  /*4d80*/  IABS R8, R4 ;  /* 0x0000000400087213 */ /* 0x000fe20000000000 */
[----:B------:R-:W-:-:S02]  /*4d90*/  @!P2 IMAD.IADD R6, R6, 0x1, -R18 ;  /* 0x000000010606a824 */ /* 0x000fc400078e0a12 */
[----:B------:R-:W-:-:S03]  /*4da0*/  IMAD.HI.U32 R5, R19, R12, RZ ;  /* 0x0000000c13057227 */ /* 0x000fc600078e00ff */
[----:B------:R-:W-:Y:S01]  /*4db0*/  ISETP.GT.U32.AND P2, PT, R18, R6, PT ;  /* 0x000000061200720c */ /* 0x000fe20003f44070 */
[----:B------:R-:W-:Y:S02]  /*4dc0*/  IMAD.MOV R5, RZ, RZ, -R5 ;  /* 0x000000ffff057224 */ /* 0x000fe400078e0a05 */
[--C-:B------:R-:W-:Y:S02]  /*4dd0*/  @!P1 IMAD.IADD R10, R10, 0x1, -R18.reuse ;  /* 0x000000010a0a9824 */ /* 0x100fe400078e0a12 */
[--C-:B------:R-:W-:Y:S01]  /*4de0*/  @!P4 IMAD.IADD R13, R13, 0x1, -R18.reuse ;  /* 0x000000010d0dc824 */ /* 0x100fe200078e0a12 */
[----:B------:R-:W-:Y:S01]  /*4df0*/  ISETP.GE.AND P4, PT, R14, RZ, PT ;  /* 0x000000ff0e00720c */ /* 0x000fe20003f86270 */
[----:B------:R-:W-:Y:S01]  /*4e00*/  @!P0 IMAD.IADD R11, R11, 0x1, -R18 ;  /* 0x000000010b0b8824 */ /* 0x000fe200078e0a12 */
[----:B------:R-:W-:Y:S01]  /*4e10*/  ISETP.GE.AND P0, PT, R4, RZ, PT ;  /* 0x000000ff0400720c */ /* 0x000fe20003f06270 */
[----:B------:R-:W-:Y:S02]  /*4e20*/  IMAD R4, R18, R5, R12 ;  /* 0x0000000512047224 */ /* 0x000fe400078e020c */
[----:B------:R-:W-:-:S02]  /*4e30*/  IMAD.MOV.U32 R14, RZ, RZ, R10 ;  /* 0x000000ffff0e7224 */ /* 0x000fc400078e000a */
[----:B------:R-:W-:Y:S02]  /*4e40*/  IMAD.MOV.U32 R15, RZ, RZ, R13 ;  /* 0x000000ffff0f7224 */ /* 0x000fe400078e000d */
[----:B------:R-:W-:-:S04]  /*4e50*/  IMAD.HI.U32 R13, R19, R8, RZ ;  /* 0x00000008130d7227 */ /* 0x000fc800078e00ff */
[----:B------:R-:W-:Y:S01]  /*4e60*/  @!P6 IMAD.MOV R14, RZ, RZ, -R14 ;  /* 0x000000ffff0ee224 */ /* 0x000fe200078e0a0e */
[----:B------:R-:W-:Y:S01]  /*4e70*/  ISETP.GT.U32.AND P6, PT, R18, R4, PT ;  /* 0x000000041200720c */ /* 0x000fe20003fc4070 */
[----:B------:R-:W-:Y:S02]  /*4e80*/  IMAD.MOV R13, RZ, RZ, -R13 ;  /* 0x000000ffff0d7224 */ /* 0x000fe400078e0a0d */
[----:B------:R-:W-:Y:S01]  /*4e90*/  @!P2 IMAD.IADD R6, R6, 0x1, -R18 ;  /* 0x000000010606a824 */ /* 0x000fe200078e0a12 */
[----:B------:R-:W-:Y:S01]  /*4ea0*/  ISETP.GE.AND P2, PT, R25, RZ, PT ;  /* 0x000000ff1900720c */ /* 0x000fe20003f46270 */
[----:B------:R-:W-:Y:S01]  /*4eb0*/  IMAD R8, R18, R13, R8 ;  /* 0x0000000d12087224 */ /* 0x000fe200078e0208 */
[----:B------:R-:W-:Y:S01]  /*4ec0*/  IABS R25, R25 ;  /* 0x0000001900197213 */ /* 0x000fe20000000000 */
[----:B------:R-:W-:Y:S02]  /*4ed0*/  IMAD.MOV.U32 R10, RZ, RZ, R6 ;  /* 0x000000ffff0a7224 */ /* 0x000fe400078e0006 */
[----:B------:R-:W-:-:S02]  /*4ee0*/  VIADD R5, R0, 0x56 ;  /* 0x0000005600057836 */ /* 0x000fc40000000000 */
[----:B------:R-:W-:Y:S01]  /*4ef0*/  @!P4 IMAD.MOV R10, RZ, RZ, -R10 ;  /* 0x000000ffff0ac224 */ /* 0x000fe200078e0a0a */
[----:B------:R-:W-:Y:S01]  /*4f00*/  ISETP.GT.U32.AND P4, PT, R18, R8, PT ;  /* 0x000000081200720c */ /* 0x000fe20003f84070 */
[----:B------:R-:W-:Y:S01]  /*4f10*/  @!P3 IMAD.MOV R15, RZ, RZ, -R15 ;  /* 0x000000ffff0fb224 */ /* 0x000fe200078e0a0f */
[----:B------:R-:W-:Y:S01]  /*4f20*/  ISETP.GE.AND P1, PT, R5, RZ, PT ;  /* 0x000000ff0500720c */ /* 0x000fe20003f26270 */
[----:B------:R-:W-:Y:S01]  /*4f30*/  @!P6 IMAD.IADD R4, R4, 0x1, -R18 ;  /* 0x000000010404e824 */ /* 0x000fe200078e0a12 */
[----:B------:R-:W-:Y:S01]  /*4f40*/  IABS R5, R5 ;  /* 0x0000000500057213 */ /* 0x000fe20000000000 */
[C---:B------:R-:W-:Y:S01]  /*4f50*/  VIADD R13, R0.reuse, 0x5c ;  /* 0x0000005c000d7836 */ /* 0x040fe20000000000 */
[----:B------:R0:W-:Y:S01]  /*4f60*/  STL [R1+0x570], R15 ;  /* 0x0005700f01007387 */ /* 0x0001e20000100800 */
[----:B------:R-:W-:Y:S01]  /*4f70*/  ISETP.GE.AND P3, PT, R9, RZ, PT ;  /* 0x000000ff0900720c */ /* 0x000fe20003f66270 */
[----:B------:R-:W-:Y:S01]  /*4f80*/  VIADD R9, R0, 0x59 ;  /* 0x0000005900097836 */ /* 0x000fe20000000000 */
[----:B------:R-:W-:Y:S01]  /*4f90*/  ISETP.GT.U32.AND P6, PT, R18, R4, PT ;  /* 0x000000041200720c */ /* 0x000fe20003fc4070 */
[----:B------:R-:W-:Y:S01]  /*4fa0*/  IMAD.HI.U32 R6, R19, R5, RZ ;  /* 0x0000000513067227 */ /* 0x000fe200078e00ff */
[----:B------:R-:W-:-:S02]  /*4fb0*/  IABS R61, R13 ;  /* 0x0000000d003d7213 */ /* 0x000fc40000000000 */
[----:B------:R-:W-:Y:S01]  /*4fc0*/  IABS R24, R9 ;  /* 0x0000000900187213 */ /* 0x000fe20000000000 */
[----:B------:R-:W-:Y:S02]  /*4fd0*/  IMAD.MOV R6, RZ, RZ, -R6 ;  /* 0x000000ffff067224 */ /* 0x000fe400078e0a06 */
[----:B0-----:R-:W-:Y:S02]  /*4fe0*/  IMAD.MOV.U32 R15, RZ, RZ, R11 ;  /* 0x000000ffff0f7224 */ /* 0x001fe400078e000b */
[----:B------:R-:W-:Y:S02]  /*4ff0*/  @!P4 IMAD.IADD R8, R8, 0x1, -R18 ;  /* 0x000000010808c824 */ /* 0x000fe400078e0a12 */
[----:B------:R-:W-:Y:S01]  /*5000*/  @!P5 IMAD.MOV R15, RZ, RZ, -R15 ;  /* 0x000000ffff0fd224 */ /* 0x000fe200078e0a0f */
[----:B------:R-:W-:Y:S01]  /*5010*/  ISETP.GE.AND P5, PT, R22, RZ, PT ;  /* 0x000000ff1600720c */ /* 0x000fe20003fa6270 */
[C---:B------:R-:W-:Y:S01]  /*5020*/  IMAD R5, R18.reuse, R6, R5 ;  /* 0x0000000612057224 */ /* 0x040fe200078e0205 */
[----:B------:R-:W-:Y:S01]  /*5030*/  IABS R22, R22 ;  /* 0x0000001600167213 */ /* 0x000fe20000000000 */
[C---:B------:R-:W-:Y:S01]  /*5040*/  IMAD.HI.U32 R11, R19.reuse, R25, RZ ;  /* 0x00000019130b7227 */ /* 0x040fe200078e00ff */
[----:B------:R-:W-:Y:S01]  /*5050*/  ISETP.GT.U32.AND P4, PT, R18, R8, PT ;  /* 0x000000081200720c */ /* 0x000fe20003f84070 */
[----:B------:R-:W-:Y:S02]  /*5060*/  STL [R1+0x574], R15 ;  /* 0x0005740f01007387 */ /* 0x000fe40000100800 */
[----:B------:R-:W-:-:S02]  /*5070*/  IMAD.HI.U32 R12, R19, R22, RZ ;  /* 0x00000016130c7227 */ /* 0x000fc400078e00ff */
[----:B------:R0:W-:Y:S02]  /*5080*/  STL [R1+0x590], R14 ;  /* 0x0005900e01007387 */ /* 0x0001e40000100800 */
[----:B------:R-:W-:Y:S01]  /*5090*/  @!P6 IMAD.IADD R4, R4, 0x1, -R18 ;  /* 0x000000010404e824 */ /* 0x000fe200078e0a12 */
[C---:B------:R-:W-:Y:S01]  /*50a0*/  ISETP.GT.U32.AND P6, PT, R18.reuse, R5, PT ;  /* 0x000000051200720c */ /* 0x040fe20003fc4070 */
[----:B------:R1:W-:Y:S01]  /*50b0*/  STL [R1+0x698], R10 ;  /* 0x0006980a01007387 */ /* 0x0003e20000100800 */
[----:B------:R-:W-:Y:S02]  /*50c0*/  IMAD.MOV R12, RZ, RZ, -R12 ;  /* 0x000000ffff0c7224 */ /* 0x000fe400078e0a0c */
[----:B------:R-:W-:Y:S01]  /*50d0*/  IMAD.MOV R11, RZ, RZ, -R11 ;  /* 0x000000ffff0b7224 */ /* 0x000fe200078e0a0b */
[----:B------:R-:W-:Y:S01]  /*50e0*/  STL [R1+0x458], R13 ;  /* 0x0004580d01007387 */ /* 0x000fe20000100800 */
[C---:B------:R-:W-:Y:S02]  /*50f0*/  IMAD R22, R18.reuse, R12, R22 ;  /* 0x0000000c12167224 */ /* 0x040fe400078e0216 */
[----:B------:R-:W-:-:S02]  /*5100*/  IMAD R25, R18, R11, R25 ;  /* 0x0000000b12197224 */ /* 0x000fc400078e0219 */
[----:B0-----:R-:W-:Y:S02]  /*5110*/  IMAD.MOV.U32 R14, RZ, RZ, R4 ;  /* 0x000000ffff0e7224 */ /* 0x001fe400078e0004 */
[----:B-1----:R-:W-:-:S04]  /*5120*/  IMAD.HI.U32 R10, R19, R24, RZ ;  /* 0x00000018130a7227 */ /* 0x002fc800078e00ff */
[----:B------:R-:W-:Y:S02]  /*5130*/  IMAD.MOV R10, RZ, RZ, -R10 ;  /* 0x000000ffff0a7224 */ /* 0x000fe400078e0a0a */
[----:B------:R-:W-:Y:S01]  /*5140*/  @!P3 IMAD.MOV R14, RZ, RZ, -R14 ;  /* 0x000000ffff0eb224 */ /* 0x000fe200078e0a0e */
[C---:B------:R-:W-:Y:S01]  /*5150*/  ISETP.GT.U32.AND P3, PT, R18.reuse, R22, PT ;  /* 0x000000161200720c */ /* 0x040fe20003f64070 */
[----:B------:R-:W-:Y:S02]  /*5160*/  IMAD R24, R18, R10, R24 ;  /* 0x0000000a12187224 */ /* 0x000fe400078e0218 */
[--C-:B------:R-:W-:Y:S01]  /*5170*/  @!P4 IMAD.IADD R8, R8, 0x1, -R18.reuse ;  /* 0x000000010808c824 */ /* 0x100fe200078e0a12 */
[C---:B------:R-:W-:Y:S01]  /*5180*/  ISETP.GT.U32.AND P4, PT, R18.reuse, R25, PT ;  /* 0x000000191200720c */ /* 0x040fe20003f84070 */
[----:B------:R-:W-:Y:S01]  /*5190*/  @!P6 IMAD.IADD R5, R5, 0x1, -R18 ;  /* 0x000000010505e824 */ /* 0x000fe200078e0a12 */
[----:B------:R-:W-:Y:S01]  /*51a0*/  ISETP.GT.U32.AND P6, PT, R18, R24, PT ;  /* 0x000000181200720c */ /* 0x000fe20003fc4070 */
[C---:B------:R-:W-:Y:S01]  /*51b0*/  VIADD R6, R0.reuse, 0x5a ;  /* 0x0000005a00067836 */ /* 0x040fe20000000000 */
[----:B------:R-:W-:Y:S01]  /*51c0*/  STL [R1+0x694], R14 ;  /* 0x0006940e01007387 */ /* 0x000fe20000100800 */
[----:B------:R-:W-:-:S02]  /*51d0*/  VIADD R4, R0, 0x5b ;  /* 0x0000005b00047836 */ /* 0x000fc40000000000 */
[----:B------:R-:W-:Y:S01]  /*51e0*/  VIADD R26, R0, 0x60 ;  /* 0x00000060001a7836 */ /* 0x000fe20000000000 */
[----:B------:R-:W-:Y:S01]  /*51f0*/  IABS R23, R6 ;  /* 0x0000000600177213 */ /* 0x000fe20000000000 */
[----:B------:R-:W-:Y:S01]  /*5200*/  @!P3 IMAD.IADD R22, R22, 0x1, -R18 ;  /* 0x000000011616b824 */ /* 0x000fe200078e0a12 */
[----:B------:R-:W-:Y:S01]  /*5210*/  IABS R17, R4 ;  /* 0x0000000400117213 */ /* 0x000fe20000000000 */
[----:B------:R-:W-:Y:S01]  /*5220*/  @!P0 IMAD.MOV R8, RZ, RZ, -R8 ;  /* 0x000000ffff088224 */ /* 0x000fe200078e0a08 */
[C---:B------:R-:W-:Y:S01]  /*5230*/  ISETP.GT.U32.AND P3, PT, R18.reuse, R5, PT ;  /* 0x000000051200720c */ /* 0x040fe20003f64070 */
[----:B------:R-:W-:Y:S01]  /*5240*/  @!P4 IMAD.IADD R25, R25, 0x1, -R18 ;  /* 0x000000011919c824 */ /* 0x000fe200078e0a12 */
[----:B------:R-:W-:Y:S01]  /*5250*/  IABS R16, R26 ;  /* 0x0000001a00107213 */ /* 0x000fe20000000000 */
[----:B------:R-:W-:Y:S01]  /*5260*/  IMAD.HI.U32 R10, R19, R23, RZ ;  /* 0x00000017130a7227 */ /* 0x000fe200078e00ff */
[----:B------:R0:W-:Y:S01]  /*5270*/  STL [R1+0x6a4], R8 ;  /* 0x0006a40801007387 */ /* 0x0001e20000100800 */
[----:B------:R-:W-:-:S02]  /*5280*/  ISETP.GT.U32.AND P4, PT, R18, R22, PT ;  /* 0x000000161200720c */ /* 0x000fc40003f84070 */
[----:B------:R-:W-:Y:S01]  /*5290*/  @!P6 IMAD.IADD R24, R24, 0x1, -R18 ;  /* 0x000000011818e824 */ /* 0x000fe200078e0a12 */
[C---:B------:R-:W-:Y:S01]  /*52a0*/  ISETP.GT.U32.AND P6, PT, R18.reuse, R25, PT ;  /* 0x000000191200720c */ /* 0x040fe20003fc4070 */
[----:B------:R-:W-:Y:S02]  /*52b0*/  IMAD.MOV R10, RZ, RZ, -R10 ;  /* 0x000000ffff0a7224 */ /* 0x000fe400078e0a0a */
[----:B------:R-:W-:Y:S01]  /*52c0*/  IMAD.HI.U32 R11, R19, R17, RZ ;  /* 0x00000011130b7227 */ /* 0x000fe200078e00ff */
[----:B------:R-:W-:-:S03]  /*52d0*/  ISETP.GT.U32.AND P0, PT, R18, R24, PT ;  /* 0x000000181200720c */ /* 0x000fc60003f04070 */
[C---:B------:R-:W-:Y:S02]  /*52e0*/  IMAD R23, R18.reuse, R10, R23 ;  /* 0x0000000a12177224 */ /* 0x040fe400078e0217 */
[----:B------:R-:W-:Y:S02]  /*52f0*/  IMAD.MOV R11, RZ, RZ, -R11 ;  /* 0x000000ffff0b7224 */ /* 0x000fe400078e0a0b */
[--C-:B------:R-:W-:Y:S01]  /*5300*/  @!P3 IMAD.IADD R5, R5, 0x1, -R18.reuse ;  /* 0x000000010505b824 */ /* 0x100fe200078e0a12 */
[C---:B------:R-:W-:Y:S01]  /*5310*/  ISETP.GT.U32.AND P3, PT, R18.reuse, R23, PT ;  /* 0x000000171200720c */ /* 0x040fe20003f64070 */
[C---:B------:R-:W-:Y:S02]  /*5320*/  IMAD R17, R18.reuse, R11, R17 ;  /* 0x0000000b12117224 */ /* 0x040fe400078e0211 */
[----:B------:R-:W-:Y:S02]  /*5330*/  @!P6 IMAD.IADD R25, R25, 0x1, -R18 ;  /* 0x000000011919e824 */ /* 0x000fe400078e0a12 */
[----:B------:R-:W-:Y:S01]  /*5340*/  IMAD.HI.U32 R10, R19, R61, RZ ;  /* 0x0000003d130a7227 */ /* 0x000fe200078e00ff */
[----:B------:R-:W-:-:S03]  /*5350*/  ISETP.GT.U32.AND P6, PT, R18, R17, PT ;  /* 0x000000111200720c */ /* 0x000fc60003fc4070 */
[----:B------:R-:W-:Y:S02]  /*5360*/  IMAD.MOV R10, RZ, RZ, -R10 ;  /* 0x000000ffff0a7224 */ /* 0x000fe400078e0a0a */
[----:B0-----:R-:W-:-:S04]  /*5370*/  IMAD.HI.U32 R8, R19, R16, RZ ;  /* 0x0000001013087227 */ /* 0x001fc800078e00ff */
[--C-:B------:R-:W-:Y:S02]  /*5380*/  @!P3 IMAD.IADD R23, R23, 0x1, -R18.reuse ;  /* 0x000000011717b824 */ /* 0x100fe400078e0a12 */
[C---:B------:R-:W-:Y:S02]  /*5390*/  IMAD R61, R18.reuse, R10, R61 ;  /* 0x0000000a123d7224 */ /* 0x040fe400078e023d */
[----:B------:R-:W-:Y:S01]  /*53a0*/  @!P6 IMAD.IADD R17, R17, 0x1, -R18 ;  /* 0x000000011111e824 */ /* 0x000fe200078e0a12 */
[C---:B------:R-:W-:Y:S01]  /*53b0*/  ISETP.GT.U32.AND P6, PT, R18.reuse, R23, PT ;  /* 0x000000171200720c */ /* 0x040fe20003fc4070 */
[----:B------:R-:W-:Y:S01]  /*53c0*/  IMAD.MOV R8, RZ, RZ, -R8 ;  /* 0x000000ffff087224 */ /* 0x000fe200078e0a08 */
[----:B------:R-:W-:Y:S01]  /*53d0*/  ISETP.GT.U32.AND P3, PT, R18, R61, PT ;  /* 0x0000003d1200720c */ /* 0x000fe20003f64070 */
[----:B------:R-:W-:Y:S02]  /*53e0*/  VIADD R13, R0, 0x62 ;  /* 0x00000062000d7836 */ /* 0x000fe40000000000 */
[----:B------:R-:W-:Y:S01]  /*53f0*/  @!P0 IMAD.IADD R24, R24, 0x1, -R18 ;  /* 0x0000000118188824 */ /* 0x000fe200078e0a12 */
[----:B------:R-:W-:Y:S01]  /*5400*/  ISETP.GE.AND P0, PT, R6, RZ, PT ;  /* 0x000000ff0600720c */ /* 0x000fe20003f06270 */
[----:B------:R-:W-:Y:S01]  /*5410*/  IMAD R16, R18, R8, R16 ;  /* 0x0000000812107224 */ /* 0x000fe200078e0210 */
[----:B------:R-:W-:Y:S01]  /*5420*/  IABS R60, R13 ;  /* 0x0000000d003c7213 */ /* 0x000fe20000000000 */
[----:B------:R-:W-:Y:S01]  /*5430*/  VIADD R6, R0, 0x61 ;  /* 0x0000006100067836 */ /* 0x000fe20000000000 */
[----:B------:R-:W-:Y:S01]  /*5440*/  STL [R1+0x464], R13 ;  /* 0x0004640d01007387 */ /* 0x000fe20000100800 */
[----:B------:R-:W-:-:S02]  /*5450*/  @!P1 IMAD.MOV R5, RZ, RZ, -R5 ;  /* 0x000000ffff059224 */ /* 0x000fc400078e0a05 */
[----:B------:R-:W-:Y:S01]  /*5460*/  VIADD R14, R0, 0x68 ;  /* 0x00000068000e7836 */ /* 0x000fe20000000000 */
[----:B------:R-:W-:Y:S01]  /*5470*/  IABS R12, R6 ;  /* 0x00000006000c7213 */ /* 0x000fe20000000000 */
[--C-:B------:R-:W-:Y:S01]  /*5480*/  @!P6 IMAD.IADD R23, R23, 0x1, -R18.reuse ;  /* 0x000000011717e824 */ /* 0x100fe200078e0a12 */
[----:B------:R0:W-:Y:S01]  /*5490*/  STL [R1+0x6a0], R5 ;  /* 0x0006a00501007387 */ /* 0x0001e20000100800 */
[----:B------:R-:W-:Y:S01]  /*54a0*/  ISETP.GT.U32.AND P6, PT, R18, R16, PT ;  /* 0x000000101200720c */ /* 0x000fe20003fc4070 */
[--C-:B------:R-:W-:Y:S01]  /*54b0*/  @!P4 IMAD.IADD R22, R22, 0x1, -R18.reuse ;  /* 0x000000011616c824 */ /* 0x100fe200078e0a12 */
[----:B------:R-:W-:Y:S01]  /*54c0*/  IABS R11, R14 ;  /* 0x0000000e000b7213 */ /* 0x000fe20000000000 */
[----:B------:R-:W-:Y:S01]  /*54d0*/  @!P3 IMAD.IADD R61, R61, 0x1, -R18 ;  /* 0x000000013d3db824 */ /* 0x000fe200078e0a12 */
[----:B------:R-:W-:Y:S01]  /*54e0*/  ISETP.GE.AND P4, PT, R9, RZ, PT ;  /* 0x000000ff0900720c */ /* 0x000fe20003f86270 */
[----:B------:R-:W-:Y:S01]  /*54f0*/  VIADD R20, R0, 0x69 ;  /* 0x0000006900147836 */ /* 0x000fe20000000000 */
[C---:B------:R-:W-:Y:S01]  /*5500*/  ISETP.GT.U32.AND P3, PT, R18.reuse, R17, PT ;  /* 0x000000111200720c */ /* 0x040fe20003f64070 */
[----:B------:R-:W-:Y:S01]  /*5510*/  IMAD.HI.U32 R9, R19, R12, RZ ;  /* 0x0000000c13097227 */ /* 0x000fe200078e00ff */
[----:B------:R-:W-:-:S02]  /*5520*/  ISETP.GT.U32.AND P1, PT, R18, R61, PT ;  /* 0x0000003d1200720c */ /* 0x000fc40003f24070 */
[----:B------:R-:W-:Y:S01]  /*5530*/  IABS R74, R20 ;  /* 0x00000014004a7213 */ /* 0x000fe20000000000 */
[----:B0-----:R-:W-:-:S04]  /*5540*/  IMAD.HI.U32 R5, R19, R60, RZ ;  /* 0x0000003c13057227 */ /* 0x001fc800078e00ff */
[----:B------:R-:W-:Y:S02]  /*5550*/  IMAD.MOV R5, RZ, RZ, -R5 ;  /* 0x000000ffff057224 */ /* 0x000fe400078e0a05 */
[----:B------:R-:W-:-:S04]  /*5560*/  IMAD.HI.U32 R8, R19, R11, RZ ;  /* 0x0000000b13087227 */ /* 0x000fc800078e00ff */
[----:B------:R-:W-:Y:S02]  /*5570*/  IMAD.MOV R9, RZ, RZ, -R9 ;  /* 0x000000ffff097224 */ /* 0x000fe400078e0a09 */
[C---:B------:R-:W-:Y:S02]  /*5580*/  IMAD R60, R18.reuse, R5, R60 ;  /* 0x00000005123c7224 */ /* 0x040fe400078e023c */
[----:B------:R-:W-:Y:S02]  /*5590*/  IMAD.MOV R8, RZ, RZ, -R8 ;  /* 0x000000ffff087224 */ /* 0x000fe400078e0a08 */
[----:B------:R-:W-:Y:S02]  /*55a0*/  IMAD R12, R18, R9, R12 ;  /* 0x00000009120c7224 */ /* 0x000fe400078e020c */
[----:B------:R-:W-:Y:S01]  /*55b0*/  @!P6 IMAD.IADD R16, R16, 0x1, -R18 ;  /* 0x000000011010e824 */ /* 0x000fe200078e0a12 */
[C---:B------:R-:W-:Y:S01]  /*55c0*/  ISETP.GT.U32.AND P6, PT, R18.reuse, R60, PT ;  /* 0x0000003c1200720c */ /* 0x040fe20003fc4070 */
[----:B------:R-:W-:-:S02]  /*55d0*/  IMAD R11, R18, R8, R11 ;  /* 0x00000008120b7224 */ /* 0x000fc400078e020b */
[----:B------:R-:W-:-:S04]  /*55e0*/  IMAD.HI.U32 R8, R19, R74, RZ ;  /* 0x0000004a13087227 */ /* 0x000fc800078e00ff */
[----:B------:R-:W-:Y:S01]  /*55f0*/  @!P3 IMAD.IADD R17, R17, 0x1, -R18 ;  /* 0x000000011111b824 */ /* 0x000fe200078e0a12 */
[----:B------:R-:W-:Y:S01]  /*5600*/  ISETP.GT.U32.AND P3, PT, R18, R12, PT ;  /* 0x0000000c1200720c */ /* 0x000fe20003f64070 */
[----:B------:R-:W-:Y:S02]  /*5610*/  IMAD.MOV R8, RZ, RZ, -R8 ;  /* 0x000000ffff087224 */ /* 0x000fe400078e0a08 */
[----:B------:R-:W-:Y:S02]  /*5620*/  VIADD R13, R0, 0x70 ;  /* 0x00000070000d7836 */ /* 0x000fe40000000000 */
[----:B------:R-:W-:Y:S02]  /*5630*/  IMAD R74, R18, R8, R74 ;  /* 0x00000008124a7224 */ /* 0x000fe400078e024a */
[--C-:B------:R-:W-:Y:S01]  /*5640*/  @!P6 IMAD.IADD R60, R60, 0x1, -R18.reuse ;  /* 0x000000013c3ce824 */ /* 0x100fe200078e0a12 */
[----:B------:R-:W-:Y:S01]  /*5650*/  IABS R10, R13 ;  /* 0x0000000d000a7213 */ /* 0x000fe20000000000 */
[--C-:B------:R-:W-:Y:S01]  /*5660*/  @!P1 IMAD.IADD R61, R61, 0x1, -R18.reuse ;  /* 0x000000013d3d9824 */ /* 0x100fe200078e0a12 */
[----:B------:R-:W-:Y:S01]  /*5670*/  ISETP.GT.U32.AND P6, PT, R18, R74, PT ;  /* 0x0000004a1200720c */ /* 0x000fe20003fc4070 */
[----:B------:R-:W-:Y:S01]  /*5680*/  VIADD R5, R0, 0x78 ;  /* 0x0000007800057836 */ /* 0x000fe20000000000 */
[----:B------:R-:W-:Y:S01]  /*5690*/  ISETP.GE.AND P1, PT, R4, RZ, PT ;  /* 0x000000ff0400720c */ /* 0x000fe20003f26270 */
[----:B------:R-:W-:Y:S01]  /*56a0*/  @!P3 IMAD.IADD R12, R12, 0x1, -R18 ;  /* 0x000000010c0cb824 */ /* 0x000fe200078e0a12 */
[----:B------:R-:W-:Y:S01]  /*56b0*/  ISETP.GT.U32.AND P3, PT, R18, R11, PT ;  /* 0x0000000b1200720c */ /* 0x000fe20003f64070 */
[----:B------:R-:W-:Y:S01]  /*56c0*/  VIADD R4, R0, 0x71 ;  /* 0x0000007100047836 */ /* 0x000fe20000000000 */
[----:B------:R-:W-:Y:S01]  /*56d0*/  IABS R8, R5 ;  /* 0x0000000500087213 */ /* 0x000fe20000000000 */
[----:B------:R-:W-:-:S03]  /*56e0*/  IMAD.HI.U32 R21, R19, R10, RZ ;  /* 0x0000000a13157227 */ /* 0x000fc600078e00ff */
[----:B------:R-:W-:Y:S01]  /*56f0*/  IABS R9, R4 ;  /* 0x0000000400097213 */ /* 0x000fe20000000000 */
[----:B------:R-:W-:Y:S02]  /*5700*/  VIADD R15, R0, 0x79 ;  /* 0x00000079000f7836 */ /* 0x000fe40000000000 */
[--C-:B------:R-:W-:Y:S01]  /*5710*/  @!P6 IMAD.IADD R74, R74, 0x1, -R18.reuse ;  /* 0x000000014a4ae824 */ /* 0x100fe200078e0a12 */
[----:B------:R-:W-:Y:S01]  /*5720*/  ISETP.GT.U32.AND P6, PT, R18, R16, PT ;  /* 0x000000101200720c */ /* 0x000fe20003fc4070 */
[----:B------:R-:W-:Y:S01]  /*5730*/  IMAD.MOV R21, RZ, RZ, -R21 ;  /* 0x000000ffff157224 */ /* 0x000fe200078e0a15 */
[----:B------:R0:W-:Y:S01]  /*5740*/  STL [R1+0x20], R15 ;  /* 0x0000200f01007387 */ /* 0x0001e20000100800 */
[----:B------:R-:W-:Y:S01]  /*5750*/  @!P3 IMAD.IADD R11, R11, 0x1, -R18 ;  /* 0x000000010b0bb824 */ /* 0x000fe200078e0a12 */
[----:B------:R-:W-:Y:S01]  /*5760*/  ISETP.GE.AND P3, PT, R26, RZ, PT ;  /* 0x000000ff1a00720c */ /* 0x000fe20003f66270 */
[----:B------:R-:W-:-:S04]  /*5770*/  IMAD.HI.U32 R26, R19, R9, RZ ;  /* 0x00000009131a7227 */ /* 0x000fc800078e00ff */
[----:B------:R-:W-:Y:S01]  /*5780*/  @!P2 IMAD.MOV R25, RZ, RZ, -R25 ;  /* 0x000000ffff19a224 */ /* 0x000fe200078e0a19 */
[C---:B------:R-:W-:Y:S01]  /*5790*/  ISETP.GT.U32.AND P2, PT, R18.reuse, R12, PT ;  /* 0x0000000c1200720c */ /* 0x040fe20003f44070 */
[----:B------:R-:W-:Y:S01]  /*57a0*/  IMAD.MOV.U32 R27, RZ, RZ, R22 ;  /* 0x000000ffff1b7224 */ /* 0x000fe200078e0016 */
[----:B0-----:R-:W-:Y:S01]  /*57b0*/  IABS R15, R15 ;  /* 0x0000000f000f7213 */ /* 0x001fe20000000000 */
[----:B------:R-:W-:Y:S01]  /*57c0*/  @!P0 IMAD.MOV R23, RZ, RZ, -R23 ;  /* 0x000000ffff178224 */ /* 0x000fe200078e0a17 */
[C---:B------:R-:W-:Y:S01]  /*57d0*/  ISETP.GT.U32.AND P0, PT, R18.reuse, R11, PT ;  /* 0x0000000b1200720c */ /* 0x040fe20003f04070 */
[----:B------:R-:W-:Y:S02]  /*57e0*/  IMAD R10, R18, R21, R10 ;  /* 0x00000015120a7224 */ /* 0x000fe400078e020a */
[----:B------:R-:W-:Y:S02]  /*57f0*/  IMAD.MOV R22, RZ, RZ, -R26 ;  /* 0x000000ffff167224 */ /* 0x000fe400078e0a1a */
[----:B------:R-:W-:-:S04]  /*5800*/  IMAD.HI.U32 R21, R19, R8, RZ ;  /* 0x0000000813157227 */ /* 0x000fc800078e00ff */
[----:B------:R-:W-:Y:S01]  /*5810*/  @!P5 IMAD.MOV R27, RZ, RZ, -R27 ;  /* 0x000000ffff1bd224 */ /* 0x000fe200078e0a1b */
[C---:B------:R-:W-:Y:S01]  /*5820*/  ISETP.GT.U32.AND P5, PT, R18.reuse, R60, PT ;  /* 0x0000003c1200720c */ /* 0x040fe20003fa4070 */
[----:B------:R-:W-:Y:S02]  /*5830*/  IMAD R9, R18, R22, R9 ;  /* 0x0000001612097224 */ /* 0x000fe400078e0209 */
[----:B------:R-:W-:Y:S01]  /*5840*/  @!P6 IMAD.IADD R16, R16, 0x1, -R18 ;  /* 0x000000011010e824 */ /* 0x000fe200078e0a12 */
[----:B------:R-:W-:Y:S01]  /*5850*/  ISETP.GT.U32.AND P6, PT, R18, R10, PT ;  /* 0x0000000a1200720c */ /* 0x000fe20003fc4070 */
[----:B------:R-:W-:Y:S01]  /*5860*/  IMAD.MOV R22, RZ, RZ, -R21 ;  /* 0x000000ffff167224 */ /* 0x000fe200078e0a15 */
[----:B------:R-:W-:Y:S01]  /*5870*/  STL [R1+0x68c], R27 ;  /* 0x00068c1b01007387 */ /* 0x000fe20000100800 */
[----:B------:R-:W-:-:S03]  /*5880*/  IMAD.HI.U32 R21, R19, R15, RZ ;  /* 0x0000000f13157227 */ /* 0x000fc600078e00ff */
[----:B------:R-:W-:Y:S01]  /*5890*/  STL [R1+0x578], R25 ;  /* 0x0005781901007387 */ /* 0x000fe20000100800 */
[----:B------:R-:W-:Y:S02]  /*58a0*/  IMAD.MOV R21, RZ, RZ, -R21 ;  /* 0x000000ffff157224 */ /* 0x000fe400078e0a15 */
[----:B------:R-:W-:Y:S01]  /*58b0*/  @!P2 IMAD.IADD R12, R12, 0x1, -R18 ;  /* 0x000000010c0ca824 */ /* 0x000fe200078e0a12 */
[C---:B------:R-:W-:Y:S01]  /*58c0*/  ISETP.GT.U32.AND P2, PT, R18.reuse, R9, PT ;  /* 0x000000091200720c */ /* 0x040fe20003f44070 */
[----:B------:R-:W-:Y:S01]  /*58d0*/  @!P4 IMAD.MOV R24, RZ, RZ, -R24 ;  /* 0x000000ffff18c224 */ /* 0x000fe200078e0a18 */
[C---:B------:R-:W-:Y:S01]  /*58e0*/  ISETP.GT.U32.AND P4, PT, R18.reuse, R74, PT ;  /* 0x0000004a1200720c */ /* 0x040fe20003f84070 */
[----:B------:R-:W-:Y:S02]  /*58f0*/  IMAD R8, R18, R22, R8 ;  /* 0x0000001612087224 */ /* 0x000fe400078e0208 */
[--C-:B------:R-:W-:Y:S01]  /*5900*/  @!P0 IMAD.IADD R11, R11, 0x1, -R18.reuse ;  /* 0x000000010b0b8824 */ /* 0x100fe200078e0a12 */
[----:B------:R-:W-:Y:S01]  /*5910*/  ISETP.GE.AND P0, PT, R6, RZ, PT ;  /* 0x000000ff0600720c */ /* 0x000fe20003f06270 */
[----:B------:R-:W-:Y:S01]  /*5920*/  IMAD R6, R18, R21, R15 ;  /* 0x0000001512067224 */ /* 0x000fe200078e020f */
[----:B------:R-:W-:Y:S01]  /*5930*/  STL [R1+0x57c], R24 ;  /* 0x00057c1801007387 */ /* 0x000fe20000100800 */
[--C-:B------:R-:W-:Y:S01]  /*5940*/  @!P5 IMAD.IADD R60, R60, 0x1, -R18.reuse ;  /* 0x000000013c3cd824 */ /* 0x100fe200078e0a12 */
[----:B------:R-:W-:Y:S01]  /*5950*/  ISETP.GT.U32.AND P5, PT, R18, R8, PT ;  /* 0x000000081200720c */ /* 0x000fe20003fa4070 */
[--C-:B------:R-:W-:Y:S01]  /*5960*/  @!P6 IMAD.IADD R10, R10, 0x1, -R18.reuse ;  /* 0x000000010a0ae824 */ /* 0x100fe200078e0a12 */
[----:B------:R-:W-:Y:S01]  /*5970*/  ISETP.GT.U32.AND P6, PT, R18, R6, PT ;  /* 0x000000061200720c */ /* 0x000fe20003fc4070 */
[--C-:B------:R-:W-:Y:S01]  /*5980*/  @!P2 IMAD.IADD R9, R9, 0x1, -R18.reuse ;  /* 0x000000010909a824 */ /* 0x100fe200078e0a12 */
[----:B------:R-:W-:Y:S01]  /*5990*/  STL [R1+0x594], R23 ;  /* 0x0005941701007387 */ /* 0x000fe20000100800 */
[----:B------:R-:W-:Y:S01]  /*59a0*/  @!P4 IMAD.IADD R74, R74, 0x1, -R18 ;  /* 0x000000014a4ac824 */ /* 0x000fe200078e0a12 */
[----:B------:R-:W-:Y:S01]  /*59b0*/  ISETP.GE.AND P4, PT, R14, RZ, PT ;  /* 0x000000ff0e00720c */ /* 0x000fe20003f86270 */
[----:B------:R-:W-:Y:S01]  /*59c0*/  @!P1 IMAD.MOV R17, RZ, RZ, -R17 ;  /* 0x000000ffff119224 */ /* 0x000fe200078e0a11 */
[----:B------:R-:W0:Y:S01]  /*59d0*/  LDC.64 R14, c[0x0][0x3a8] ;  /* 0x0000ea00ff0e7b82 */ /* 0x000e220000000a00 */
[C---:B------:R-:W-:Y:S01]  /*59e0*/  ISETP.GT.U32.AND P1, PT, R18.reuse, R9, PT ;  /* 0x000000091200720c */ /* 0x040fe20003f24070 */
[----:B------:R-:W-:Y:S01]  /*59f0*/  @!P3 IMAD.MOV R16, RZ, RZ, -R16 ;  /* 0x000000ffff10b224 */ /* 0x000fe200078e0a10 */
[----:B------:R-:W-:Y:S01]  /*5a00*/  ISETP.GT.U32.AND P2, PT, R18, R10, PT ;  /* 0x0000000a1200720c */ /* 0x000fe20003f44070 */
[----:B------:R1:W-:Y:S01]  /*5a10*/  STL [R1+0x688], R17 ;  /* 0x0006881101007387 */ /* 0x0003e20000100800 */
[--C-:B------:R-:W-:Y:S01]  /*5a20*/  @!P5 IMAD.IADD R8, R8, 0x1, -R18.reuse ;  /* 0x000000010808d824 */ /* 0x100fe200078e0a12 */
[----:B------:R-:W-:Y:S01]  /*5a30*/  ISETP.GE.AND P5, PT, R20, RZ, PT ;  /* 0x000000ff1400720c */ /* 0x000fe20003fa6270 */
[----:B------:R-:W-:Y:S01]  /*5a40*/  @!P6 IMAD.IADD R6, R6, 0x1, -R18 ;  /* 0x000000010606e824 */ /* 0x000fe200078e0a12 */
[----:B------:R2:W-:Y:S01]  /*5a50*/  STL [R1+0x584], R16 ;  /* 0x0005841001007387 */ /* 0x0005e20000100800 */
[----:B------:R-:W-:Y:S01]  /*5a60*/  IMAD.MOV.U32 R20, RZ, RZ, R12 ;  /* 0x000000ffff147224 */ /* 0x000fe200078e000c */
[C---:B------:R-:W-:Y:S01]  /*5a70*/  ISETP.GT.U32.AND P3, PT, R18.reuse, R8, PT ;  /* 0x000000081200720c */ /* 0x040fe20003f64070 */
[----:B------:R-:W-:Y:S01]  /*5a80*/  @!P4 IMAD.MOV R11, RZ, RZ, -R11 ;  /* 0x000000ffff0bc224 */ /* 0x000fe200078e0a0b */
[----:B------:R-:W-:Y:S01]  /*5a90*/  ISETP.GT.U32.AND P6, PT, R18, R6, PT ;  /* 0x000000061200720c */ /* 0x000fe20003fc4070 */
[----:B------:R-:W-:Y:S01]  /*5aa0*/  @!P0 IMAD.MOV R20, RZ, RZ, -R20 ;  /* 0x000000ffff148224 */ /* 0x000fe200078e0a14 */
[----:B------:R-:W-:Y:S01]  /*5ab0*/  ISETP.NE.U32.AND P4, PT, R28, RZ, PT ;  /* 0x000000ff1c00720c */ /* 0x000fe20003f85070 */
[--C-:B------:R-:W-:Y:S01]  /*5ac0*/  @!P1 IMAD.IADD R9, R9, 0x1, -R18.reuse ;  /* 0x0000000109099824 */ /* 0x100fe200078e0a12 */
[----:B------:R-:W-:Y:S01]  /*5ad0*/  ISETP.GE.AND P1, PT, R4, RZ, PT ;  /* 0x000000ff0400720c */ /* 0x000fe20003f26270 */
[----:B---3--:R-:W-:Y:S01]  /*5ae0*/  IMAD R4, R3, UR4, RZ ;  /* 0x0000000403047c24 */ /* 0x008fe2000f8e02ff */
[----:B------:R-:W-:Y:S01]  /*5af0*/  STL [R1+0x580], R20 ;  /* 0x0005801401007387 */ /* 0x000fe20000100800 */
[----:B-1----:R-:W-:Y:S01]  /*5b00*/  IMAD R17, R2, UR4, RZ ;  /* 0x0000000402117c24 */ /* 0x002fe2000f8e02ff */
[----:B------:R-:W-:Y:S01]  /*5b10*/  USHF.L.U32 UR4, UR12, 0x15, URZ ;  /* 0x000000150c047899 */ /* 0x000fe200080006ff */
[--C-:B------:R-:W-:Y:S01]  /*5b20*/  @!P2 IMAD.IADD R10, R10, 0x1, -R18.reuse ;  /* 0x000000010a0aa824 */ /* 0x100fe200078e0a12 */
[----:B------:R-:W-:Y:S01]  /*5b30*/  ISETP.GE.AND P2, PT, R13, RZ, PT ;  /* 0x000000ff0d00720c */ /* 0x000fe20003f46270 */
[--C-:B------:R-:W-:Y:S01]  /*5b40*/  @!P3 IMAD.IADD R8, R8, 0x1, -R18.reuse ;  /* 0x000000010808b824 */ /* 0x100fe200078e0a12 */
[----:B-----5:R-:W-:Y:S01]  /*5b50*/  IADD3 R2, P3, PT, R4, UR16, RZ ;  /* 0x0000001004027c10 */ /* 0x020fe2000ff7e0ff */
[----:B------:R-:W-:Y:S01]  /*5b60*/  @!P6 IMAD.IADD R6, R6, 0x1, -R18 ;  /* 0x000000010606e824 */ /* 0x000fe200078e0a12 */
[----:B------:R-:W-:Y:S01]  /*5b70*/  IADD3 R3, P6, PT, R17, UR16, RZ ;  /* 0x0000001011037c10 */ /* 0x000fe2000ffde0ff */
[----:B--2---:R-:W-:Y:S01]  /*5b80*/  IMAD.HI.U32 R16, R19, R63, RZ ;  /* 0x0000003f13107227 */ /* 0x004fe200078e00ff */
[----:B------:R-:W-:Y:S01]  /*5b90*/  LEA.HI.X.SX32 R4, R4, UR17, 0x1, P3 ;  /* 0x0000001104047c11 */ /* 0x000fe200098f0eff */
[----:B------:R1:W-:Y:S01]  /*5ba0*/  STL [R1+0x58c], R11 ;  /* 0x00058c0b01007387 */ /* 0x0003e20000100800 */
[----:B------:R-:W-:Y:S01]  /*5bb0*/  ISETP.GE.AND P3, PT, R5, RZ, PT ;  /* 0x000000ff0500720c */ /* 0x000fe20003f66270 */
[----:B0-----:R-:W-:Y:S01]  /*5bc0*/  IMAD R15, R28, R15, RZ ;  /* 0x0000000f1c0f7224 */ /* 0x001fe200078e02ff */
[----:B------:R-:W-:Y:S01]  /*5bd0*/  LEA.HI.X.SX32 R5, R17, UR17, 0x1, P6 ;  /* 0x0000001111057c11 */ /* 0x000fe2000b0f0eff */
[----:B------:R-:W-:-:S02]  /*5be0*/  IMAD.U32 R13, RZ, RZ, UR9 ;  /* 0x00000009ff0d7e24 */ /* 0x000fc4000f8e00ff */
[----:B------:R-:W-:Y:S01]  /*5bf0*/  IMAD.MOV R16, RZ, RZ, -R16 ;  /* 0x000000ffff107224 */ /* 0x000fe200078e0a10 */
[----:B------:R-:W-:Y:S01]  /*5c00*/  IADD3 R17, P6, PT, R15, UR18, RZ ;  /* 0x000000120f117c10 */ /* 0x000fe2000ffde0ff */
[----:B------:R-:W-:Y:S02]  /*5c10*/  IMAD R13, R13, 0x80, R15 ;  /* 0x000000800d0d7824 */ /* 0x000fe400078e020f */
[----:B------:R-:W-:Y:S01]  /*5c20*/  IMAD R63, R18, R16, R63 ;  /* 0x00000010123f7224 */ /* 0x000fe200078e023f */
[----:B------:R-:W-:Y:S01]  /*5c30*/  LEA.HI.X.SX32 R16, R15, UR19, 0x1, P6 ;  /* 0x000000130f107c11 */ /* 0x000fe2000b0f0eff */
[C---:B------:R-:W-:Y:S01]  /*5c40*/  IMAD R82, R14.reuse, 0x89, RZ ;  /* 0x000000890e527824 */ /* 0x040fe200078e02ff */
[C---:B------:R-:W-:Y:S01]  /*5c50*/  IADD3 R15, P6, PT, R13.reuse, UR14, RZ ;  /* 0x0000000e0d0f7c10 */ /* 0x040fe2000ffde0ff */
[C---:B------:R-:W-:Y:S01]  /*5c60*/  IMAD R78, R14.reuse, 0x8a, RZ ;  /* 0x0000008a0e4e7824 */ /* 0x040fe200078e02ff */
[----:B------:R-:W0:Y:S01]  /*5c70*/  LDCU.64 UR18, c[0x0][0x358] ;  /* 0x00006b00ff1277ac */ /* 0x000e220008000a00 */
[C---:B------:R-:W-:Y:S01]  /*5c80*/  IMAD R82, R14.reuse, 0x91, RZ ;  /* 0x000000910e527824 */ /* 0x040fe200078e02ff */
[----:B------:R-:W-:Y:S01]  /*5c90*/  LEA.HI.X.SX32 R13, R13, UR15, 0x1, P6 ;  /* 0x0000000f0d0d7c11 */ /* 0x000fe2000b0f0eff */
[----:B------:R-:W-:Y:S01]  /*5ca0*/  IMAD R78, R14, 0x92, RZ ;  /* 0x000000920e4e7824 */ /* 0x000fe200078e02ff */
[----:B------:R-:W-:Y:S01]  /*5cb0*/  ISETP.GT.U32.AND P6, PT, R18, R63, PT ;  /* 0x0000003f1200720c */ /* 0x000fe20003fc4070 */
[----:B------:R-:W-:-:S02]  /*5cc0*/  IMAD R82, R14, 0x99, RZ ;  /* 0x000000990e527824 */ /* 0x000fc400078e02ff */
[C---:B------:R-:W-:Y:S02]  /*5cd0*/  IMAD R78, R14.reuse, 0x9a, RZ ;  /* 0x0000009a0e4e7824 */ /* 0x040fe400078e02ff */
[C---:B------:R-:W-:Y:S02]  /*5ce0*/  IMAD R82, R14.reuse, 0xa1, RZ ;  /* 0x000000a10e527824 */ /* 0x040fe400078e02ff */
[C---:B------:R-:W-:Y:S02]  /*5cf0*/  IMAD R78, R14.reuse, 0xa2, RZ ;  /* 0x000000a20e4e7824 */ /* 0x040fe400078e02ff */
[C---:B------:R-:W-:Y:S02]  /*5d00*/  IMAD R86, R14.reuse, 0x88, RZ ;  /* 0x000000880e567824 */ /* 0x040fe400078e02ff */
[----:B------:R-:W-:Y:S02]  /*5d10*/  IMAD R82, R14, 0xa9, RZ ;  /* 0x000000a90e527824 */ /* 0x000fe400078e02ff */
[----:B------:R-:W-:-:S02]  /*5d20*/  @!P6 IMAD.IADD R63, R63, 0x1, -R18 ;  /* 0x000000013f3fe824 */ /* 0x000fc400078e0a12 */
[C---:B------:R-:W-:Y:S02]  /*5d30*/  IMAD R78, R14.reuse, 0xaa, RZ ;  /* 0x000000aa0e4e7824 */ /* 0x040fe400078e02ff */
[----:B------:R-:W-:Y:S01]  /*5d40*/  IMAD R86, R14, 0x90, RZ ;  /* 0x000000900e567824 */ /* 0x000fe200078e02ff */
[----:B------:R-:W-:Y:S01]  /*5d50*/  ISETP.GT.U32.AND P6, PT, R18, R63, PT ;  /* 0x0000003f1200720c */ /* 0x000fe20003fc4070 */
[C---:B------:R-:W-:Y:S02]  /*5d60*/  IMAD R82, R14.reuse, 0xb1, RZ ;  /* 0x000000b10e527824 */ /* 0x040fe400078e02ff */
[C---:B------:R-:W-:Y:S02]  /*5d70*/  IMAD R78, R14.reuse, 0xb2, RZ ;  /* 0x000000b20e4e7824 */ /* 0x040fe400078e02ff */
[C---:B------:R-:W-:Y:S02]  /*5d80*/  IMAD R86, R14.reuse, 0x98, RZ ;  /* 0x000000980e567824 */ /* 0x040fe400078e02ff */
[----:B------:R-:W-:-:S02]  /*5d90*/  IMAD R82, R14, 0xb9, RZ ;  /* 0x000000b90e527824 */ /* 0x000fc400078e02ff */
[C---:B------:R-:W-:Y:S02]  /*5da0*/  IMAD R78, R14.reuse, 0xba, RZ ;  /* 0x000000ba0e4e7824 */ /* 0x040fe400078e02ff */
[C---:B-1----:R-:W-:Y:S02]  /*5db0*/  IMAD R11, R14.reuse, 0x1b, RZ ;  /* 0x0000001b0e0b7824 */ /* 0x042fe400078e02ff */
[C---:B------:R-:W-:Y:S02]  /*5dc0*/  IMAD R86, R14.reuse, 0xa0, RZ ;  /* 0x000000a00e567824 */ /* 0x040fe400078e02ff */
[C---:B------:R-:W-:Y:S01]  /*5dd0*/  IMAD R82, R14.reuse, 0xc1, RZ ;  /* 0x000000c10e527824 */ /* 0x040fe200078e02ff */
[----:B------:R-:W-:Y:S01]  /*5de0*/  STL [R1+0x83c], R11 ;  /* 0x00083c0b01007387 */ /* 0x000fe20000100800 */
[C---:B------:R-:W-:Y:S02]  /*5df0*/  IMAD R78, R14.reuse, 0xc2, RZ ;  /* 0x000000c20e4e7824 */ /* 0x040fe400078e02ff */
[----:B------:R-:W-:-:S02]  /*5e00*/  IMAD R86, R14, 0xa8, RZ ;  /* 0x000000a80e567824 */ /* 0x000fc400078e02ff */
[C---:B------:R-:W-:Y:S02]  /*5e10*/  IMAD R82, R14.reuse, 0xc9, RZ ;  /* 0x000000c90e527824 */ /* 0x040fe400078e02ff */
[----:B------:R-:W-:Y:S02]  /*5e20*/  IMAD R78, R14, 0xca, RZ ;  /* 0x000000ca0e4e7824 */ /* 0x000fe400078e02ff */
[----:B------:R-:W-:Y:S01]  /*5e30*/  @!P5 IMAD.MOV R74, RZ, RZ, -R74 ;  /* 0x000000ffff4ad224 */ /* 0x000fe200078e0a4a */
[----:B------:R-:W-:Y:S01]  /*5e40*/  ISETP.GE.AND P5, PT, R0, RZ, PT ;  /* 0x000000ff0000720c */ /* 0x000fe20003fa6270 */
[C---:B------:R-:W-:Y:S02]  /*5e50*/  IMAD R86, R14.reuse, 0xb0, RZ ;  /* 0x000000b00e567824 */ /* 0x040fe400078e02ff */
[C---:B------:R-:W-:Y:S01]  /*5e60*/  IMAD R82, R14.reuse, 0xd0, RZ ;  /* 0x000000d00e527824 */ /* 0x040fe200078e02ff */
[----:B------:R1:W-:Y:S01]  /*5e70*/  STL [R1+0x588], R74 ;  /* 0x0005884a01007387 */ /* 0x0003e20000100800 */
[----:B------:R-:W-:-:S02]  /*5e80*/  IMAD R78, R14, 0xd1, RZ ;  /* 0x000000d10e4e7824 */ /* 0x000fc400078e02ff */
[----:B------:R-:W-:Y:S02]  /*5e90*/  VIADD R12, R41, 0xffffffff ;  /* 0xffffffff290c7836 */ /* 0x000fe40000000000 */
[C---:B------:R-:W-:Y:S02]  /*5ea0*/  IMAD R86, R14.reuse, 0xb8, RZ ;  /* 0x000000b80e567824 */ /* 0x040fe400078e02ff */
[----:B------:R-:W-:Y:S01]  /*5eb0*/  IMAD R82, R14, 0xd8, RZ ;  /* 0x000000d80e527824 */ /* 0x000fe200078e02ff */
[----:B------:R-:W-:Y:S01]  /*5ec0*/  ISETP.GE.U32.AND P0, PT, R12, 0x7fffff00, PT ;  /* 0x7fffff000c00780c */ /* 0x000fe20003f06070 */
[C---:B------:R-:W-:Y:S02]  /*5ed0*/  IMAD R78, R14.reuse, 0xd9, RZ ;  /* 0x000000d90e4e7824 */ /* 0x040fe400078e02ff */
[C---:B------:R-:W-:Y:S02]  /*5ee0*/  IMAD.SHL.U32 R70, R14.reuse, 0x2, RZ ;  /* 0x000000020e467824 */ /* 0x040fe400078e00ff */
[----:B------:R-:W-:-:S02]  /*5ef0*/  IMAD R66, R14, 0x3, RZ ;  /* 0x000000030e427824 */ /* 0x000fc400078e02ff */
[C---:B------:R-:W-:Y:S02]  /*5f00*/  IMAD.SHL.U32 R62, R14.reuse, 0x8, RZ ;  /* 0x000000080e3e7824 */ /* 0x040fe400078e00ff */
[C---:B------:R-:W-:Y:S02]  /*5f10*/  IMAD R58, R14.reuse, 0x9, RZ ;  /* 0x000000090e3a7824 */ /* 0x040fe400078e02ff */
[C---:B------:R-:W-:Y:S02]  /*5f20*/  IMAD R86, R14.reuse, 0xc0, RZ ;  /* 0x000000c00e567824 */ /* 0x040fe400078e02ff */
[C---:B------:R-:W-:Y:S02]  /*5f30*/  IMAD R82, R14.reuse, 0xe0, RZ ;  /* 0x000000e00e527824 */ /* 0x040fe400078e02ff */
[C---:B------:R-:W-:Y:S02]  /*5f40*/  IMAD R78, R14.reuse, 0xe1, RZ ;  /* 0x000000e10e4e7824 */ /* 0x040fe400078e02ff */
[----:B------:R-:W-:-:S02]  /*5f50*/  IMAD R86, R14, 0xc8, RZ ;  /* 0x000000c80e567824 */ /* 0x000fc400078e02ff */
[C---:B------:R-:W-:Y:S02]  /*5f60*/  IMAD R82, R14.reuse, 0xe8, RZ ;  /* 0x000000e80e527824 */ /* 0x040fe400078e02ff */
[C---:B------:R-:W-:Y:S02]  /*5f70*/  IMAD R78, R14.reuse, 0xe9, RZ ;  /* 0x000000e90e4e7824 */ /* 0x040fe400078e02ff */
[C---:B------:R-:W-:Y:S02]  /*5f80*/  IMAD R86, R14.reuse, 0xd2, RZ ;  /* 0x000000d20e567824 */ /* 0x040fe400078e02ff */
[C---:B------:R-:W-:Y:S02]  /*5f90*/  IMAD R82, R14.reuse, 0xea, RZ ;  /* 0x000000ea0e527824 */ /* 0x040fe400078e02ff */
[C---:B------:R-:W-:Y:S02]  /*5fa0*/  IMAD R78, R14.reuse, 0xf0, RZ ;  /* 0x000000f00e4e7824 */ /* 0x040fe400078e02ff */
[----:B------:R-:W-:-:S02]  /*5fb0*/  IMAD R86, R14, 0xda, RZ ;  /* 0x000000da0e567824 */ /* 0x000fc400078e02ff */
[C---:B------:R-:W-:Y:S02]  /*5fc0*/  IMAD R82, R14.reuse, 0xf1, RZ ;  /* 0x000000f10e527824 */ /* 0x040fe400078e02ff */
[C---:B------:R-:W-:Y:S02]  /*5fd0*/  IMAD R78, R14.reuse, 0xf2, RZ ;  /* 0x000000f20e4e7824 */ /* 0x040fe400078e02ff */
[C---:B-1----:R-:W-:Y:S01]  /*5fe0*/  IMAD R74, R14.reuse, 0xf8, RZ ;  /* 0x000000f80e4a7824 */ /* 0x042fe200078e02ff */
[----:B------:R-:W-:Y:S01]  /*5ff0*/  SHF.R.S32.HI R74, RZ, 0x1f, R14 ;  /* 0x0000001fff4a7819 */ /* 0x000fe2000001140e */
[C---:B------:R-:W-:Y:S01]  /*6000*/  IMAD R86, R14.reuse, 0xe2, RZ ;  /* 0x000000e20e567824 */ /* 0x040fe200078e02ff */
[----:B------:R-:W-:Y:S01]  /*6010*/  SHF.R.S32.HI R86, RZ, 0x1f, R70 ;  /* 0x0000001fff567819 */ /* 0x000fe20000011446 */
[C---:B------:R-:W-:Y:S01]  /*6020*/  IMAD R82, R14.reuse, 0xf9, RZ ;  /* 0x000000f90e527824 */ /* 0x040fe200078e02ff */
[----:B------:R-:W-:Y:S01]  /*6030*/  SHF.R.S32.HI R82, RZ, 0x1f, R66 ;  /* 0x0000001fff527819 */ /* 0x000fe20000011442 */
[C---:B------:R-:W-:Y:S01]  /*6040*/  IMAD R78, R14.reuse, 0xfa, RZ ;  /* 0x000000fa0e4e7824 */ /* 0x040fe200078e02ff */
[----:B------:R-:W-:Y:S01]  /*6050*/  SHF.R.S32.HI R78, RZ, 0x1f, R62 ;  /* 0x0000001fff4e7819 */ /* 0x000fe2000001143e */
[C---:B------:R-:W-:Y:S01]  /*6060*/  IMAD R54, R14.reuse, 0xa, RZ ;  /* 0x0000000a0e367824 */ /* 0x040fe200078e02ff */
[----:B------:R-:W-:Y:S01]  /*6070*/  SHF.R.S32.HI R74, RZ, 0x1f, R58 ;  /* 0x0000001fff4a7819 */ /* 0x000fe2000001143a */
        /* <DEDUP_REMOVED lines=8> */
[C---:B------:R-:W-:Y:S02]  /*6100*/  IMAD.SHL.U32 R30, R14.reuse, 0x20, RZ ;  /* 0x000000200e1e7824 */ /* 0x040fe400078e00ff */
        /* <DEDUP_REMOVED lines=37> */
[----:B------:R-:W-:Y:S02]  /*6360*/  IMAD R93, R14, 0x82, RZ ;  /* 0x000000820e5d7824 */ /* 0x000fe400078e02ff */
[----:B------:R-:W-:Y:S01]  /*6370*/  @!P6 IMAD.IADD R63, R63, 0x1, -R18 ;  /* 0x000000013f3fe824 */ /* 0x000fe200078e0a12 */
[----:B0-----:R-:W-:Y:S06]  /*6380*/  BRA.U UP0, `(.L_x_5) ;  /* 0x0000000100187547 */ /* 0x001fec000b800000 */
[----:B------:R-:W-:Y:S01]  /*6390*/  ELECT P6, URZ, PT ;  /* 0x0000000000ff782f */ /* 0x000fe200038c0000 */
[----:B------:R-:W-:Y:S01]  /*63a0*/  IMAD.MOV.U32 R90, RZ, RZ, 0x1 ;  /* 0x00000001ff5a7424 */ /* 0x000fe200078e00ff */
[----:B------:R-:W-:Y:S01]  /*63b0*/  UMOV UR10, 0x40 ;  /* 0x00000040000a7882 */ /* 0x000fe20000000000 */
[----:B------:R-:W-:Y:S01]  /*63c0*/  UVIRTCOUNT.DEALLOC.SMPOOL 0x80 ;  /* 0x000000800000784c */ /* 0x000fe20000000000 */
[----:B------:R-:W-:-:S09]  /*63d0*/  ULEA UR10, UR7, UR10, 0x18 ;  /* 0x0000000a070a7291 */ /* 0x000fd2000f8ec0ff */
[----:B------:R0:W-:Y:S03]  /*63e0*/  @P6 STS.U8 [UR10], R90 ;  /* 0x0000005aff006988 */ /* 0x0001e6000800000a */
.L_x_5:
[----:B------:R1:W-:Y:S01]  /*63f0*/  STL [R1+0x1ed8], R0 ;  /* 0x001ed80001007387 */ /* 0x0003e20000100800 */
[----:B------:R-:W-:Y:S01]  /*6400*/  @!P5 IMAD.MOV R63, RZ, RZ, -R63 ;  /* 0x000000ffff3fd224 */ /* 0x000fe200078e0a3f */
[C---:B------:R-:W-:Y:S01]  /*6410*/  IADD3 R41, P5, PT, R70.reuse, R3, RZ ;  /* 0x0000000346297210 */ /* 0x040fe20007fbe0ff */
[----:B------:R-:W-:Y:S01]  /*6420*/  ULOP3.LUT UR4, UR4, 0x600000, URZ, 0xc0, !UPT ;  /* 0x0060000004047892 */ /* 0x000fe2000f8ec0ff */
[----:B------:R-:W-:Y:S01]  /*6430*/  VOTEU.ALL UP1, P4 ;  /* 0x0000000000ff7886 */ /* 0x000fe20002020000 */
[----:B------:R-:W-:Y:S01]  /*6440*/  VOTEU.ALL UP2, P4 ;  /* 0x0000000000ff7886 */ /* 0x000fe20002040000 */
[----:B------:R-:W2:Y:S01]  /*6450*/  LDCU UR10, c[0x0][0x3b0] ;  /* 0x00007600ff0a77ac */ /* 0x000ea20008000800 */
[----:B-1----:R-:W-:Y:S01]  /*6460*/  IADD3 R0, P6, PT, R70, R2, RZ ;  /* 0x0000000246007210 */ /* 0x002fe20007fde0ff */
[----:B------:R-:W1:Y:S01]  /*6470*/  LDCU UR13, c[0x0][0x3b0] ;  /* 0x00007600ff0d77ac */ /* 0x000e620008000800 */
[----:B------:R-:W-:-:S03]  /*6480*/  SHF.R.S32.HI R70, RZ, 0x1f, R54 ;  /* 0x0000001fff467819 */ /* 0x000fc60000011436 */
[----:B------:R3:W-:Y:S01]  /*6490*/  STL [R1+0x6f0], R0 ;  /* 0x0006f00001007387 */ /* 0x0007e20000100800 */
[----:B------:R-:W4:Y:S03]  /*64a0*/  LDCU UR16, c[0x0][0x3b0] ;  /* 0x00007600ff1077ac */ /* 0x000f260008000800 */
[----:B------:R0:W-:Y:S01]  /*64b0*/  STL [R1+0x6f8], R41 ;  /* 0x0006f82901007387 */ /* 0x0001e20000100800 */
[----:B------:R-:W1:Y:S01]  /*64c0*/  LDCU UR17, c[0x0][0x3b0] ;  /* 0x00007600ff1177ac */ /* 0x000e620008000800 */
[----:B------:R-:W1:Y:S01]  /*64d0*/  LDCU UR20, c[0x0][0x3b0] ;  /* 0x00007600ff1477ac */ /* 0x000e620008000800 */
[----:B---3--:R-:W-:Y:S01]  /*64e0*/  IMAD.X R0, R86, 0x1, R4, P6 ;  /* 0x0000000156007824 */ /* 0x008fe200030e0604 */
[----:B------:R-:W3:Y:S01]  /*64f0*/  LDCU UR21, c[0x0][0x3b0] ;  /* 0x00007600ff1577ac */ /* 0x000ee20008000800 */
[----:B0-----:R-:W-:-:S03]  /*6500*/  IADD3 R41, P6, PT, R66, R2, RZ ;  /* 0x0000000242297210 */ /* 0x001fc60007fde0ff */
[----:B------:R0:W-:Y:S01]  /*6510*/  STL [R1+0x6ec], R0 ;  /* 0x0006ec0001007387 */ /* 0x0001e20000100800 */
[----:B------:R-:W1:Y:S03]  /*6520*/  LDCU UR22, c[0x0][0x3b0] ;  /* 0x00007600ff1677ac */ /* 0x000e660008000800 */
[----:B------:R2:W-:Y:S01]  /*6530*/  STL [R1+0x700], R41 ;  /* 0x0007002901007387 */ /* 0x0005e20000100800 */
[----:B------:R-:W1:Y:S01]  /*6540*/  LDCU UR23, c[0x0][0x3b0] ;  /* 0x00007600ff1777ac */ /* 0x000e620008000800 */
[----:B0-----:R-:W-:Y:S01]  /*6550*/  IMAD.X R0, R86, 0x1, R5, P5 ;  /* 0x0000000156007824 */ /* 0x001fe200028e0605 */
[----:B------:R-:W0:Y:S01]  /*6560*/  LDCU UR24, c[0x0][0x3b0] ;  /* 0x00007600ff1877ac */ /* 0x000e220008000800 */
[----:B--2---:R-:W-:-:S03]  /*6570*/  IADD3 R41, P5, PT, R66, R3, RZ ;  /* 0x0000000342297210 */ /* 0x004fc60007fbe0ff */
[----:B------:R2:W-:Y:S01]  /*6580*/  STL [R1+0x6f4], R0 ;  /* 0x0006f40001007387 */ /* 0x0005e20000100800 */
[----:B------:R-:W-:Y:S01]  /*6590*/  SHF.R.S32.HI R66, RZ, 0x1f, R50 ;  /* 0x0000001fff427819 */ /* 0x000fe20000011432 */
[----:B------:R-:W0:Y:S02]  /*65a0*/  LDCU UR25, c[0x0][0x3b0] ;  /* 0x00007600ff1977ac */ /* 0x000e240008000800 */
[----:B------:R1:W-:Y:S01]  /*65b0*/  STL [R1+0x708], R41 ;  /* 0x0007082901007387 */ /* 0x0003e20000100800 */
[----:B------:R-:W0:Y:S01]  /*65c0*/  LDCU UR26, c[0x0][0x3b0] ;  /* 0x00007600ff1a77ac */ /* 0x000e220008000800 */
[----:B--2---:R-:W-:Y:S01]  /*65d0*/  IMAD.X R0, R82, 0x1, R4, P6 ;  /* 0x0000000152007824 */ /* 0x004fe200030e0604 */
[----:B------:R-:W2:Y:S01]  /*65e0*/  LDCU UR27, c[0x0][0x3b0] ;  /* 0x00007600ff1b77ac */ /* 0x000ea20008000800 */
[----:B-1----:R-:W-:-:S03]  /*65f0*/  IADD3 R41, P6, PT, R62, R2, RZ ;  /* 0x000000023e297210 */ /* 0x002fc60007fde0ff */
[----:B------:R1:W-:Y:S01]  /*6600*/  STL [R1+0x6fc], R0 ;  /* 0x0006fc0001007387 */ /* 0x0003e20000100800 */
[----:B------:R-:W0:Y:S03]  /*6610*/  LDCU UR28, c[0x0][0x3b0] ;  /* 0x00007600ff1c77ac */ /* 0x000e260008000800 */
[----:B------:R2:W-:Y:S01]  /*6620*/  STL [R1+0x750], R41 ;  /* 0x0007502901007387 */ /* 0x0005e20000100800 */
[----:B------:R-:W0:Y:S01]  /*6630*/  LDCU UR29, c[0x0][0x3b0] ;  /* 0x00007600ff1d77ac */ /* 0x000e220008000800 */
[----:B------:R-:W0:Y:S01]  /*6640*/  LDCU UR31, c[0x0][0x3b0] ;  /* 0x00007600ff1f77ac */ /* 0x000e220008000800 */
[----:B-1----:R-:W-:Y:S01]  /*6650*/  IMAD.X R0, R82, 0x1, R5, P5 ;  /* 0x0000000152007824 */ /* 0x002fe200028e0605 */
[----:B------:R-:W1:Y:S01]  /*6660*/  LDCU UR30, c[0x0][0x3b0] ;  /* 0x00007600ff1e77ac */ /* 0x000e620008000800 */
        /* <DEDUP_REMOVED lines=13> */
[----:B-1----:R-:W-:Y:S01]  /*6740*/  IMAD.X R0, R78, 0x1, R5, P5 ;  /* 0x000000014e007824 */ /* 0x002fe200028e0605 */
[----:B--2---:R-:W-:-:S04]  /*6750*/  IADD3 R41, P5, PT, R58, R3, RZ ;  /* 0x000000033a297210 */ /* 0x004fc80007fbe0ff */
[----:B------:R1:W-:Y:S01]  /*6760*/  STL [R1+0x754], R0 ;  /* 0x0007540001007387 */ /* 0x0003e20000100800 */
[----:B------:R-:W-:-:S03]  /*6770*/  SHF.R.S32.HI R58, RZ, 0x1f, R42 ;  /* 0x0000001fff3a7819 */ /* 0x000fc6000001142a */
[----:B------:R2:W-:Y:S01]  /*6780*/  STL [R1+0x768], R41 ;  /* 0x0007682901007387 */ /* 0x0005e20000100800 */
[----:B-1----:R-:W-:Y:S01]  /*6790*/  IMAD.X R0, R74, 0x1, R4, P6 ;  /* 0x000000014a007824 */ /* 0x002fe200030e0604 */
[----:B--2---:R-:W-:-:S04]  /*67a0*/  IADD3 R41, P6, PT, R54, R2, RZ ;  /* 0x0000000236297210 */ /* 0x004fc80007fde0ff */
[----:B------:R1:W-:Y:S04]  /*67b0*/  STL [R1+0x75c], R0 ;  /* 0x00075c0001007387 */ /* 0x0003e80000100800 */
[----:B------:R2:W-:Y:S01]  /*67c0*/  STL [R1+0x770], R41 ;  /* 0x0007702901007387 */ /* 0x0005e20000100800 */
        /* <DEDUP_REMOVED lines=41> */
[----:B-1----:R-:W-:Y:S02]  /*6a60*/  IMAD.X R0, R54, 0x1, R4, P6 ;  /* 0x0000000136007824 */ /* 0x002fe400030e0604 */
[----:B--2---:R-:W-:-:S03]  /*6a70*/  IMAD R41, R14, 0x1b, RZ ;  /* 0x0000001b0e297824 */ /* 0x004fc600078e02ff */
[----:B------:R1:W-:Y:S02]  /*6a80*/  STL [R1+0x1934], R0 ;  /* 0x0019340001007387 */ /* 0x0003e40000100800 */
[----:B-1----:R-:W-:-:S05]  /*6a90*/  IADD3 R0, P6, PT, R53, R2, RZ ;  /* 0x0000000235007210 */ /* 0x002fca0007fde0ff */
[----:B------:R1:W-:Y:S01]  /*6aa0*/  STL [R1+0x1948], R0 ;  /* 0x0019480001007387 */ /* 0x0003e20000100800 */
[----:B------:R-:W-:Y:S01]  /*6ab0*/  SHF.R.S32.HI R41, RZ, 0x1f, R41 ;  /* 0x0000001fff297819 */ /* 0x000fe20000011429 */
[----:B-1----:R-:W-:-:S05]  /*6ac0*/  IMAD.X R0, R54, 0x1, R5, P5 ;  /* 0x0000000136007824 */ /* 0x002fca00028e0605 */
[----:B------:R1:W-:Y:S02]  /*6ad0*/  STL [R1+0x193c], R0 ;  /* 0x00193c0001007387 */ /* 0x0003e40000100800 */
[----:B-1----:R-:W-:-:S05]  /*6ae0*/  IADD3 R0, P5, PT, R53, R3, RZ ;  /* 0x0000000335007210 */ /* 0x002fca0007fbe0ff */
[----:B------:R1:W-:Y:S04]  /*6af0*/  STL [R1+0x1950], R0 ;  /* 0x0019500001007387 */ /* 0x0003e80000100800 */
[----:B-1----:R-:W2:Y:S01]  /*6b00*/  LDL.LU R0, [R1+0x1ed8] ;  /* 0x001ed80001007983 */ /* 0x002ea20000300800 */
[----:B------:R-:W-:Y:S02]  /*6b10*/  UIADD3 UR7, UPT, UPT, UR6, UR4, URZ ;  /* 0x0000000406077290 */ /* 0x000fe4000fffe0ff */
[----:B------:R-:W-:-:S04]  /*6b20*/  @!UP1 UIADD3 UR14, UPT, UPT, -UR11, 0x100000, URZ ;  /* 0x001000000b0e9890 */ /* 0x000fc8000fffe1ff */
[----:B------:R-:W-:Y:S02]  /*6b30*/  @!UP1 USHF.L.U32 UR15, UR14, 0xb, URZ ;  /* 0x0000000b0e0f9899 */ /* 0x000fe400080006ff */
[----:B------:R-:W-:Y:S01]  /*6b40*/  @!UP1 USHF.L.U32 UR14, UR14, 0x1, URZ ;  /* 0x000000010e0e9899 */ /* 0x000fe200080006ff */
[----:B------:R-:W1:Y:S01]  /*6b50*/  LDCU UR4, c[0x0][0x3b0] ;  /* 0x00007600ff0477ac */ /* 0x000e620008000800 */
[----:B------:R0:W-:Y:S01]  /*6b60*/  STL [R1+0x854], R41 ;  /* 0x0008542901007387 */ /* 0x0001e20000100800 */
[----:B------:R-:W-:Y:S01]  /*6b70*/  STTM.x64 tmem[UR7], RZ ;  /* 0x000000ff000079ed */ /* 0x000fe20008340007 */
[----:B------:R-:W-:Y:S01]  /*6b80*/  STTM.x64 tmem[UR7+0x40], RZ ;  /* 0x000040ff000079ed */ /* 0x000fe20008340007 */
[----:B------:R-:W-:Y:S01]  /*6b90*/  STTM.x64 tmem[UR7+0x80], RZ ;  /* 0x000080ff000079ed */ /* 0x000fe20008340007 */
[----:B------:R-:W-:Y:S01]  /*6ba0*/  STTM.x64 tmem[UR7+0xc0], RZ ;  /* 0x0000c0ff000079ed */ /* 0x000fe20008340007 */
[----:B0-----:R-:W-:Y:S01]  /*6bb0*/  IMAD.X R41, R50, 0x1, R4, P6 ;  /* 0x0000000132297824 */ /* 0x001fe200030e0604 */
[----:B------:R-:W0:Y:S02]  /*6bc0*/  FENCE.VIEW.ASYNC.T ;  /* 0x00000000000073c6 */ /* 0x000e240000000200 */
[----:B0-----:R-:W-:Y:S06]  /*6bd0*/  BAR.SYNC.DEFER_BLOCKING 0x0 ;  /* 0x0000000000007b1d */ /* 0x001fec0000010000 */
[----:B------:R0:W-:Y:S02]  /*6be0*/  STL [R1+0x1944], R41 ;  /* 0x0019442901007387 */ /* 0x0001e40000100800 */
[----:B0-----:R-:W-:-:S05]  /*6bf0*/  IADD3 R41, P6, PT, R32, R2, RZ ;  /* 0x0000000220297210 */ /* 0x001fca0007fde0ff */
[----:B------:R0:W-:Y:S04]  /*6c00*/  STL [R1+0x1958], R41 ;  /* 0x0019582901007387 */ /* 0x0001e80000100800 */
[----:B------:R-:W0:Y:S02]  /*6c10*/  FENCE.VIEW.ASYNC.S ;  /* 0x00000000000073c6 */ /* 0x000e240000000000 */
[----:B0-----:R0:W0:Y:S01]  /*6c20*/  @!UP2 SYNCS.EXCH.64 URZ, [UR8], UR14 ;  /* 0x0000000e08ffa5b2 */ /* 0x0010220008000100 */
[----:B------:R-:W-:Y:S01]  /*6c30*/  IMAD.X R41, R50, 0x1, R5, P5 ;  /* 0x0000000132297824 */ /* 0x000fe200028e0605 */
[----:B0-----:R-:W0:Y:S04]  /*6c40*/  LDCU UR14, c[0x0][0x3b0] ;  /* 0x00007600ff0e77ac */ /* 0x001e280008000800 */
[----:B------:R1:W-:Y:S01]  /*6c50*/  STL [R1+0x194c], R41 ;  /* 0x00194c2901007387 */ /* 0x0003e20000100800 */
[----:B------:R-:W0:Y:S01]  /*6c60*/  LDCU UR15, c[0x0][0x3b0] ;  /* 0x00007600ff0f77ac */ /* 0x000e220008000800 */
[----:B------:R-:W-:Y:S01]  /*6c70*/  BAR.SYNC.DEFER_BLOCKING 0x0 ;  /* 0x0000000000007b1d */ /* 0x000fe20000010000 */
[----:B-1----:R-:W-:-:S02]  /*6c80*/  IADD3 R41, P5, PT, R32, R3, RZ ;  /* 0x0000000320297210 */ /* 0x002fc40007fbe0ff */
[----:B------:R-:W-:-:S03]  /*6c90*/  SHF.R.S32.HI R32, RZ, 0x1f, R30 ;  /* 0x0000001fff207819 */ /* 0x000fc6000001141e */
[----:B------:R1:W-:Y:S02]  /*6ca0*/  STL [R1+0x1960], R41 ;  /* 0x0019602901007387 */ /* 0x0003e40000100800 */
[C---:B-1----:R-:W-:Y:S02]  /*6cb0*/  IMAD.X R41, R46.reuse, 0x1, R4, P6 ;  /* 0x000000012e297824 */ /* 0x042fe400030e0604 */
[----:B------:R-:W-:-:S03]  /*6cc0*/  IMAD.X R46, R46, 0x1, R5, P5 ;  /* 0x000000012e2e7824 */ /* 0x000fc600028e0605 */
[----:B------:R1:W-:Y:S02]  /*6cd0*/  STL [R1+0x1954], R41 ;  /* 0x0019542901007387 */ /* 0x0003e40000100800 */
[----:B-1----:R-:W-:-:S05]  /*6ce0*/  IADD3 R41, P6, PT, R28, R2, RZ ;  /* 0x000000021c297210 */ /* 0x002fca0007fde0ff */
[----:B------:R1:W-:Y:S04]  /*6cf0*/  STL [R1+0x1968], R41 ;  /* 0x0019682901007387 */ /* 0x0003e80000100800 */
[----:B------:R0:W-:Y:S01]  /*6d00*/  STL [R1+0x195c], R46 ;  /* 0x00195c2e01007387 */ /* 0x0001e20000100800 */
[----:B-1----:R-:W1:Y:S01]  /*6d10*/  LDC R41, c[0x0][0x3a0] ;  /* 0x0000e800ff297b82 */ /* 0x002e620000000800 */
[----:B0-----:R-:W-:Y:S02]  /*6d20*/  IADD3 R46, P5, PT, R28, R3, RZ ;  /* 0x000000031c2e7210 */ /* 0x001fe40007fbe0ff */
[----:B------:R-:W-:-:S03]  /*6d30*/  SHF.R.S32.HI R28, RZ, 0x1f, R31 ;  /* 0x0000001fff1c7819 */ /* 0x000fc6000001141f */
[----:B------:R0:W-:Y:S02]  /*6d40*/  STL [R1+0x1970], R46 ;  /* 0x0019702e01007387 */ /* 0x0001e40000100800 */
[C---:B0-----:R-:W-:Y:S02]  /*6d50*/  IMAD.X R46, R42.reuse, 0x1, R4, P6 ;  /* 0x000000012a2e7824 */ /* 0x041fe400030e0604 */
[----:B------:R-:W-:-:S03]  /*6d60*/  IMAD.X R42, R42, 0x1, R5, P5 ;  /* 0x000000012a2a7824 */ /* 0x000fc600028e0605 */
[----:B------:R0:W-:Y:S02]  /*6d70*/  STL [R1+0x1964], R46 ;  /* 0x0019642e01007387 */ /* 0x0001e40000100800 */
[----:B0-----:R-:W-:-:S05]  /*6d80*/  IADD3 R46, P6, PT, R24, R2, RZ ;  /* 0x00000002182e7210 */ /* 0x001fca0007fde0ff */
[----:B------:R0:W-:Y:S04]  /*6d90*/  STL [R1+0x1978], R46 ;  /* 0x0019782e01007387 */ /* 0x0001e80000100800 */
[----:B------:R1:W-:Y:S01]  /*6da0*/  STL [R1+0x196c], R42 ;  /* 0x00196c2a01007387 */ /* 0x0003e20000100800 */
[----:B0-----:R-:W-:Y:S01]  /*6db0*/  IMAD R46, R14, 0x1b, RZ ;  /* 0x0000001b0e2e7824 */ /* 0x001fe200078e02ff */
[----:B-1----:R-:W-:Y:S02]  /*6dc0*/  IADD3 R42, P5, PT, R24, R3, RZ ;  /* 0x00000003182a7210 */ /* 0x002fe40007fbe0ff */
[----:B------:R-:W-:-:S03]  /*6dd0*/  SHF.R.S32.HI R24, RZ, 0x1f, R27 ;  /* 0x0000001fff187819 */ /* 0x000fc6000001141b */
[----:B------:R0:W-:Y:S02]  /*6de0*/  STL [R1+0x1980], R42 ;  /* 0x0019802a01007387 */ /* 0x0001e40000100800 */
[C---:B0-----:R-:W-:Y:S02]  /*6df0*/  IMAD.X R42, R26.reuse, 0x1, R4, P6 ;  /* 0x000000011a2a7824 */ /* 0x041fe400030e0604 */
[----:B------:R-:W-:-:S03]  /*6e00*/  IMAD.X R26, R26, 0x1, R5, P5 ;  /* 0x000000011a1a7824 */ /* 0x000fc600028e0605 */
[----:B------:R0:W-:Y:S02]  /*6e10*/  STL [R1+0x1974], R42 ;  /* 0x0019742a01007387 */ /* 0x0001e40000100800 */
[----:B0-----:R-:W-:Y:S02]  /*6e20*/  IADD3 R42, P6, PT, R46, R2, RZ ;  /* 0x000000022e2a7210 */ /* 0x001fe40007fde0ff */
[----:B------:R-:W-:-:S03]  /*6e30*/  SHF.R.S32.HI R46, RZ, 0x1f, R46 ;  /* 0x0000001fff2e7819 */ /* 0x000fc6000001142e */
[----:B------:R0:W-:Y:S02]  /*6e40*/  STL [R1+0x1988], R42 ;  /* 0x0019882a01007387 */ /* 0x0001e40000100800 */
[--C-:B------:R-:W-:Y:S02]  /*6e50*/  IMAD.X R46, R46, 0x1, R4.reuse, P6 ;  /* 0x000000012e2e7824 */ /* 0x100fe400030e0604 */
[----:B------:R1:W-:Y:S01]  /*6e60*/  STL [R1+0x197c], R26 ;  /* 0x00197c1a01007387 */ /* 0x0003e20000100800 */
[CC--:B0-----:R-:W-:Y:S02]  /*6e70*/  IADD3 R42, P5, PT, R30.reuse, R2.reuse, RZ ;  /* 0x000000021e2a7210 */ /* 0x0c1fe40007fbe0ff */
[----:B------:R-:W-:Y:S02]  /*6e80*/  IADD3 R30, P6, PT, R30, R3, RZ ;  /* 0x000000031e1e7210 */ /* 0x000fe40007fde0ff */
[----:B-1----:R-:W-:Y:S01]  /*6e90*/  SHF.R.S32.HI R26, RZ, 0x1f, R23 ;  /* 0x0000001fff1a7819 */ /* 0x002fe20000011417 */
[----:B------:R0:W-:Y:S04]  /*6ea0*/  STL [R1+0x1990], R42 ;  /* 0x0019902a01007387 */ /* 0x0001e80000100800 */
[----:B------:R1:W-:Y:S04]  /*6eb0*/  STL [R1+0x1984], R46 ;  /* 0x0019842e01007387 */ /* 0x0003e80000100800 */
[----:B------:R3:W-:Y:S01]  /*6ec0*/  STL [R1+0x1998], R30 ;  /* 0x0019981e01007387 */ /* 0x0007e20000100800 */
[----:B0-----:R-:W-:Y:S01]  /*6ed0*/  IMAD.X R42, R32, 0x1, R4, P5 ;  /* 0x00000001202a7824 */ /* 0x001fe200028e0604 */
[----:B-1----:R-:W-:-:S04]  /*6ee0*/  IADD3 R46, P5, PT, R31, R2, RZ ;  /* 0x000000021f2e7210 */ /* 0x002fc80007fbe0ff */
[----:B------:R0:W-:Y:S01]  /*6ef0*/  STL [R1+0x198c], R42 ;  /* 0x00198c2a01007387 */ /* 0x0001e20000100800 */
[----:B---3--:R-:W-:-:S03]  /*6f00*/  SHF.R.S32.HI R30, RZ, 0x1f, R12 ;  /* 0x0000001fff1e7819 */ /* 0x008fc6000001140c */
[----:B------:R1:W-:Y:S01]  /*6f10*/  STL [R1+0x19a0], R46 ;  /* 0x0019a02e01007387 */ /* 0x0003e20000100800 */
[----:B0-----:R-:W-:Y:S01]  /*6f20*/  IMAD.X R42, R32, 0x1, R5, P6 ;  /* 0x00000001202a7824 */ /* 0x001fe200030e0605 */
[----:B------:R-:W-:Y:S01]  /*6f30*/  IADD3 R31, P6, PT, R31, R3, RZ ;  /* 0x000000031f1f7210 */ /* 0x000fe20007fde0ff */
[----:B------:R-:W-:Y:S02]  /*6f40*/  IMAD.X R32, R28, 0x1, R4, P5 ;  /* 0x000000011c207824 */ /* 0x000fe400028e0604 */
[----:B-1----:R-:W-:Y:S01]  /*6f50*/  IMAD R46, R14, 0x89, RZ ;  /* 0x000000890e2e7824 */ /* 0x002fe200078e02ff */
[----:B------:R0:W-:Y:S04]  /*6f60*/  STL [R1+0x1994], R42 ;  /* 0x0019942a01007387 */ /* 0x0001e80000100800 */
[----:B------:R1:W-:Y:S04]  /*6f70*/  STL [R1+0x19a8], R31 ;  /* 0x0019a81f01007387 */ /* 0x0003e80000100800 */
[----:B------:R3:W-:Y:S01]  /*6f80*/  STL [R1+0x199c], R32 ;  /* 0x00199c2001007387 */ /* 0x0007e20000100800 */
[----:B0-----:R-:W-:-:S02]  /*6f90*/  IADD3 R42, P5, PT, R27, R2, RZ ;  /* 0x000000021b2a7210 */ /* 0x001fc40007fbe0ff */
[----:B-1----:R-:W-:-:S03]  /*6fa0*/  SHF.R.S32.HI R31, RZ, 0x1f, R11 ;  /* 0x0000001fff1f7819 */ /* 0x002fc6000001140b */
[----:B------:R0:W-:Y:S01]  /*6fb0*/  STL [R1+0x19b0], R42 ;  /* 0x0019b02a01007387 */ /* 0x0001e20000100800 */
[----:B---3--:R-:W-:Y:S01]  /*6fc0*/  IMAD.X R32, R28, 0x1, R5, P6 ;  /* 0x000000011c207824 */ /* 0x008fe200030e0605 */
[----:B------:R-:W-:Y:S01]  /*6fd0*/  IADD3 R27, P6, PT, R27, R3, RZ ;  /* 0x000000031b1b7210 */ /* 0x000fe20007fde0ff */
[----:B------:R-:W-:-:S03]  /*6fe0*/  IMAD.X R28, R24, 0x1, R4, P5 ;  /* 0x00000001181c7824 */ /* 0x000fc600028e0604 */
[----:B------:R1:W-:Y:S01]  /*6ff0*/  STL [R1+0x19a4], R32 ;  /* 0x0019a42001007387 */ /* 0x0003e20000100800 */
[----:B0-----:R-:W-:-:S03]  /*7000*/  IMAD R42, R14, 0x91, RZ ;  /* 0x000000910e2a7824 */ /* 0x001fc600078e02ff */
[----:B------:R0:W-:Y:S04]  /*7010*/  STL [R1+0x19b8], R27 ;  /* 0x0019b81b01007387 */ /* 0x0001e80000100800 */
[----:B------:R3:W-:Y:S01]  /*7020*/  STL [R1+0x19ac], R28 ;  /* 0x0019ac1c01007387 */ /* 0x0007e20000100800 */
[----:B-1----:R-:W-:Y:S02]  /*7030*/  IADD3 R32, P5, PT, R23, R2, RZ ;  /* 0x0000000217207210 */ /* 0x002fe40007fbe0ff */
[----:B0-----:R-:W-:-:S03]  /*7040*/  SHF.R.S32.HI R27, RZ, 0x1f, R20 ;  /* 0x0000001fff1b7819 */ /* 0x001fc60000011414 */
        /* <DEDUP_REMOVED lines=23> */
[----:B------:R-:W-:-:S03]  /*71c0*/  IMAD R30, R14, 0xd9, RZ ;  /* 0x000000d90e1e7824 */ /* 0x000fc600078e02ff */
[----:B------:R1:W-:Y:S01]  /*71d0*/  STL [R1+0x1ec0], R26 ;  /* 0x001ec01a01007387 */ /* 0x0003e20000100800 */
[----:B0-----:R-:W-:-:S03]  /*71e0*/  IMAD.X R24, R31, 0x1, R4, P5 ;  /* 0x000000011f187824 */ /* 0x001fc600028e0604 */
[----:B------:R0:W-:Y:S04]  /*71f0*/  STL [R1+0x19dc], R11 ;  /* 0x0019dc0b01007387 */ /* 0x0001e80000100800 */
[----:B------:R3:W-:Y:S01]  /*7200*/  STL [R1+0x19d4], R24 ;  /* 0x0019d41801007387 */ /* 0x0007e20000100800 */
[----:B-1----:R-:W-:Y:S02]  /*7210*/  IADD3 R26, P5, PT, R20, R2, RZ ;  /* 0x00000002141a7210 */ /* 0x002fe40007fbe0ff */
[----:B0-----:R-:W-:-:S03]  /*7220*/  SHF.R.S32.HI R11, RZ, 0x1f, R25 ;  /* 0x0000001fff0b7819 */ /* 0x001fc60000011419 */
[----:B------:R0:W-:Y:S01]  /*7230*/  STL [R1+0x19e4], R26 ;  /* 0x0019e41a01007387 */ /* 0x0001e20000100800 */
[----:B---3--:R-:W-:Y:S01]  /*7240*/  IMAD.X R24, R31, 0x1, R5, P6 ;  /* 0x000000011f187824 */ /* 0x008fe200030e0605 */
[----:B------:R-:W-:-:S04]  /*7250*/  IADD3 R20, P6, PT, R20, R3, RZ ;  /* 0x0000000314147210 */ /* 0x000fc80007fde0ff */
        /* <DEDUP_REMOVED lines=260> */
[----:B------:R-:W-:Y:S01]  /*82a0*/  STL [R1+0x1bb4], R24 ;  /* 0x001bb41801007387 */ /* 0x000fe20000100800 */
[----:B---3--:R-:W-:Y:S01]  /*82b0*/  IMAD.X R23, R11, 0x1, R5, P6 ;  /* 0x000000010b177824 */ /* 0x008fe200030e0605 */
[----:B------:R-:W-:-:S04]  /*82c0*/  IADD3 R11, P6, PT, R89, R3, RZ ;  /* 0x00000003590b7210 */ /* 0x000fc80007fde0ff */
[----:B------:R0:W-:Y:S04]  /*82d0*/  STL [R1+0x1ba8], R23 ;  /* 0x001ba81701007387 */ /* 0x0001e80000100800 */
[----:B------:R1:W-:Y:S01]  /*82e0*/  STL [R1+0x1bbc], R11 ;  /* 0x001bbc0b01007387 */ /* 0x0003e20000100800 */
[C---:B0-----:R-:W-:Y:S01]  /*82f0*/  IMAD.X R23, R20.reuse, 0x1, R4, P5 ;  /* 0x0000000114177824 */ /* 0x041fe200028e0604 */
[C---:B------:R-:W-:Y:S02]  /*8300*/  IADD3 R24, P5, PT, R91.reuse, R2, RZ ;  /* 0x000000025b187210 */ /* 0x040fe40007fbe0ff */
[----:B-1----:R-:W-:Y:S02]  /*8310*/  SHF.R.S32.HI R11, RZ, 0x1f, R32 ;  /* 0x0000001fff0b7819 */ /* 0x002fe40000011420 */
[----:B------:R0:W-:Y:S04]  /*8320*/  STL [R1+0x1bb0], R23 ;  /* 0x001bb01701007387 */ /* 0x0001e80000100800 */
[----:B------:R-:W-:Y:S01]  /*8330*/  STL [R1+0x1bc4], R24 ;  /* 0x001bc41801007387 */ /* 0x000fe20000100800 */
[----:B0-----:R-:W-:Y:S01]  /*8340*/  IMAD.X R23, R20, 0x1, R5, P6 ;  /* 0x0000000114177824 */ /* 0x001fe200030e0605 */
[----:B------:R-:W-:-:S04]  /*8350*/  IADD3 R20, P6, PT, R91, R3, RZ ;  /* 0x000000035b147210 */ /* 0x000fc80007fde0ff */
[----:B------:R0:W-:Y:S04]  /*8360*/  STL [R1+0x1bb8], R23 ;  /* 0x001bb81701007387 */ /* 0x0001e80000100800 */
[----:B------:R1:W-:Y:S01]  /*8370*/  STL [R1+0x1bcc], R20 ;  /* 0x001bcc1401007387 */ /* 0x0003e20000100800 */
[C---:B0-----:R-:W-:Y:S01]  /*8380*/  IMAD.X R23, R21.reuse, 0x1, R4, P5 ;  /* 0x0000000115177824 */ /* 0x041fe200028e0604 */
[C---:B------:R-:W-:Y:S02]  /*8390*/  IADD3 R24, P5, PT, R92.reuse, R2, RZ ;  /* 0x000000025c187210 */ /* 0x040fe40007fbe0ff */
[----:B-1----:R-:W-:Y:S02]  /*83a0*/  SHF.R.S32.HI R20, RZ, 0x1f, R46 ;  /* 0x0000001fff147819 */ /* 0x002fe4000001142e */
[----:B------:R0:W-:Y:S04]  /*83b0*/  STL [R1+0x1bc0], R23 ;  /* 0x001bc01701007387 */ /* 0x0001e80000100800 */
[----:B------:R1:W-:Y:S01]  /*83c0*/  STL [R1+0x1bd4], R24 ;  /* 0x001bd41801007387 */ /* 0x0003e20000100800 */
[----:B0-----:R-:W-:Y:S01]  /*83d0*/  IMAD.X R23, R21, 0x1, R5, P6 ;  /* 0x0000000115177824 */ /* 0x001fe200030e0605 */
[----:B------:R-:W-:Y:S01]  /*83e0*/  IADD3 R21, P6, PT, R92, R3, RZ ;  /* 0x000000035c157210 */ /* 0x000fe20007fde0ff */
[----:B-1----:R-:W-:-:S03]  /*83f0*/  IMAD R24, R14, 0x8a, RZ ;  /* 0x0000008a0e187824 */ /* 0x002fc600078e02ff */
        /* <DEDUP_REMOVED lines=11> */
[----:B0-----:R-:W-:Y:S01]  /*84b0*/  IMAD.X R23, R12, 0x1, R4, P5 ;  /* 0x000000010c177824 */ /* 0x001fe200028e0604 */
[----:B------:R-:W-:Y:S02]  /*84c0*/  IADD3 R25, P5, PT, R32, R2, RZ ;  /* 0x0000000220197210 */ /* 0x000fe40007fbe0ff */
[----:B-1----:R-:W-:Y:S02]  /*84d0*/  SHF.R.S32.HI R22, RZ, 0x1f, R28 ;  /* 0x0000001fff167819 */ /* 0x002fe4000001141c */
[----:B------:R0:W-:Y:S04]  /*84e0*/  STL [R1+0x1be0], R23 ;  /* 0x001be01701007387 */ /* 0x0001e80000100800 */
[----:B------:R-:W-:Y:S01]  /*84f0*/  STL [R1+0x1bf4], R25 ;  /* 0x001bf41901007387 */ /* 0x000fe20000100800 */
[----:B0-----:R-:W-:Y:S01]  /*8500*/  IMAD.X R23, R12, 0x1, R5, P6 ;  /* 0x000000010c177824 */ /* 0x001fe200030e0605 */
[----:B------:R-:W-:Y:S01]  /*8510*/  IADD3 R12, P6, PT, R32, R3, RZ ;  /* 0x00000003200c7210 */ /* 0x000fe20007fde0ff */
[----:B------:R-:W-:-:S03]  /*8520*/  IMAD R32, R14, 0x92, RZ ;  /* 0x000000920e207824 */ /* 0x000fc600078e02ff */
        /* <DEDUP_REMOVED lines=28> */
[----:B------:R-:W-:-:S02]  /*86f0*/  IMAD R28, R14, 0x9a, RZ ;  /* 0x0000009a0e1c7824 */ /* 0x000fc400078e02ff */
[----:B-1----:R-:W-:Y:S01]  /*8700*/  IMAD R24, R14, 0x99, RZ ;  /* 0x000000990e187824 */ /* 0x002fe200078e02ff */
        /* <DEDUP_REMOVED lines=189> */
[----:B------:R-:W-:-:S03]  /*92e0*/  IMAD.X R24, R21, 0x1, R4, P5 ;  /* 0x0000000115187824 */ /* 0x000fc600028e0604 */
[----:B------:R0:W-:Y:S01]  /*92f0*/  STL [R1+0x1d48], R23 ;  /* 0x001d481701007387 */ /* 0x0001e20000100800 */
[----:B------:R-:W-:Y:S01]  /*9300*/  IMAD.X R21, R21, 0x1, R5, P6 ;  /* 0x0000000115157824 */ /* 0x000fe200030e0605 */
[C---:B------:R-:W-:Y:S02]  /*9310*/  IADD3 R49, P6, PT, R28.reuse, R3, RZ ;  /* 0x000000031c317210 */ /* 0x040fe40007fde0ff */
[----:B------:R1:W-:Y:S04]  /*9320*/  STL [R1+0x1d5c], R20 ;  /* 0x001d5c1401007387 */ /* 0x0003e80000100800 */
[----:B------:R3:W-:Y:S01]  /*9330*/  STL [R1+0x1d50], R24 ;  /* 0x001d501801007387 */ /* 0x0007e20000100800 */
[----:B0-----:R-:W-:Y:S01]  /*9340*/  IADD3 R23, P5, PT, R28, R2, RZ ;  /* 0x000000021c177210 */ /* 0x001fe20007fbe0ff */
[----:B------:R-:W-:Y:S01]  /*9350*/  IMAD R28, R14, 0xd1, RZ ;  /* 0x000000d10e1c7824 */ /* 0x000fe200078e02ff */
[----:B-1----:R-:W-:-:S03]  /*9360*/  SHF.R.S32.HI R20, RZ, 0x1f, R46 ;  /* 0x0000001fff147819 */ /* 0x002fc6000001142e */
[----:B------:R-:W-:Y:S01]  /*9370*/  IMAD.X R25, R22, 0x1, R4, P5 ;  /* 0x0000000116197824 */ /* 0x000fe200028e0604 */
[----:B------:R0:W-:Y:S01]  /*9380*/  STL [R1+0x1d64], R23 ;  /* 0x001d641701007387 */ /* 0x0001e20000100800 */
[----:B---3--:R-:W-:-:S03]  /*9390*/  IMAD R24, R14, 0xd0, RZ ;  /* 0x000000d00e187824 */ /* 0x008fc600078e02ff */
[----:B------:R1:W-:Y:S04]  /*93a0*/  STL [R1+0x1d58], R21 ;  /* 0x001d581501007387 */ /* 0x0003e80000100800 */
[----:B------:R-:W-:Y:S01]  /*93b0*/  STL [R1+0x1d60], R25 ;  /* 0x001d601901007387 */ /* 0x000fe20000100800 */
[----:B0-----:R-:W-:-:S03]  /*93c0*/  IADD3 R23, P5, PT, R42, R2, RZ ;  /* 0x000000022a177210 */ /* 0x001fc60007fbe0ff */
[----:B------:R-:W-:Y:S01]  /*93d0*/  STL [R1+0x1d6c], R49 ;  /* 0x001d6c3101007387 */ /* 0x000fe20000100800 */
[----:B-1----:R-:W-:-:S03]  /*93e0*/  SHF.R.S32.HI R21, RZ, 0x1f, R24 ;  /* 0x0000001fff157819 */ /* 0x002fc60000011418 */
[----:B------:R0:W-:Y:S02]  /*93f0*/  STL [R1+0x1d74], R23 ;  /* 0x001d741701007387 */ /* 0x0001e40000100800 */
        /* <DEDUP_REMOVED lines=16> */
[C-C-:B0-----:R-:W-:Y:S01]  /*9500*/  IMAD.X R23, R11.reuse, 0x1, R4.reuse, P5 ;  /* 0x000000010b177824 */ /* 0x141fe200028e0604 */
[CC--:B------:R-:W-:Y:S01]  /*9510*/  IADD3 R47, P5, PT, R46.reuse, R2.reuse, RZ ;  /* 0x000000022e2f7210 */ /* 0x0c0fe20007fbe0ff */
[--C-:B------:R-:W-:Y:S01]  /*9520*/  IMAD.X R11, R11, 0x1, R5.reuse, P6 ;  /* 0x000000010b0b7824 */ /* 0x100fe200030e0605 */
[----:B------:R-:W-:Y:S02]  /*9530*/  IADD3 R45, P6, PT, R46, R3, RZ ;  /* 0x000000032e2d7210 */ /* 0x000fe40007fde0ff */
[----:B------:R0:W-:Y:S01]  /*9540*/  STL [R1+0x1d80], R23 ;  /* 0x001d801701007387 */ /* 0x0001e20000100800 */
[C---:B------:R-:W-:Y:S01]  /*9550*/  IMAD.X R48, R20.reuse, 0x1, R4, P5 ;  /* 0x0000000114307824 */ /* 0x040fe200028e0604 */
[----:B-1----:R-:W-:Y:S01]  /*9560*/  SHF.R.S32.HI R12, RZ, 0x1f, R42 ;  /* 0x0000001fff0c7819 */ /* 0x002fe2000001142a */
[----:B------:R-:W-:Y:S01]  /*9570*/  IMAD.X R46, R20, 0x1, R5, P6 ;  /* 0x00000001142e7824 */ /* 0x000fe200030e0605 */
[----:B------:R1:W-:Y:S04]  /*9580*/  STL [R1+0x1d88], R11 ;  /* 0x001d880b01007387 */ /* 0x0003e80000100800 */
[----:B------:R-:W-:Y:S01]  /*9590*/  STL [R1+0x1d94], R47 ;  /* 0x001d942f01007387 */ /* 0x000fe20000100800 */
[----:B0-----:R-:W-:-:S03]  /*95a0*/  IADD3 R23, P5, PT, R24, R2, RZ ;  /* 0x0000000218177210 */ /* 0x001fc60007fbe0ff */
[----:B------:R-:W-:Y:S01]  /*95b0*/  STL [R1+0x1d9c], R45 ;  /* 0x001d9c2d01007387 */ /* 0x000fe20000100800 */
[----:B-1----:R-:W-:Y:S01]  /*95c0*/  SHF.R.S32.HI R11, RZ, 0x1f, R32 ;  /* 0x0000001fff0b7819 */ /* 0x002fe20000011420 */
[----:B------:R-:W-:Y:S02]  /*95d0*/  IMAD.X R20, R21, 0x1, R4, P5 ;  /* 0x0000000115147824 */ /* 0x000fe400028e0604 */
[----:B------:R0:W-:Y:S04]  /*95e0*/  STL [R1+0x1da4], R23 ;  /* 0x001da41701007387 */ /* 0x0001e80000100800 */
[----:B------:R-:W-:Y:S01]  /*95f0*/  STL [R1+0x1d90], R48 ;  /* 0x001d903001007387 */ /* 0x000fe20000100800 */
[----:B0-----:R-:W-:Y:S01]  /*9600*/  IADD3 R23, P6, PT, R24, R3, RZ ;  /* 0x0000000318177210 */ /* 0x001fe20007fde0ff */
[----:B------:R-:W-:-:S04]  /*9610*/  IMAD R24, R14, 0xda, RZ ;  /* 0x000000da0e187824 */ /* 0x000fc800078e02ff */
[----:B------:R0:W-:Y:S04]  /*9620*/  STL [R1+0x1dac], R23 ;  /* 0x001dac1701007387 */ /* 0x0001e80000100800 */
[----:B------:R-:W-:Y:S04]  /*9630*/  STL [R1+0x1d98], R46 ;  /* 0x001d982e01007387 */ /* 0x000fe80000100800 */
[----:B------:R1:W-:Y:S01]  /*9640*/  STL [R1+0x1da0], R20 ;  /* 0x001da01401007387 */ /* 0x0003e20000100800 */
[----:B0-----:R-:W-:-:S05]  /*9650*/  IADD3 R23, P5, PT, R28, R2, RZ ;  /* 0x000000021c177210 */ /* 0x001fca0007fbe0ff */
[----:B------:R0:W-:Y:S01]  /*9660*/  STL [R1+0x1db4], R23 ;  /* 0x001db41701007387 */ /* 0x0001e20000100800 */
[----:B-1----:R-:W-:Y:S01]  /*9670*/  SHF.R.S32.HI R20, RZ, 0x1f, R30 ;  /* 0x0000001fff147819 */ /* 0x002fe2000001141e */
[----:B0-----:R-:W-:Y:S01]  /*9680*/  IMAD.X R23, R21, 0x1, R5, P6 ;  /* 0x0000000115177824 */ /* 0x001fe200030e0605 */
[----:B------:R-:W-:Y:S01]  /*9690*/  IADD3 R21, P6, PT, R28, R3, RZ ;  /* 0x000000031c157210 */ /* 0x000fe20007fde0ff */
[----:B------:R-:W-:-:S03]  /*96a0*/  IMAD R28, R14, 0xe0, RZ ;  /* 0x000000e00e1c7824 */ /* 0x000fc600078e02ff */
[----:B------:R0:W-:Y:S04]  /*96b0*/  STL [R1+0x1da8], R23 ;  /* 0x001da81701007387 */ /* 0x0001e80000100800 */
[----:B------:R1:W-:Y:S01]  /*96c0*/  STL [R1+0x1dbc], R21 ;  /* 0x001dbc1501007387 */ /* 0x0003e20000100800 */
[--C-:B0-----:R-:W-:Y:S01]  /*96d0*/  IMAD.X R23, R22, 0x1, R4.reuse, P5 ;  /* 0x0000000116177824 */ /* 0x101fe200028e0604 */
[-C--:B------:R-:W-:Y:S01]  /*96e0*/  IADD3 R43, P5, PT, R42, R2.reuse, RZ ;  /* 0x000000022a2b7210 */ /* 0x080fe20007fbe0ff */
        /* <DEDUP_REMOVED lines=30> */
[----:B------:R-:W-:Y:S01]  /*98d0*/  IADD3 R36, P6, PT, R24, R3, RZ ;  /* 0x0000000318247210 */ /* 0x000fe20007fde0ff */
[----:B------:R-:W-:Y:S01]  /*98e0*/  IMAD R24, R14, 0xe8, RZ ;  /* 0x000000e80e187824 */ /* 0x000fe200078e02ff */
        /* <DEDUP_REMOVED lines=26> */
[----:B------:R-:W-:Y:S01]  /*9a90*/  IADD3 R34, P5, PT, R32, R2, RZ ;  /* 0x0000000220227210 */ /* 0x000fe20007fbe0ff */
[--C-:B------:R-:W-:Y:S01]  /*9aa0*/  IMAD.X R12, R12, 0x1, R5.reuse, P6 ;  /* 0x000000010c0c7824 */ /* 0x100fe200030e0605 */
[-C--:B------:R-:W-:Y:S02]  /*9ab0*/  IADD3 R32, P6, PT, R32, R3.reuse, RZ ;  /* 0x0000000320207210 */ /* 0x080fe40007fde0ff */
[----:B------:R0:W-:Y:S01]  /*9ac0*/  STL [R1+0x1e10], R23 ;  /* 0x001e101701007387 */ /* 0x0001e20000100800 */
[C---:B------:R-:W-:Y:S01]  /*9ad0*/  IMAD.X R35, R11.reuse, 0x1, R4, P5 ;  /* 0x000000010b237824 */ /* 0x040fe200028e0604 */
[----:B-1----:R-:W-:Y:S01]  /*9ae0*/  SHF.R.S32.HI R22, RZ, 0x1f, R28 ;  /* 0x0000001fff167819 */ /* 0x002fe2000001141c */
[----:B------:R-:W-:Y:S01]  /*9af0*/  IMAD.X R33, R11, 0x1, R5, P6 ;  /* 0x000000010b217824 */ /* 0x000fe200030e0605 */
[----:B------:R1:W-:Y:S01]  /*9b00*/  STL [R1+0x1e18], R12 ;  /* 0x001e180c01007387 */ /* 0x0003e20000100800 */
[----:B------:R-:W-:-:S03]  /*9b10*/  IADD3 R11, P6, PT, R24, R3, RZ ;  /* 0x00000003180b7210 */ /* 0x000fc60007fde0ff */
[----:B------:R-:W-:Y:S01]  /*9b20*/  STL [R1+0x1e24], R34 ;  /* 0x001e242201007387 */ /* 0x000fe20000100800 */
[----:B0-----:R-:W-:Y:S01]  /*9b30*/  IADD3 R23, P5, PT, R24, R2, RZ ;  /* 0x0000000218177210 */ /* 0x001fe20007fbe0ff */
[----:B------:R-:W-:Y:S02]  /*9b40*/  IMAD R24, R14, 0xf2, RZ ;  /* 0x000000f20e187824 */ /* 0x000fe400078e02ff */
[----:B------:R-:W-:Y:S01]  /*9b50*/  STL [R1+0x1e2c], R32 ;  /* 0x001e2c2001007387 */ /* 0x000fe20000100800 */
[----:B-1----:R-:W-:-:S03]  /*9b60*/  SHF.R.S32.HI R12, RZ, 0x1f, R27 ;  /* 0x0000001fff0c7819 */ /* 0x002fc6000001141b */
[----:B------:R0:W-:Y:S04]  /*9b70*/  STL [R1+0x1e34], R23 ;  /* 0x001e341701007387 */ /* 0x0001e80000100800 */
[----:B------:R-:W-:Y:S04]  /*9b80*/  STL [R1+0x1e20], R35 ;  /* 0x001e202301007387 */ /* 0x000fe80000100800 */
[----:B------:R1:W-:Y:S01]  /*9b90*/  STL [R1+0x1e3c], R11 ;  /* 0x001e3c0b01007387 */ /* 0x0003e20000100800 */
[----:B0-----:R-:W-:-:S03]  /*9ba0*/  IMAD.X R23, R20, 0x1, R4, P5 ;  /* 0x0000000114177824 */ /* 0x001fc600028e0604 */
[----:B------:R-:W-:Y:S04]  /*9bb0*/  STL [R1+0x1e28], R33 ;  /* 0x001e282101007387 */ /* 0x000fe80000100800 */
[----:B------:R0:W-:Y:S01]  /*9bc0*/  STL [R1+0x1e30], R23 ;  /* 0x001e301701007387 */ /* 0x0001e20000100800 */
[----:B-1----:R-:W-:-:S05]  /*9bd0*/  IADD3 R11, P5, PT, R30, R2, RZ ;  /* 0x000000021e0b7210 */ /* 0x002fca0007fbe0ff */
[----:B------:R1:W-:Y:S01]  /*9be0*/  STL [R1+0x1e44], R11 ;  /* 0x001e440b01007387 */ /* 0x0003e20000100800 */
[----:B0-----:R-:W-:Y:S01]  /*9bf0*/  SHF.R.S32.HI R23, RZ, 0x1f, R26 ;  /* 0x0000001fff177819 */ /* 0x001fe2000001141a */
[----:B-1----:R-:W-:Y:S01]  /*9c00*/  IMAD.X R11, R20, 0x1, R5, P6 ;  /* 0x00000001140b7824 */ /* 0x002fe200030e0605 */
[----:B------:R-:W-:-:S04]  /*9c10*/  IADD3 R20, P6, PT, R30, R3, RZ ;  /* 0x000000031e147210 */ /* 0x000fc80007fde0ff */
[----:B------:R0:W-:Y:S04]  /*9c20*/  STL [R1+0x1e38], R11 ;  /* 0x001e380b01007387 */ /* 0x0001e80000100800 */
[----:B------:R1:W-:Y:S01]  /*9c30*/  STL [R1+0x1e4c], R20 ;  /* 0x001e4c1401007387 */ /* 0x0003e20000100800 */
[----:B0-----:R-:W-:Y:S01]  /*9c40*/  IMAD.X R11, R21, 0x1, R4, P5 ;  /* 0x00000001150b7824 */ /* 0x001fe200028e0604 */
[----:B------:R-:W-:Y:S02]  /*9c50*/  IADD3 R30, P5, PT, R28, R2, RZ ;  /* 0x000000021c1e7210 */ /* 0x000fe40007fbe0ff */
[----:B-1----:R-:W-:Y:S02]  /*9c60*/  SHF.R.S32.HI R20, RZ, 0x1f, R24 ;  /* 0x0000001fff147819 */ /* 0x002fe40000011418 */
[----:B------:R0:W-:Y:S01]  /*9c70*/  STL [R1+0x1e40], R11 ;  /* 0x001e400b01007387 */ /* 0x0001e20000100800 */
[----:B------:R-:W-:-:S02]  /*9c80*/  IMAD.X R31, R22, 0x1, R4, P5 ;  /* 0x00000001161f7824 */ /* 0x000fc400028e0604 */
[----:B0-----:R-:W-:Y:S01]  /*9c90*/  IMAD.X R11, R21, 0x1, R5, P6 ;  /* 0x00000001150b7824 */ /* 0x001fe200030e0605 */
[-C--:B------:R-:W-:Y:S02]  /*9ca0*/  IADD3 R28, P6, PT, R28, R3.reuse, RZ ;  /* 0x000000031c1c7210 */ /* 0x080fe40007fde0ff */
[----:B------:R-:W-:Y:S02]  /*9cb0*/  SHF.R.S32.HI R21, RZ, 0x1f, R25 ;  /* 0x0000001fff157819 */ /* 0x000fe40000011419 */
[----:B------:R0:W-:Y:S01]  /*9cc0*/  STL [R1+0x1e48], R11 ;  /* 0x001e480b01007387 */ /* 0x0001e20000100800 */
[----:B------:R-:W-:Y:S01]  /*9cd0*/  IMAD.X R29, R22, 0x1, R5, P6 ;  /* 0x00000001161d7824 */ /* 0x000fe200030e0605 */
[C---:B------:R-:W-:Y:S02]  /*9ce0*/  IADD3 R22, P6, PT, R27.reuse, R3, RZ ;  /* 0x000000031b167210 */ /* 0x040fe40007fde0ff */
[----:B------:R-:W-:Y:S04]  /*9cf0*/  STL [R1+0x1e54], R30 ;  /* 0x001e541e01007387 */ /* 0x000fe80000100800 */
[----:B------:R-:W-:Y:S01]  /*9d00*/  STL [R1+0x1e5c], R28 ;  /* 0x001e5c1c01007387 */ /* 0x000fe20000100800 */
[----:B0-----:R-:W-:Y:S01]  /*9d10*/  IADD3 R11, P5, PT, R27, R2, RZ ;  /* 0x000000021b0b7210 */ /* 0x001fe20007fbe0ff */
[----:B------:R-:W-:-:S04]  /*9d20*/  IMAD R27, R14, 0xf9, RZ ;  /* 0x000000f90e1b7824 */ /* 0x000fc800078e02ff */
        /* <DEDUP_REMOVED lines=9> */
[----:B------:R-:W-:Y:S01]  /*9dc0*/  IMAD.X R27, R12, 0x1, R5, P6 ;  /* 0x000000010c1b7824 */ /* 0x000fe200030e0605 */
[----:B------:R-:W-:-:S04]  /*9dd0*/  IADD3 R12, P6, PT, R26, R3, RZ ;  /* 0x000000031a0c7210 */ /* 0x000fc80007fde0ff */
[----:B------:R0:W-:Y:S01]  /*9de0*/  STL [R1+0x1e68], R27 ;  /* 0x001e681b01007387 */ /* 0x0001e20000100800 */
[----:B-1----:R-:W-:-:S03]  /*9df0*/  IMAD R22, R14, 0xfa, RZ ;  /* 0x000000fa0e167824 */ /* 0x002fc600078e02ff */
[----:B------:R1:W-:Y:S01]  /*9e00*/  STL [R1+0x1e7c], R12 ;  /* 0x001e7c0c01007387 */ /* 0x0003e20000100800 */
[C---:B0-----:R-:W-:Y:S01]  /*9e10*/  IMAD.X R27, R23.reuse, 0x1, R4, P5 ;  /* 0x00000001171b7824 */ /* 0x041fe200028e0604 */
[C---:B------:R-:W-:Y:S01]  /*9e20*/  IADD3 R26, P5, PT, R24.reuse, R2, RZ ;  /* 0x00000002181a7210 */ /* 0x040fe20007fbe0ff */
[----:B------:R-:W-:Y:S01]  /*9e30*/  IMAD.X R23, R23, 0x1, R5, P6 ;  /* 0x0000000117177824 */ /* 0x000fe200030e0605 */
[----:B------:R-:W-:Y:S02]  /*9e40*/  IADD3 R24, P6, PT, R24, R3, RZ ;  /* 0x0000000318187210 */ /* 0x000fe40007fde0ff */
[----:B------:R0:W-:Y:S01]  /*9e50*/  STL [R1+0x1e70], R27 ;  /* 0x001e701b01007387 */ /* 0x0001e20000100800 */
[----:B-1----:R-:W-:-:S03]  /*9e60*/  SHF.R.S32.HI R12, RZ, 0x1f, R22 ;  /* 0x0000001fff0c7819 */ /* 0x002fc60000011416 */
[----:B------:R-:W-:Y:S04]  /*9e70*/  STL [R1+0x1e84], R26 ;  /* 0x001e841a01007387 */ /* 0x000fe80000100800 */
[----:B------:R1:W-:Y:S01]  /*9e80*/  STL [R1+0x1e78], R23 ;  /* 0x001e781701007387 */ /* 0x0003e20000100800 */
[----:B0-----:R-:W-:-:S03]  /*9e90*/  IMAD.X R27, R20, 0x1, R4, P5 ;  /* 0x00000001141b7824 */ /* 0x001fc600028e0604 */
[----:B------:R-:W-:Y:S01]  /*9ea0*/  STL [R1+0x1e8c], R24 ;  /* 0x001e8c1801007387 */ /* 0x000fe20000100800 */
[----:B-1----:R-:W-:Y:S01]  /*9eb0*/  IADD3 R23, P5, PT, R25, R2, RZ ;  /* 0x0000000219177210 */ /* 0x002fe20007fbe0ff */
[----:B------:R-:W-:Y:S02]  /*9ec0*/  IMAD.X R25, R20, 0x1, R5, P6 ;  /* 0x0000000114197824 */ /* 0x000fe400030e0605 */
[----:B------:R-:W-:Y:S02]  /*9ed0*/  IMAD R20, R14, 0xf8, RZ ;  /* 0x000000f80e147824 */ /* 0x000fe400078e02ff */
[----:B------:R0:W-:Y:S03]  /*9ee0*/  STL [R1+0x1e94], R23 ;  /* 0x001e941701007387 */ /* 0x0001e60000100800 */
[----:B------:R-:W-:Y:S01]  /*9ef0*/  IADD3 R20, P6, PT, R20, R3, RZ ;  /* 0x0000000314147210 */ /* 0x000fe20007fde0ff */
[----:B------:R-:W-:Y:S04]  /*9f00*/  STL [R1+0x1e80], R27 ;  /* 0x001e801b01007387 */ /* 0x000fe80000100800 */
[----:B------:R1:W-:Y:S01]  /*9f10*/  STL [R1+0x1e9c], R20 ;  /* 0x001e9c1401007387 */ /* 0x0003e20000100800 */
[----:B0-----:R-:W-:-:S02]  /*9f20*/  IMAD R23, R14, 0xf9, RZ ;  /* 0x000000f90e177824 */ /* 0x001fc400078e02ff */
[----:B-1----:R-:W-:-:S05]  /*9f30*/  IMAD.X R20, R21, 0x1, R4, P5 ;  /* 0x0000000115147824 */ /* 0x002fca00028e0604 */
[----:B------:R0:W-:Y:S04]  /*9f40*/  STL [R1+0x1e90], R20 ;  /* 0x001e901401007387 */ /* 0x0001e80000100800 */
[----:B------:R-:W-:Y:S01]  /*9f50*/  STL [R1+0x1e88], R25 ;  /* 0x001e881901007387 */ /* 0x000fe20000100800 */
[----:B0-----:R-:W-:-:S05]  /*9f60*/  IADD3 R20, P5, PT, R23, R2, RZ ;  /* 0x0000000217147210 */ /* 0x001fca0007fbe0ff */
[----:B------:R0:W-:Y:S02]  /*9f70*/  STL [R1+0x1ea4], R20 ;  /* 0x001ea41401007387 */ /* 0x0001e40000100800 */
[----:B0-----:R-:W-:Y:S01]  /*9f80*/  IMAD.X R20, R21, 0x1, R5, P6 ;  /* 0x0000000115147824 */ /* 0x001fe200030e0605 */
[----:B------:R-:W-:-:S04]  /*9f90*/  IADD3 R21, P6, PT, R23, R3, RZ ;  /* 0x0000000317157210 */ /* 0x000fc80007fde0ff */
[----:B------:R0:W-:Y:S04]  /*9fa0*/  STL [R1+0x1e98], R20 ;  /* 0x001e981401007387 */ /* 0x0001e80000100800 */
[----:B------:R1:W-:Y:S01]  /*9fb0*/  STL [R1+0x1eac], R21 ;  /* 0x001eac1501007387 */ /* 0x0003e20000100800 */
[----:B0-----:R-:W-:Y:S01]  /*9fc0*/  IMAD.X R20, R11, 0x1, R4, P5 ;  /* 0x000000010b147824 */ /* 0x001fe200028e0604 */
[----:B------:R-:W-:Y:S02]  /*9fd0*/  IADD3 R23, P5, PT, R22, R2, RZ ;  /* 0x0000000216177210 */ /* 0x000fe40007fbe0ff */
[----:B-1----:R-:W-:-:S03]  /*9fe0*/  SHF.R.S32.HI R21, RZ, 0x1f, R14 ;  /* 0x0000001fff157819 */ /* 0x002fc6000001140e */
[----:B------:R-:W-:Y:S04]  /*9ff0*/  STL [R1+0x1eb4], R23 ;  /* 0x001eb41701007387 */ /* 0x000fe80000100800 */
[----:B------:R0:W-:Y:S04]  /*a000*/  STL [R1+0x1ea0], R20 ;  /* 0x001ea01401007387 */ /* 0x0001e80000100800 */
[----:B------:R1:W-:Y:S04]  /*a010*/  STL [R1+0x267c], R41 ;  /* 0x00267c2901007387 */ /* 0x0003e80000100800 */
[----:B------:R-:W-:Y:S01]  /*a020*/  STL [R1+0x2630], R93 ;  /* 0x0026305d01007387 */ /* 0x000fe20000100800 */
[----:B0-----:R-:W0:Y:S03]  /*a030*/  LDC R20, c[0x0][0x3a0] ;  /* 0x0000e800ff147b82 */ /* 0x001e260000000800 */
[----:B------:R-:W-:Y:S01]  /*a040*/  STL [R1+0x2634], R93 ;  /* 0x0026345d01007387 */ /* 0x000fe20000100800 */
[----:B-1----:R-:W-:-:S03]  /*a050*/  PRMT R41, RZ, 0x7610, R41 ;  /* 0x00007610ff297816 */ /* 0x002fc60000000029 */
[----:B------:R-:W-:Y:S04]  /*a060*/  STL [R1+0x2638], R93 ;  /* 0x0026385d01007387 */ /* 0x000fe80000100800 */
[----:B------:R-:W-:Y:S04]  /*a070*/  STL [R1+0x263c], R93 ;  /* 0x00263c5d01007387 */ /* 0x000fe80000100800 */
[----:B------:R-:W-:Y:S04]  /*a080*/  STL [R1+0x2640], R93 ;  /* 0x0026405d01007387 */ /* 0x000fe80000100800 */
[----:B------:R-:W-:Y:S04]  /*a090*/  STL [R1+0x2644], R93 ;  /* 0x0026445d01007387 */ /* 0x000fe80000100800 */
[----:B------:R-:W-:Y:S01]  /*a0a0*/  STL [R1+0x2648], R93 ;  /* 0x0026485d01007387 */ /* 0x000fe20000100800 */
[----:B0-----:R-:W-:-:S03]  /*a0b0*/  VIADD R20, R20, 0xfffffff7 ;  /* 0xfffffff714147836 */ /* 0x001fc60000000000 */
[----:B------:R-:W-:Y:S04]  /*a0c0*/  STL [R1+0x264c], R93 ;  /* 0x00264c5d01007387 */ /* 0x000fe80000100800 */
        /* <DEDUP_REMOVED lines=66> */
[----:B------:R0:W-:Y:S04]  /*a4f0*/  STL [R1+0x24cc], R6 ;  /* 0x0024cc0601007387 */ /* 0x0001e80000100800 */
[----:B------:R-:W-:Y:S04]  /*a500*/  STL [R1+0x24c8], R63 ;  /* 0x0024c83f01007387 */ /* 0x000fe80000100800 */
[----:B------:R-:W-:Y:S01]  /*a510*/  STL [R1+0x24c4], R64 ;  /* 0x0024c44001007387 */ /* 0x000fe20000100800 */
[----:B0-----:R-:W-:Y:S01]  /*a520*/  IMAD.X R6, R12, 0x1, R4, P5 ;  /* 0x000000010c067824 */ /* 0x001fe200028e0604 */
[----:B------:R-:W-:-:S02]  /*a530*/  IADD3 R43, P5, PT, R2, R14, RZ ;  /* 0x0000000e022b7210 */ /* 0x000fc40007fbe0ff */
[----:B------:R-:W-:Y:S04]  /*a540*/  STL [R1+0x24c0], R65 ;  /* 0x0024c04101007387 */ /* 0x000fe80000100800 */
[----:B------:R-:W-:Y:S01]  /*a550*/  STL [R1+0x24bc], R67 ;  /* 0x0024bc4301007387 */ /* 0x000fe20000100800 */
[----:B------:R-:W-:Y:S01]  /*a560*/  IMAD.X R85, R21, 0x1, R4, P5 ;  /* 0x0000000115557824 */ /* 0x000fe200028e0604 */
[----:B------:R-:W-:Y:S02]  /*a570*/  ISETP.GE.U32.AND P5, PT, R20, 0x7ffffef8, PT ;  /* 0x7ffffef81400780c */ /* 0x000fe40003fa6070 */
[----:B------:R-:W-:Y:S01]  /*a580*/  STL [R1+0x24b8], R68 ;  /* 0x0024b84401007387 */ /* 0x000fe20000100800 */
[----:B------:R-:W0:Y:S03]  /*a590*/  LDC R20, c[0x0][0x3a0] ;  /* 0x0000e800ff147b82 */ /* 0x000e260000000800 */
[----:B------:R-:W-:Y:S04]  /*a5a0*/  STL [R1+0x24b4], R69 ;  /* 0x0024b44501007387 */ /* 0x000fe80000100800 */
        /* <DEDUP_REMOVED lines=15> */
[----:B--2---:R0:W-:Y:S04]  /*a6a0*/  STL [R1+0x2180], R0 ;  /* 0x0021800001007387 */ /* 0x0041e80000100800 */
[----:B------:R-:W-:Y:S04]  /*a6b0*/  STL [R1+0x2170], R19 ;  /* 0x0021701301007387 */ /* 0x000fe80000100800 */
[----:B------:R-:W-:Y:S01]  /*a6c0*/  STL [R1+0x2164], R18 ;  /* 0x0021641201007387 */ /* 0x000fe20000100800 */
[----:B0-----:R-:W-:Y:S01]  /*a6d0*/  IMAD.X R0, R11, 0x1, R5, P6 ;  /* 0x000000010b007824 */ /* 0x001fe200030e0605 */
[----:B------:R-:W-:-:S02]  /*a6e0*/  IADD3 R22, P6, PT, R22, R3, RZ ;  /* 0x0000000316167210 */ /* 0x000fc40007fde0ff */
[----:B------:R-:W-:Y:S01]  /*a6f0*/  STL [R1+0x20a0], R61 ;  /* 0x0020a03d01007387 */ /* 0x000fe20000100800 */
[----:B------:R-:W-:-:S03]  /*a700*/  PRMT R11, RZ, 0x7610, R11 ;  /* 0x00007610ff0b7816 */ /* 0x000fc6000000000b */
[----:B------:R-:W-:Y:S04]  /*a710*/  STL [R1+0x209c], R60 ;  /* 0x00209c3c01007387 */ /* 0x000fe80000100800 */
[----:B------:R-:W-:Y:S04]  /*a720*/  STL [R1+0x216c], R60 ;  /* 0x00216c3c01007387 */ /* 0x000fe80000100800 */
[----:B------:R0:W-:Y:S04]  /*a730*/  STL [R1+0x1ea8], R0 ;  /* 0x001ea80001007387 */ /* 0x0001e80000100800 */
[----:B------:R-:W-:Y:S04]  /*a740*/  STL [R1+0x1ebc], R22 ;  /* 0x001ebc1601007387 */ /* 0x000fe80000100800 */
[----:B------:R-:W-:Y:S01]  /*a750*/  STL [R1+0x1eb0], R6 ;  /* 0x001eb00601007387 */ /* 0x000fe20000100800 */
[----:B0-----:R-:W-:Y:S01]  /*a760*/  IMAD.X R0, R12, 0x1, R5, P6 ;  /* 0x000000010c007824 */ /* 0x001fe200030e0605 */
[----:B------:R-:W-:-:S02]  /*a770*/  IADD3 R40, P6, PT, R3, R14, RZ ;  /* 0x0000000e03287210 */ /* 0x000fc40007fde0ff */
[----:B------:R-:W-:Y:S03]  /*a780*/  STL [R1+0x6e0], R43 ;  /* 0x0006e02b01007387 */ /* 0x000fe60000100800 */
[----:B------:R-:W-:Y:S01]  /*a790*/  IMAD.X R84, R21, 0x1, R5, P6 ;  /* 0x0000000115547824 */ /* 0x000fe200030e0605 */
[----:B------:R-:W-:Y:S01]  /*a7a0*/  ISETP.GE.U32.AND P6, PT, R20, 0x7ffffef0, PT ;  /* 0x7ffffef01400780c */ /* 0x000fe20003fc6070 */
[----:B------:R-:W-:Y:S01]  /*a7b0*/  @!P0 IMAD.MOV.U32 R20, RZ, RZ, R2 ;  /* 0x000000ffff148224 */ /* 0x000fe200078e0002 */
[----:B------:R-:W-:Y:S01]  /*a7c0*/  STL [R1+0x1eb8], R0 ;  /* 0x001eb80001007387 */ /* 0x000fe20000100800 */
[----:B------:R-:W-:-:S03]  /*a7d0*/  @!P0 IMAD.MOV.U32 R21, RZ, RZ, R4 ;  /* 0x000000ffff158224 */ /* 0x000fc600078e0004 */
[----:B------:R-:W-:Y:S04]  /*a7e0*/  STL [R1+0x6e8], R40 ;  /* 0x0006e82801007387 */ /* 0x000fe80000100800 */
[----:B------:R0:W2:Y:S04]  /*a7f0*/  @!P0 LDG.E.U8 R41, desc[UR18][R20.64] ;  /* 0x0000001214298981 */ /* 0x0000a8000c1e1100 */
[----:B------:R-:W-:Y:S04]  /*a800*/  STL [R1+0x6dc], R85 ;  /* 0x0006dc5501007387 */ /* 0x000fe80000100800 */
[----:B------:R-:W-:Y:S01]  /*a810*/  STL [R1+0x6e4], R84 ;  /* 0x0006e45401007387 */ /* 0x000fe20000100800 */
[----:B0-----:R-:W-:-:S02]  /*a820*/  @!P0 IMAD.MOV.U32 R20, RZ, RZ, R3 ;  /* 0x000000ffff148224 */ /* 0x001fc400078e0003 */
[----:B------:R-:W-:Y:S01]  /*a830*/  @!P0 IMAD.MOV.U32 R21, RZ, RZ, R5 ;  /* 0x000000ffff158224 */ /* 0x000fe200078e0005 */
[----:B------:R-:W-:Y:S04]  /*a840*/  STL [R1+0x24dc], R2 ;  /* 0x0024dc0201007387 */ /* 0x000fe80000100800 */
[----:B------:R-:W3:Y:S04]  /*a850*/  @!P0 LDG.E.U8 R11, desc[UR18][R20.64] ;  /* 0x00000012140b8981 */ /* 0x000ee8000c1e1100 */
[----:B------:R-:W-:Y:S04]  /*a860*/  STL [R1+0x24d8], R4 ;  /* 0x0024d80401007387 */ /* 0x000fe80000100800 */
[----:B--2---:R0:W-:Y:S04]  /*a870*/  STL [R1+0x3ac], R41 ;  /* 0x0003ac2901007387 */ /* 0x0041e80000100800 */
[----:B0-----:R-:W2:Y:S04]  /*a880*/  LDL.LU R41, [R1+0x267c] ;  /* 0x00267c0001297983 */ /* 0x001ea80000300800 */
[----:B------:R-:W-:Y:S04]  /*a890*/  STL [R1+0x2478], R3 ;  /* 0x0024780301007387 */ /* 0x000fe80000100800 */
[----:B------:R-:W-:Y:S04]  /*a8a0*/  STL [R1+0x2474], R5 ;  /* 0x0024740501007387 */ /* 0x000fe80000100800 */
[----:B---3--:R0:W-:Y:S04]  /*a8b0*/  STL [R1+0x3a8], R11 ;  /* 0x0003a80b01007387 */ /* 0x0081e80000100800 */
[----:B------:R-:W3:Y:S04]  /*a8c0*/  LDL R20, [R1+0x74c] ;  /* 0x00074c0001147983 */ /* 0x000ee80000100800 */
[----:B------:R-:W3:Y:S01]  /*a8d0*/  LDL R21, [R1+0x750] ;  /* 0x0007500001157983 */ /* 0x000ee20000100800 */
[----:B------:R-:W-:Y:S01]  /*a8e0*/  PRMT R93, RZ, 0x7610, R93 ;  /* 0x00007610ff5d7816 */ /* 0x000fe2000000005d */
[----:B0-----:R-:W0:Y:S01]  /*a8f0*/  LDC R11, c[0x0][0x3a0] ;  /* 0x0000e800ff0b7b82 */ /* 0x001e220000000800 */
[----:B---3--:R-:W-:-:S04]  /*a900*/  @!P5 LOP3.LUT R21, R21, R20, RZ, 0x3c, !PT ;  /* 0x000000141515d212 */ /* 0x008fc800078e3cff */
[----:B------:R-:W-:-:S04]  /*a910*/  @!P5 LOP3.LUT R20, R21, R20, RZ, 0x3c, !PT ;  /* 0x000000141514d212 */ /* 0x000fc800078e3cff */
[----:B------:R-:W-:-:S05]  /*a920*/  @!P5 LOP3.LUT R21, R21, R20, RZ, 0x3c, !PT ;  /* 0x000000141515d212 */ /* 0x000fca00078e3cff */
[----:B------:R-:W3:Y:S04]  /*a930*/  @!P5 LDG.E.U8 R93, desc[UR18][R20.64] ;  /* 0x00000012145dd981 */ /* 0x000ee8000c1e1100 */
[----:B---3--:R1:W-:Y:S04]  /*a940*/  STL [R1+0x3a4], R93 ;  /* 0x0003a45d01007387 */ /* 0x0083e80000100800 */
[----:B-1----:R-:W3:Y:S04]  /*a950*/  LDL.LU R93, [R1+0x2678] ;  /* 0x00267800015d7983 */ /* 0x002ee80000300800 */
[----:B------:R-:W2:Y:S04]  /*a960*/  LDL R20, [R1+0x754] ;  /* 0x0007540001147983 */ /* 0x000ea80000100800 */
[----:B------:R-:W2:Y:S01]  /*a970*/  LDL R21, [R1+0x758] ;  /* 0x0007580001157983 */ /* 0x000ea20000100800 */
[----:B0-----:R-:W-:-:S05]  /*a980*/  VIADD R11, R11, 0xffffffe7 ;  /* 0xffffffe70b0b7836 */ /* 0x001fca0000000000 */
[----:B------:R-:W-:Y:S02]  /*a990*/  ISETP.GE.U32.AND P0, PT, R11, 0x7ffffee8, PT ;  /* 0x7ffffee80b00780c */ /* 0x000fe40003f06070 */
[----:B------:R-:W-:Y:S02]  /*a9a0*/  PRMT R11, RZ, 0x7610, R11 ;  /* 0x00007610ff0b7816 */ /* 0x000fe4000000000b */
[----:B--2---:R-:W-:-:S04]  /*a9b0*/  @!P5 LOP3.LUT R21, R21, R20, RZ, 0x3c, !PT ;  /* 0x000000141515d212 */ /* 0x004fc800078e3cff */
[----:B------:R-:W-:-:S04]  /*a9c0*/  @!P5 LOP3.LUT R20, R21, R20, RZ, 0x3c, !PT ;  /* 0x000000141514d212 */ /* 0x000fc800078e3cff */
[----:B------:R-:W-:-:S05]  /*a9d0*/  @!P5 LOP3.LUT R21, R21, R20, RZ, 0x3c, !PT ;  /* 0x000000141515d212 */ /* 0x000fca00078e3cff */
[----:B------:R-:W2:Y:S04]  /*a9e0*/  @!P5 LDG.E.U8 R11, desc[UR18][R20.64] ;  /* 0x00000012140bd981 */ /* 0x000ea8000c1e1100 */
[----:B--2---:R0:W-:Y:S04]  /*a9f0*/  STL [R1+0x39c], R11 ;  /* 0x00039c0b01007387 */ /* 0x0041e80000100800 */
[----:B------:R-:W2:Y:S04]  /*aa00*/  LDL R20, [R1+0x7cc] ;  /* 0x0007cc0001147983 */ /* 0x000ea80000100800 */
[----:B------:R-:W2:Y:S01]  /*aa10*/  LDL R21, [R1+0x7d0] ;  /* 0x0007d00001157983 */ /* 0x000ea20000100800 */
[----:B---3--:R-:W-:Y:S01]  /*aa20*/  PRMT R93, RZ, 0x7610, R93 ;  /* 0x00007610ff5d7816 */ /* 0x008fe2000000005d */
[----:B0-----:R-:W0:Y:S01]  /*aa30*/  LDC R11, c[0x0][0x3a0] ;  /* 0x0000e800ff0b7b82 */ /* 0x001e220000000800 */
[----:B--2---:R-:W-:-:S04]  /*aa40*/  @!P6 LOP3.LUT R21, R21, R20, RZ, 0x3c, !PT ;  /* 0x000000141515e212 */ /* 0x004fc800078e3cff */
[----:B------:R-:W-:-:S04]  /*aa50*/  @!P6 LOP3.LUT R20, R21, R20, RZ, 0x3c, !PT ;  /* 0x000000141514e212 */ /* 0x000fc800078e3cff */
[----:B------:R-:W-:-:S05]  /*aa60*/  @!P6 LOP3.LUT R21, R21, R20, RZ, 0x3c, !PT ;  /* 0x000000141515e212 */ /* 0x000fca00078e3cff */
[----:B------:R-:W2:Y:S04]  /*aa70*/  @!P6 LDG.E.U8 R93, desc[UR18][R20.64] ;  /* 0x00000012145de981 */ /* 0x000ea8000c1e1100 */
[----:B--2---:R1:W-:Y:S04]  /*aa80*/  STL [R1+0x398], R93 ;  /* 0x0003985d01007387 */ /* 0x0043e80000100800 */
[----:B-1----:R-:W2:Y:S04]  /*aa90*/  LDL.LU R93, [R1+0x2674] ;  /* 0x00267400015d7983 */ /* 0x002ea80000300800 */
[----:B------:R-:W3:Y:S04]  /*aaa0*/  LDL R20, [R1+0x191c] ;  /* 0x00191c0001147983 */ /* 0x000ee80000100800 */
[----:B------:R-:W3:Y:S01]  /*aab0*/  LDL R21, [R1+0x1920] ;  /* 0x0019200001157983 */ /* 0x000ee20000100800 */
[----:B0-----:R-:W-:-:S05]  /*aac0*/  VIADD R11, R11, 0xffffffdf ;  /* 0xffffffdf0b0b7836 */ /* 0x001fca0000000000 */
[----:B------:R-:W-:Y:S02]  /*aad0*/  ISETP.GE.U32.AND P5, PT, R11, 0x7ffffee0, PT ;  /* 0x7ffffee00b00780c */ /* 0x000fe40003fa6070 */
[----:B------:R-:W-:Y:S02]  /*aae0*/  PRMT R11, RZ, 0x7610, R11 ;  /* 0x00007610ff0b7816 */ /* 0x000fe4000000000b */
[----:B---3--:R-:W-:-:S04]  /*aaf0*/  @!P6 LOP3.LUT R21, R21, R20, RZ, 0x3c, !PT ;  /* 0x000000141515e212 */ /* 0x008fc800078e3cff */
[----:B------:R-:W-:-:S04]  /*ab00*/  @!P6 LOP3.LUT R20, R21, R20, RZ, 0x3c, !PT ;  /* 0x000000141514e212 */ /* 0x000fc800078e3cff */
[----:B------:R-:W-:-:S05]  /*ab10*/  @!P6 LOP3.LUT R21, R21, R20, RZ, 0x3c, !PT ;  /* 0x000000141515e212 */ /* 0x000fca00078e3cff */
[----:B------:R-:W3:Y:S04]  /*ab20*/  @!P6 LDG.E.U8 R11, desc[UR18][R20.64] ;  /* 0x00000012140be981 */ /* 0x000ee8000c1e1100 */
[----:B---3--:R0:W-:Y:S04]  /*ab30*/  STL [R1+0x390], R11 ;  /* 0x0003900b01007387 */ /* 0x0081e80000100800 */
[----:B------:R-:W3:Y:S04]  /*ab40*/  LDL R20, [R1+0x1954] ;  /* 0x0019540001147983 */ /* 0x000ee80000100800 */
[----:B------:R-:W3:Y:S01]  /*ab50*/  LDL R21, [R1+0x1958] ;  /* 0x0019580001157983 */ /* 0x000ee20000100800 */
[----:B--2---:R-:W-:Y:S01]  /*ab60*/  PRMT R93, RZ, 0x7610, R93 ;  /* 0x00007610ff5d7816 */ /* 0x004fe2000000005d */
[----:B0-----:R-:W0:Y:S01]  /*ab70*/  LDC R11, c[0x0][0x3a0] ;  /* 0x0000e800ff0b7b82 */ /* 0x001e220000000800 */
[----:B---3--:R-:W-:-:S04]  /*ab80*/  @!P0 LOP3.LUT R21, R21, R20, RZ, 0x3c, !PT ;  /* 0x0000001415158212 */ /* 0x008fc800078e3cff */
        /* <DEDUP_REMOVED lines=357> */
[----:B------:R-:W-:Y:S01]  /*c1e0*/  PRMT R91, RZ, 0x7610, R91 ;  /* 0x00007610ff5b7816 */ /* 0x000fe2000000005b */
[----:B0-----:R-:W0:Y:S01]  /*c1f0*/  LDC R11, c[0x0][0x3a0] ;  /* 0x0000e800ff0b7b82 */ /* 0x001e220000000800 */
[----:B--2---:R-:W-:-:S04]  /*c200*/  @!P0 LOP3.LUT R21, R21, R20, RZ, 0x3c, !PT ;  /* 0x0000001415158212 */ /* 0x004fc800078e3cff */
[----:B------:R-:W-:-:S04]  /*c210*/  @!P0 LOP3.LUT R20, R21, R20, RZ, 0x3c, !PT ;  /* 0x0000001415148212 */ /* 0x000fc800078e3cff */
[----:B------:R-:W-:-:S05]  /*c220*/  @!P0 LOP3.LUT R21, R21, R20, RZ, 0x3c, !PT ;  /* 0x0000001415158212 */ /* 0x000fca00078e3cff */
[----:B------:R-:W2:Y:S04]  /*c230*/  @!P0 LDG.E.U8 R91, desc[UR18][R20.64] ;  /* 0x00000012145b8981 */ /* 0x000ea8000c1e1100 */
[----:B--2---:R1:W-:Y:S04]  /*c240*/  STL [R1+0x2b4], R91 ;  /* 0x0002b45b01007387 */ /* 0x0043e80000100800 */
[----:B-1----:R-:W2:Y:S04]  /*c250*/  LDL.LU R91, [R1+0x2628] ;  /* 0x00262800015b7983 */ /* 0x002ea80000300800 */
        /* <DEDUP_REMOVED lines=208> */
[----:B------:R0:W2:Y:S01]  /*cf60*/  @!P5 LDG.E.U8 R11, desc[UR18][R20.64] ;  /* 0x00000012140bd981 */ /* 0x0000a2000c1e1100 */
[----:B------:R-:W-:Y:S01]  /*cf70*/  PRMT R44, RZ, 0x7610, R44 ;  /* 0x00007610ff2c7816 */ /* 0x000fe2000000002c */
[----:B0-----:R-:W-:Y:S02]  /*cf80*/  @!P6 IMAD.MOV.U32 R20, RZ, RZ, R43 ;  /* 0x000000ffff14e224 */ /* 0x001fe400078e002b */
[----:B------:R-:W-:-:S05]  /*cf90*/  @!P6 IMAD.MOV.U32 R21, RZ, RZ, R85 ;  /* 0x000000ffff15e224 */ /* 0x000fca00078e0055 */
[----:B------:R0:W3:Y:S02]  /*cfa0*/  @!P6 LDG.E.U8 R44, desc[UR18][R20.64] ;  /* 0x00000012142ce981 */ /* 0x0000e4000c1e1100 */
[----:B0-----:R-:W-:Y:S02]  /*cfb0*/  @!P6 IMAD.MOV.U32 R20, RZ, RZ, R40 ;  /* 0x000000ffff14e224 */ /* 0x001fe400078e0028 */
[----:B------:R-:W-:Y:S01]  /*cfc0*/  @!P6 IMAD.MOV.U32 R21, RZ, RZ, R84 ;  /* 0x000000ffff15e224 */ /* 0x000fe200078e0054 */
[----:B--2---:R0:W-:Y:S04]  /*cfd0*/  STL [R1+0x23c], R11 ;  /* 0x00023c0b01007387 */ /* 0x0041e80000100800 */
[----:B------:R-:W2:Y:S04]  /*cfe0*/  LDL.LU R85, [R1+0x25fc] ;  /* 0x0025fc0001557983 */ /* 0x000ea80000300800 */
[----:B------:R-:W2:Y:S01]  /*cff0*/  LDL.LU R43, [R1+0x25f8] ;  /* 0x0025f800012b7983 */ /* 0x000ea20000300800 */
[----:B0-----:R-:W0:Y:S02]  /*d000*/  LDC R11, c[0x0][0x3a0] ;  /* 0x0000e800ff0b7b82 */ /* 0x001e240000000800 */
[----:B0-----:R-:W-:-:S05]  /*d010*/  VIADD R11, R11, 0xffffffee ;  /* 0xffffffee0b0b7836 */ /* 0x001fca0000000000 */
[----:B------:R-:W-:Y:S02]  /*d020*/  ISETP.GE.U32.AND P5, PT, R11, 0x7ffffeef, PT ;  /* 0x7ffffeef0b00780c */ /* 0x000fe40003fa6070 */
[----:B------:R-:W-:-:S06]  /*d030*/  PRMT R11, RZ, 0x7610, R11 ;  /* 0x00007610ff0b7816 */ /* 0x000fcc000000000b */
[----:B------:R-:W2:Y:S04]  /*d040*/  @!P6 LDG.E.U8 R11, desc[UR18][R20.64] ;  /* 0x00000012140be981 */ /* 0x000ea8000c1e1100 */
[----:B---3--:R0:W-:Y:S04]  /*d050*/  STL [R1+0x234], R44 ;  /* 0x0002342c01007387 */ /* 0x0081e80000100800 */
[----:B0-----:R-:W3:Y:S04]  /*d060*/  LDL.LU R44, [R1+0x25f4] ;  /* 0x0025f400012c7983 */ /* 0x001ee80000300800 */
[----:B------:R-:W3:Y:S04]  /*d070*/  LDL.LU R84, [R1+0x25f0] ;  /* 0x0025f00001547983 */ /* 0x000ee80000300800 */
[----:B------:R-:W3:Y:S04]  /*d080*/  LDL.LU R40, [R1+0x25ec] ;  /* 0x0025ec0001287983 */ /* 0x000ee80000300800 */
        /* <DEDUP_REMOVED lines=708> */
[----:B------:R1:W2:Y:S04]  /*fcd0*/  @!P6 LDG.E.U8 R80, desc[UR18][R20.64] ;  /* 0x000000121450e981 */ /* 0x0002a8000c1e1100 */
[----:B------:R-:W1:Y:S04]  /*fce0*/  LDL R20, [R1+0x19b4] ;  /* 0x0019b40001147983 */ /* 0x000e680000100800 */
[----:B------:R-:W1:Y:S01]  /*fcf0*/  LDL R21, [R1+0x19b8] ;  /* 0x0019b80001157983 */ /* 0x000e620000100800 */
[----:B0-----:R-:W-:-:S05]  /*fd00*/  VIADD R11, R11, 0xffffffcd ;  /* 0xffffffcd0b0b7836 */ /* 0x001fca0000000000 */
[----:B------:R-:W-:Y:S02]  /*fd10*/  ISETP.GE.U32.AND P5, PT, R11, 0x7ffffece, PT ;  /* 0x7ffffece0b00780c */ /* 0x000fe40003fa6070 */
[----:B------:R-:W-:Y:S02]  /*fd20*/  PRMT R11, RZ, 0x7610, R11 ;  /* 0x00007610ff0b7816 */ /* 0x000fe4000000000b */
[----:B-1----:R-:W-:-:S04]  /*fd30*/  @!P6 LOP3.LUT R21, R21, R20, RZ, 0x3c, !PT ;  /* 0x000000141515e212 */ /* 0x002fc800078e3cff */
[----:B------:R-:W-:-:S04]  /*fd40*/  @!P6 LOP3.LUT R20, R21, R20, RZ, 0x3c, !PT ;  /* 0x000000141514e212 */ /* 0x000fc800078e3cff */
[----:B------:R-:W-:-:S05]  /*fd50*/  @!P6 LOP3.LUT R21, R21, R20, RZ, 0x3c, !PT ;  /* 0x000000141515e212 */ /* 0x000fca00078e3cff */
[----:B------:R-:W3:Y:S04]  /*fd60*/  @!P6 LDG.E.U8 R11, desc[UR18][R20.64] ;  /* 0x00000012140be981 */ /* 0x000ee8000c1e1100 */
[----:B--2---:R0:W-:Y:S04]  /*fd70*/  STL [R1+0x94], R80 ;  /* 0x0000945001007387 */ /* 0x0041e80000100800 */
[----:B0-----:R-:W2:Y:S04]  /*fd80*/  LDL R80, [R1+0x1a64] ;  /* 0x001a640001507983 */ /* 0x001ea80000100800 */
        /* <DEDUP_REMOVED lines=33> */
[----:B-1----:R-:W1:Y:S01]  /*ffa0*/  LDC R41, c[0x0][0x3a0] ;  /* 0x0000e800ff297b82 */ /* 0x002e620000000800 */
[----:B--2---:R-:W-:-:S04]  /*ffb0*/  @!P5 LOP3.LUT R21, R21, R20, RZ, 0x3c, !PT ;  /* 0x000000141515d212 */ /* 0x004fc800078e3cff */
[----:B------:R-:W-:-:S04]  /*ffc0*/  @!P5 LOP3.LUT R20, R21, R20, RZ, 0x3c, !PT ;  /* 0x000000141514d212 */ /* 0x000fc800078e3cff */
[----:B------:R-:W-:-:S05]  /*ffd0*/  @!P5 LOP3.LUT R21, R21, R20, RZ, 0x3c, !PT ;  /* 0x000000141515d212 */ /* 0x000fca00078e3cff */
[----:B------:R-:W2:Y:S04]  /*ffe0*/  @!P5 LDG.E.U8 R83, desc[UR18][R20.64] ;  /* 0x000000121453d981 */ /* 0x000ea8000c1e1100 */
[----:B------:R-:W3:Y:S04]  /*fff0*/  LDL R20, [R1+0x1a30] ;  /* 0x001a300001147983 */ /* 0x000ee80000100800 */
[----:B------:R-:W3:Y:S01]  /*10000*/  LDL R21, [R1+0x1a34] ;  /* 0x001a340001157983 */ /* 0x000ee20000100800 */
[----:B------:R-:W-:-:S03]  /*10010*/  PRMT R81, RZ, 0x7610, R81 ;  /* 0x00007610ff517816 */ /* 0x000fc60000000051 */
[----:B--2---:R2:W-:Y:S01]  /*10020*/  STL [R1+0x80], R83 ;  /* 0x0000805301007387 */ /* 0x0045e20000100800 */
[----:B0-----:R-:W-:Y:S01]  /*10030*/  VIADD R11, R11, 0xffffffbd ;  /* 0xffffffbd0b0b7836 */ /* 0x001fe20000000000 */
[-C--:B---3--:R-:W-:Y:S02]  /*10040*/  @!P6 LOP3.LUT R21, R21, R20.reuse, RZ, 0x3c, !PT ;  /* 0x000000141515e212 */ /* 0x088fe400078e3cff */
[----:B--2---:R-:W2:Y:S02]  /*10050*/  LDL R83, [R1+0x1ac4] ;  /* 0x001ac40001537983 */ /* 0x004ea40000100800 */
[----:B------:R-:W-:-:S04]  /*10060*/  @!P6 LOP3.LUT R20, R21, R20, RZ, 0x3c, !PT ;  /* 0x000000141514e212 */ /* 0x000fc800078e3cff */
[----:B------:R-:W-:-:S05]  /*10070*/  @!P6 LOP3.LUT R21, R21, R20, RZ, 0x3c, !PT ;  /* 0x000000141515e212 */ /* 0x000fca00078e3cff */
[----:B------:R0:W3:Y:S04]  /*10080*/  @!P6 LDG.E.U8 R81, desc[UR18][R20.64] ;  /* 0x000000121451e981 */ /* 0x0000e8000c1e1100 */
[----:B------:R-:W0:Y:S04]  /*10090*/  LDL R20, [R1+0x1a38] ;  /* 0x001a380001147983 */ /* 0x000e280000100800 */
[----:B------:R-:W0:Y:S01]  /*100a0*/  LDL R21, [R1+0x1a3c] ;  /* 0x001a3c0001157983 */ /* 0x000e220000100800 */
[----:B------:R-:W-:Y:S01]  /*100b0*/  ISETP.GE.U32.AND P0, PT, R11, 0x7ffffebe, PT ;  /* 0x7ffffebe0b00780c */ /* 0x000fe20003f06070 */
[----:B-1----:R-:W-:-:S05]  /*100c0*/  VIADD R11, R41, 0xffffffb5 ;  /* 0xffffffb5290b7836 */ /* 0x002fca0000000000 */
[----:B------:R-:W-:Y:S02]  /*100d0*/  ISETP.GE.U32.AND P5, PT, R11, 0x7ffffeb6, PT ;  /* 0x7ffffeb60b00780c */ /* 0x000fe40003fa6070 */
[----:B------:R-:W-:Y:S02]  /*100e0*/  PRMT R11, RZ, 0x7610, R11 ;  /* 0x00007610ff0b7816 */ /* 0x000fe4000000000b */
[----:B0-----:R-:W-:-:S04]  /*100f0*/  @!P6 LOP3.LUT R21, R21, R20, RZ, 0x3c, !PT ;  /* 0x000000141515e212 */ /* 0x001fc800078e3cff */
[----:B------:R-:W-:-:S04]  /*10100*/  @!P6 LOP3.LUT R20, R21, R20, RZ, 0x3c, !PT ;  /* 0x000000141514e212 */ /* 0x000fc800078e3cff */
[----:B------:R-:W-:-:S05]  /*10110*/  @!P6 LOP3.LUT R21, R21, R20, RZ, 0x3c, !PT ;  /* 0x000000141515e212 */ /* 0x000fca00078e3cff */
[----:B------:R-:W2:Y:S04]  /*10120*/  @!P6 LDG.E.U8 R11, desc[UR18][R20.64] ;  /* 0x00000012140be981 */ /* 0x000ea8000c1e1100 */
[----:B---3--:R0:W-:Y:S04]  /*10130*/  STL [R1+0x7c], R81 ;  /* 0x00007c5101007387 */ /* 0x0081e80000100800 */
[----:B0-----:R-:W3:Y:S04]  /*10140*/  LDL R81, [R1+0x1acc] ;  /* 0x001acc0001517983 */ /* 0x001ee80000100800 */
[----:B--2---:R0:W-:Y:S04]  /*10150*/  STL [R1+0x78], R11 ;  /* 0x0000780b01007387 */ /* 0x0041e80000100800 */
[----:B------:R-:W2:Y:S01]  /*10160*/  LDL R21, [R1+0x1a60] ;  /* 0x001a600001157983 */ /* 0x000ea20000100800 */
[----:B------:R-:W-:Y:S01]  /*10170*/  PRMT R41, RZ, 0x7610, R41 ;  /* 0x00007610ff297816 */ /* 0x000fe20000000029 */
[----:B------:R-:W-:-:S02]  /*10180*/  @!P0 IMAD.MOV.U32 R20, RZ, RZ, R80 ;  /* 0x000000ffff148224 */ /* 0x000fc400078e0050 */
[----:B------:R-:W3:Y:S01]  /*10190*/  LDL R80, [R1+0x1af4] ;  /* 0x001af40001507983 */ /* 0x000ee20000100800 */
[----:B------:R-:W-:Y:S01]  /*101a0*/  PRMT R79, RZ, 0x7610, R79 ;  /* 0x00007610ff4f7816 */ /* 0x000fe2000000004f */
[----:B0-----:R-:W0:Y:S02]  /*101b0*/  LDC R11, c[0x0][0x3a0] ;  /* 0x0000e800ff0b7b82 */ /* 0x001e240000000800 */
[----:B--2---:R-:W2:Y:S04]  /*101c0*/  @!P0 LDG.E.U8 R41, desc[UR18][R20.64] ;  /* 0x0000001214298981 */ /* 0x004ea8000c1e1100 */
[----:B--2---:R1:W-:Y:S04]  /*101d0*/  STL [R1+0x74], R41 ;  /* 0x0000742901007387 */ /* 0x0043e80000100800 */
[----:B------:R-:W2:Y:S04]  /*101e0*/  LDL R20, [R1+0x1a68] ;  /* 0x001a680001147983 */ /* 0x000ea80000100800 */
[----:B------:R-:W2:Y:S01]  /*101f0*/  LDL R21, [R1+0x1a6c] ;  /* 0x001a6c0001157983 */ /* 0x000ea20000100800 */
[----:B------:R-:W-:-:S02]  /*10200*/  PRMT R75, RZ, 0x7610, R75 ;  /* 0x00007610ff4b7816 */ /* 0x000fc4000000004b */
[----:B------:R-:W-:Y:S01]  /*10210*/  PRMT R73, RZ, 0x7610, R73 ;  /* 0x00007610ff497816 */ /* 0x000fe20000000049 */
[----:B0-----:R-:W-:Y:S01]  /*10220*/  VIADD R11, R11, 0xffffffad ;  /* 0xffffffad0b0b7836 */ /* 0x001fe20000000000 */
[----:B------:R-:W-:Y:S01]  /*10230*/  PRMT R71, RZ, 0x7610, R71 ;  /* 0x00007610ff477816 */ /* 0x000fe20000000047 */
[----:B-1----:R-:W0:Y:S01]  /*10240*/  LDC R41, c[0x0][0x3a0] ;  /* 0x0000e800ff297b82 */ /* 0x002e220000000800 */
[----:B--2---:R-:W-:-:S04]  /*10250*/  @!P0 LOP3.LUT R21, R21, R20, RZ, 0x3c, !PT ;  /* 0x0000001415158212 */ /* 0x004fc800078e3cff */
[----:B------:R-:W-:-:S04]  /*10260*/  @!P0 LOP3.LUT R20, R21, R20, RZ, 0x3c, !PT ;  /* 0x0000001415148212 */ /* 0x000fc800078e3cff */
[----:B------:R-:W-:-:S05]  /*10270*/  @!P0 LOP3.LUT R21, R21, R20, RZ, 0x3c, !PT ;  /* 0x0000001415158212 */ /* 0x000fca00078e3cff */
[----:B------:R-:W2:Y:S04]  /*10280*/  @!P0 LDG.E.U8 R79, desc[UR18][R20.64] ;  /* 0x00000012144f8981 */ /* 0x000ea8000c1e1100 */
[----:B------:R-:W3:Y:S04]  /*10290*/  LDL R20, [R1+0x1a90] ;  /* 0x001a900001147983 */ /* 0x000ee80000100800 */
[----:B------:R-:W3:Y:S04]  /*102a0*/  LDL R21, [R1+0x1a94] ;  /* 0x001a940001157983 */ /* 0x000ee80000100800 */
[----:B--2---:R1:W-:Y:S04]  /*102b0*/  STL [R1+0x70], R79 ;  /* 0x0000704f01007387 */ /* 0x0043e80000100800 */
[----:B-1----:R-:W2:Y:S01]  /*102c0*/  LDL R79, [R1+0x1afc] ;  /* 0x001afc00014f7983 */ /* 0x002ea20000100800 */
[----:B---3--:R-:W-:-:S04]  /*102d0*/  @!P5 LOP3.LUT R21, R21, R20, RZ, 0x3c, !PT ;  /* 0x000000141515d212 */ /* 0x008fc800078e3cff */
[----:B------:R-:W-:-:S04]  /*102e0*/  @!P5 LOP3.LUT R20, R21, R20, RZ, 0x3c, !PT ;  /* 0x000000141514d212 */ /* 0x000fc800078e3cff */
[----:B------:R-:W-:-:S05]  /*102f0*/  @!P5 LOP3.LUT R21, R21, R20, RZ, 0x3c, !PT ;  /* 0x000000141515d212 */ /* 0x000fca00078e3cff */
[----:B------:R-:W3:Y:S04]  /*10300*/  @!P5 LDG.E.U8 R75, desc[UR18][R20.64] ;  /* 0x00000012144bd981 */ /* 0x000ee8000c1e1100 */
[----:B------:R-:W2:Y:S04]  /*10310*/  LDL R20, [R1+0x1a98] ;  /* 0x001a980001147983 */ /* 0x000ea80000100800 */
[----:B------:R-:W2:Y:S01]  /*10320*/  LDL R21, [R1+0x1a9c] ;  /* 0x001a9c0001157983 */ /* 0x000ea20000100800 */
[----:B------:R-:W-:-:S03]  /*10330*/  ISETP.GE.U32.AND P6, PT, R11, 0x7ffffeae, PT ;  /* 0x7ffffeae0b00780c */ /* 0x000fc60003fc6070 */
[----:B---3--:R1:W-:Y:S04]  /*10340*/  STL [R1+0x6c], R75 ;  /* 0x00006c4b01007387 */ /* 0x0083e80000100800 */
[----:B-1----:R-:W3:Y:S01]  /*10350*/  LDL R75, [R1+0x1b24] ;  /* 0x001b2400014b7983 */ /* 0x002ee20000100800 */
[----:B--2---:R-:W-:-:S04]  /*10360*/  @!P5 LOP3.LUT R21, R21, R20, RZ, 0x3c, !PT ;  /* 0x000000141515d212 */ /* 0x004fc800078e3cff */
[----:B------:R-:W-:-:S04]  /*10370*/  @!P5 LOP3.LUT R20, R21, R20, RZ, 0x3c, !PT ;  /* 0x000000141514d212 */ /* 0x000fc800078e3cff */
[----:B------:R-:W-:-:S05]  /*10380*/  @!P5 LOP3.LUT R21, R21, R20, RZ, 0x3c, !PT ;  /* 0x000000141515d212 */ /* 0x000fca00078e3cff */
[----:B------:R1:W2:Y:S04]  /*10390*/  @!P5 LDG.E.U8 R73, desc[UR18][R20.64] ;  /* 0x000000121449d981 */ /* 0x0002a8000c1e1100 */
[----:B------:R-:W3:Y:S01]  /*103a0*/  LDL R21, [R1+0x1ac0] ;  /* 0x001ac00001157983 */ /* 0x000ee20000100800 */
[----:B-1----:R-:W-:-:S03]  /*103b0*/  @!P6 IMAD.MOV.U32 R20, RZ, RZ, R83 ;  /* 0x000000ffff14e224 */ /* 0x002fc600078e0053 */
[----:B--2---:R1:W-:Y:S01]  /*103c0*/  STL [R1+0x68], R73 ;  /* 0x0000684901007387 */ /* 0x0043e20000100800 */
[----:B------:R-:W-:-:S03]  /*103d0*/  PRMT R68, RZ, 0x7610, R68 ;  /* 0x00007610ff447816 */ /* 0x000fc60000000044 */
[----:B------:R-:W2:Y:S04]  /*103e0*/  LDL R83, [R1+0x1b50] ;  /* 0x001b500001537983 */ /* 0x000ea80000100800 */
[----:B---3--:R3:W2:Y:S04]  /*103f0*/  @!P6 LDG.E.U8 R71, desc[UR18][R20.64] ;  /* 0x000000121447e981 */ /* 0x0086a8000c1e1100 */
[----:B-1----:R-:W4:Y:S04]  /*10400*/  LDL R73, [R1+0x1b2c] ;  /* 0x001b2c0001497983 */ /* 0x002f280000100800 */
[----:B------:R-:W4:Y:S01]  /*10410*/  LDL R21, [R1+0x1ac8] ;  /* 0x001ac80001157983 */ /* 0x000f220000100800 */
[----:B---3--:R-:W-:-:S02]  /*10420*/  @!P6 IMAD.MOV.U32 R20, RZ, RZ, R81 ;  /* 0x000000ffff14e224 */ /* 0x008fc400078e0051 */
[----:B0-----:R-:W-:Y:S01]  /*10430*/  VIADD R11, R41, 0xffffffa5 ;  /* 0xffffffa5290b7836 */ /* 0x001fe20000000000 */
[----:B--2---:R0:W-:Y:S04]  /*10440*/  STL [R1+0x64], R71 ;  /* 0x0000644701007387 */ /* 0x0041e80000100800 */
[----:B----4-:R1:W2:Y:S01]  /*10450*/  @!P6 LDG.E.U8 R68, desc[UR18][R20.64] ;  /* 0x000000121444e981 */ /* 0x0102a2000c1e1100 */
[----:B------:R-:W-:Y:S02]  /*10460*/  ISETP.GE.U32.AND P0, PT, R11, 0x7ffffea6, PT ;  /* 0x7ffffea60b00780c */ /* 0x000fe40003f06070 */
[----:B------:R-:W-:Y:S01]  /*10470*/  PRMT R77, RZ, 0x7610, R77 ;  /* 0x00007610ff4d7816 */ /* 0x000fe2000000004d */
[----:B0-----:R-:W3:Y:S04]  /*10480*/  LDL R71, [R1+0x1b54] ;  /* 0x001b540001477983 */ /* 0x001ee80000100800 */
[----:B------:R-:W4:Y:S04]  /*10490*/  LDL R81, [R1+0x1b58] ;  /* 0x001b580001517983 */ /* 0x000f280000100800 */
[----:B------:R-:W3:Y:S02]  /*104a0*/  LDL R21, [R1+0x1af0] ;  /* 0x001af00001157983 */ /* 0x000ee40000100800 */
[----:B-1----:R-:W-:-:S02]  /*104b0*/  @!P0 IMAD.MOV.U32 R20, RZ, RZ, R80 ;  /* 0x000000ffff148224 */ /* 0x002fc400078e0050 */
[----:B--2---:R0:W-:Y:S01]  /*104c0*/  STL [R1+0x60], R68 ;  /* 0x0000604401007387 */ /* 0x0041e20000100800 */
[----:B------:R-:W-:-:S03]  /*104d0*/  PRMT R65, RZ, 0x7610, R65 ;  /* 0x00007610ff417816 */ /* 0x000fc60000000041 */
[----:B------:R-:W2:Y:S04]  /*104e0*/  LDL R80, [R1+0x1b80] ;  /* 0x001b800001507983 */ /* 0x000ea80000100800 */
[----:B0-----:R-:W2:Y:S04]  /*104f0*/  LDL R68, [R1+0x1b5c] ;  /* 0x001b5c0001447983 */ /* 0x001ea80000100800 */
[----:B---3--:R0:W3:Y:S04]  /*10500*/  @!P0 LDG.E.U8 R77, desc[UR18][R20.64] ;  /* 0x00000012144d8981 */ /* 0x0080e8000c1e1100 */
[----:B------:R-:W2:Y:S01]  /*10510*/  LDL R21, [R1+0x1af8] ;  /* 0x001af80001157983 */ /* 0x000ea20000100800 */
[----:B0-----:R-:W-:-:S02]  /*10520*/  @!P0 IMAD.MOV.U32 R20, RZ, RZ, R79 ;  /* 0x000000ffff148224 */ /* 0x001fc400078e004f */
[----:B------:R-:W-:Y:S01]  /*10530*/  VIADD R11, R41, 0xffffff9d ;  /* 0xffffff9d290b7836 */ /* 0x000fe20000000000 */
[----:B---3--:R0:W-:Y:S04]  /*10540*/  STL [R1+0x5c], R77 ;  /* 0x00005c4d01007387 */ /* 0x0081e80000100800 */
[----:B--2---:R1:W2:Y:S01]  /*10550*/  @!P0 LDG.E.U8 R65, desc[UR18][R20.64] ;  /* 0x0000001214418981 */ /* 0x0042a2000c1e1100 */
[----:B------:R-:W-:Y:S02]  /*10560*/  ISETP.GE.U32.AND P5, PT, R11, 0x7ffffe9e, PT ;  /* 0x7ffffe9e0b00780c */ /* 0x000fe40003fa6070 */
[----:B------:R-:W-:Y:S01]  /*10570*/  PRMT R63, RZ, 0x7610, R63 ;  /* 0x00007610ff3f7816 */ /* 0x000fe2000000003f */
[----:B0-----:R-:W3:Y:S04]  /*10580*/  LDL R77, [R1+0x1b84] ;  /* 0x001b8400014d7983 */ /* 0x001ee80000100800 */
[----:B------:R-:W3:Y:S04]  /*10590*/  LDL R79, [R1+0x1b88] ;  /* 0x001b8800014f7983 */ /* 0x000ee80000100800 */
[----:B------:R-:W3:Y:S02]  /*105a0*/  LDL R21, [R1+0x1b20] ;  /* 0x001b200001157983 */ /* 0x000ee40000100800 */
[----:B-1----:R-:W-:-:S02]  /*105b0*/  @!P5 IMAD.MOV.U32 R20, RZ, RZ, R75 ;  /* 0x000000ffff14d224 */ /* 0x002fc400078e004b */
[----:B--2---:R0:W-:Y:S01]  /*105c0*/  STL [R1+0x58], R65 ;  /* 0x0000584101007387 */ /* 0x0041e20000100800 */
[----:B------:R-:W-:Y:S01]  /*105d0*/  PRMT R72, RZ, 0x7610, R72 ;  /* 0x00007610ff487816 */ /* 0x000fe20000000048 */
[----:B------:R-:W-:Y:S01]  /*105e0*/  VIADD R11, R41, 0xffffff95 ;  /* 0xffffff95290b7836 */ /* 0x000fe20000000000 */
[----:B------:R-:W-:Y:S01]  /*105f0*/  PRMT R69, RZ, 0x7610, R69 ;  /* 0x00007610ff457816 */ /* 0x000fe20000000045 */
[----:B------:R-:W2:Y:S04]  /*10600*/  LDL R75, [R1+0x1bb0] ;  /* 0x001bb000014b7983 */ /* 0x000ea80000100800 */
[----:B0-----:R-:W2:Y:S04]  /*10610*/  LDL R65, [R1+0x1b8c] ;  /* 0x001b8c0001417983 */ /* 0x001ea80000100800 */
[----:B---3--:R0:W3:Y:S04]  /*10620*/  @!P5 LDG.E.U8 R63, desc[UR18][R20.64] ;  /* 0x00000012143fd981 */ /* 0x0080e8000c1e1100 */
[----:B------:R-:W2:Y:S01]  /*10630*/  LDL R21, [R1+0x1b28] ;  /* 0x001b280001157983 */ /* 0x000ea20000100800 */
[----:B0-----:R-:W-:Y:S01]  /*10640*/  @!P5 IMAD.MOV.U32 R20, RZ, RZ, R73 ;  /* 0x000000ffff14d224 */ /* 0x001fe200078e0049 */
[----:B------:R-:W-:Y:S01]  /*10650*/  ISETP.GE.U32.AND P6, PT, R11, 0x7ffffe96, PT ;  /* 0x7ffffe960b00780c */ /* 0x000fe20003fc6070 */
[----:B------:R-:W-:-:S05]  /*10660*/  VIADD R11, R41, 0xffffff8d ;  /* 0xffffff8d290b7836 */ /* 0x000fca0000000000 */
[----:B------:R-:W-:Y:S02]  /*10670*/  ISETP.GE.U32.AND P0, PT, R11, 0x7ffffe8e, PT ;  /* 0x7ffffe8e0b00780c */ /* 0x000fe40003f06070 */
[----:B------:R-:W-:Y:S02]  /*10680*/  PRMT R67, RZ, 0x7610, R67 ;  /* 0x00007610ff437816 */ /* 0x000fe40000000043 */
[----:B------:R-:W-:Y:S02]  /*10690*/  PRMT R76, RZ, 0x7610, R76 ;  /* 0x00007610ff4c7816 */ /* 0x000fe4000000004c */
[----:B------:R-:W-:Y:S01]  /*106a0*/  PRMT R64, RZ, 0x7610, R64 ;  /* 0x00007610ff407816 */ /* 0x000fe20000000040 */
[----:B--2---:R0:W2:Y:S02]  /*106b0*/  @!P5 LDG.E.U8 R72, desc[UR18][R20.64] ;  /* 0x000000121448d981 */ /* 0x0040a4000c1e1100 */
[----:B0-----:R-:W-:Y:S02]  /*106c0*/  @!P6 IMAD.MOV.U32 R20, RZ, RZ, R71 ;  /* 0x000000ffff14e224 */ /* 0x001fe400078e0047 */
[----:B------:R-:W-:-:S05]  /*106d0*/  @!P6 IMAD.MOV.U32 R21, RZ, RZ, R83 ;  /* 0x000000ffff15e224 */ /* 0x000fca00078e0053 */
[----:B------:R0:W2:Y:S02]  /*106e0*/  @!P6 LDG.E.U8 R69, desc[UR18][R20.64] ;  /* 0x000000121445e981 */ /* 0x0000a4000c1e1100 */
[----:B0-----:R-:W-:Y:S02]  /*106f0*/  @!P6 IMAD.MOV.U32 R20, RZ, RZ, R68 ;  /* 0x000000ffff14e224 */ /* 0x001fe400078e0044 */
[----:B----4-:R-:W-:-:S05]  /*10700*/  @!P6 IMAD.MOV.U32 R21, RZ, RZ, R81 ;  /* 0x000000ffff15e224 */ /* 0x010fca00078e0051 */
[----:B------:R0:W4:Y:S02]  /*10710*/  @!P6 LDG.E.U8 R67, desc[UR18][R20.64] ;  /* 0x000000121443e981 */ /* 0x000124000c1e1100 */
[----:B0-----:R-:W-:Y:S02]  /*10720*/  @!P0 IMAD.MOV.U32 R20, RZ, RZ, R77 ;  /* 0x000000ffff148224 */ /* 0x001fe400078e004d */
[----:B------:R-:W-:-:S05]  /*10730*/  @!P0 IMAD.MOV.U32 R21, RZ, RZ, R80 ;  /* 0x000000ffff158224 */ /* 0x000fca00078e0050 */
[----:B------:R0:W4:Y:S02]  /*10740*/  @!P0 LDG.E.U8 R76, desc[UR18][R20.64] ;  /* 0x00000012144c8981 */ /* 0x000124000c1e1100 */
[----:B0-----:R-:W-:Y:S02]  /*10750*/  @!P0 IMAD.MOV.U32 R20, RZ, RZ, R65 ;  /* 0x000000ffff148224 */ /* 0x001fe400078e0041 */
[----:B------:R-:W-:-:S05]  /*10760*/  @!P0 IMAD.MOV.U32 R21, RZ, RZ, R79 ;  /* 0x000000ffff158224 */ /* 0x000fca00078e004f */
[----:B------:R-:W4:Y:S04]  /*10770*/  @!P0 LDG.E.U8 R64, desc[UR18][R20.64] ;  /* 0x0000001214408981 */ /* 0x000f28000c1e1100 */
[----:B---3--:R0:W-:Y:S04]  /*10780*/  STL [R1+0x54], R63 ;  /* 0x0000543f01007387 */ /* 0x0081e80000100800 */
[----:B------:R-:W3:Y:S04]  /*10790*/  LDL R73, [R1+0x1bb8] ;  /* 0x001bb80001497983 */ /* 0x000ee80000100800 */
[----:B0-----:R-:W3:Y:S04]  /*107a0*/  LDL R63, [R1+0x1bb4] ;  /* 0x001bb400013f7983 */ /* 0x001ee80000100800 */
[----:B--2---:R0:W-:Y:S04]  /*107b0*/  STL [R1+0x50], R72 ;  /* 0x0000504801007387 */ /* 0x0041e80000100800 */
[----:B------:R-:W2:Y:S04]  /*107c0*/  LDL R71, [R1+0x1be0] ;  /* 0x001be00001477983 */ /* 0x000ea80000100800 */
[----:B0-----:R-:W2:Y:S01]  /*107d0*/  LDL R72, [R1+0x1bbc] ;  /* 0x001bbc0001487983 */ /* 0x001ea20000100800 */
[----:B------:R-:W-:-:S03]  /*107e0*/  VIADD R11, R41, 0xffffff85 ;  /* 0xffffff85290b7836 */ /* 0x000fc60000000000 */
[----:B------:R0:W-:Y:S04]  /*107f0*/  STL [R1+0x4c], R69 ;  /* 0x00004c4501007387 */ /* 0x0001e80000100800 */
[----:B------:R-:W2:Y:S04]  /*10800*/  LDL R68, [R1+0x1be8] ;  /* 0x001be80001447983 */ /* 0x000ea80000100800 */
[----:B0-----:R-:W2:Y:S01]  /*10810*/  LDL R69, [R1+0x1be4] ;  /* 0x001be40001457983 */ /* 0x001ea20000100800 */
[----:B------:R-:W-:-:S03]  /*10820*/  ISETP.GE.U32.AND P5, PT, R11, 0x7ffffe86, PT ;  /* 0x7ffffe860b00780c */ /* 0x000fc60003fa6070 */
[----:B----4-:R0:W-:Y:S04]  /*10830*/  STL [R1+0x48], R67 ;  /* 0x0000484301007387 */ /* 0x0101e80000100800 */
[----:B------:R-:W4:Y:S04]  /*10840*/  LDL R77, [R1+0x1c10] ;  /* 0x001c1000014d7983 */ /* 0x000f280000100800 */
[----:B0-----:R-:W4:Y:S04]  /*10850*/  LDL R67, [R1+0x1bec] ;  /* 0x001bec0001437983 */ /* 0x001f280000100800 */
[----:B------:R0:W-:Y:S04]  /*10860*/  STL [R1+0x44], R76 ;  /* 0x0000444c01007387 */ /* 0x0001e80000100800 */
[----:B------:R-:W4:Y:S04]  /*10870*/  LDL R65, [R1+0x1c18] ;  /* 0x001c180001417983 */ /* 0x000f280000100800 */
[----:B0-----:R-:W4:Y:S01]  /*10880*/  LDL R76, [R1+0x1c14] ;  /* 0x001c1400014c7983 */ /* 0x001f220000100800 */
[----:B------:R-:W-:-:S03]  /*10890*/  PRMT R61, RZ, 0x7610, R61 ;  /* 0x00007610ff3d7816 */ /* 0x000fc6000000003d */
[----:B------:R0:W-:Y:S01]  /*108a0*/  STL [R1+0x40], R64 ;  /* 0x0000404001007387 */ /* 0x0001e20000100800 */
[----:B------:R-:W-:-:S03]  /*108b0*/  @!P5 IMAD.MOV.U32 R21, RZ, RZ, R75 ;  /* 0x000000ffff15d224 */ /* 0x000fc600078e004b */
[----:B------:R-:W4:Y:S04]  /*108c0*/  LDL R75, [R1+0x1c40] ;  /* 0x001c4000014b7983 */ /* 0x000f280000100800 */
[----:B0-----:R-:W4:Y:S01]  /*108d0*/  LDL R64, [R1+0x1c1c] ;  /* 0x001c1c0001407983 */ /* 0x001f220000100800 */
[----:B---3--:R-:W-:-:S03]  /*108e0*/  @!P5 IMAD.MOV.U32 R20, RZ, RZ, R63 ;  /* 0x000000ffff14d224 */ /* 0x008fc600078e003f */
[----:B------:R-:W3:Y:S04]  /*108f0*/  LDL R63, [R1+0x1c44] ;  /* 0x001c4400013f7983 */ /* 0x000ee80000100800 */
[----:B------:R0:W3:Y:S02]  /*10900*/  @!P5 LDG.E.U8 R61, desc[UR18][R20.64] ;  /* 0x00000012143dd981 */ /* 0x0000e4000c1e1100 */
[----:B0-----:R-:W-:Y:S02]  /*10910*/  @!P5 IMAD.MOV.U32 R21, RZ, RZ, R73 ;  /* 0x000000ffff15d224 */ /* 0x001fe400078e0049 */
[----:B------:R-:W3:Y:S01]  /*10920*/  LDL R73, [R1+0x1c48] ;  /* 0x001c480001497983 */ /* 0x000ee20000100800 */
[----:B--2---:R-:W-:-:S03]  /*10930*/  @!P5 IMAD.MOV.U32 R20, RZ, RZ, R72 ;  /* 0x000000ffff14d224 */ /* 0x004fc600078e0048 */
[----:B------:R-:W2:Y:S01]  /*10940*/  LDL R72, [R1+0x1c4c] ;  /* 0x001c4c0001487983 */ /* 0x000ea20000100800 */
[----:B------:R-:W-:-:S05]  /*10950*/  VIADD R11, R41, 0xffffff7d ;  /* 0xffffff7d290b7836 */ /* 0x000fca0000000000 */
[----:B------:R-:W-:Y:S01]  /*10960*/  ISETP.GE.U32.AND P6, PT, R11, 0x7ffffe7e, PT ;  /* 0x7ffffe7e0b00780c */ /* 0x000fe20003fc6070 */
[----:B------:R-:W-:Y:S01]  /*10970*/  VIADD R11, R41, 0xffffff75 ;  /* 0xffffff75290b7836 */ /* 0x000fe20000000000 */
[----:B------:R-:W-:Y:S02]  /*10980*/  PRMT R60, RZ, 0x7610, R60 ;  /* 0x00007610ff3c7816 */ /* 0x000fe4000000003c */
[----:B------:R-:W-:Y:S02]  /*10990*/  PRMT R19, RZ, 0x7610, R19 ;  /* 0x00007610ff137816 */ /* 0x000fe40000000013 */
[----:B------:R-:W-:Y:S02]  /*109a0*/  ISETP.GE.U32.AND P0, PT, R11, 0x7ffffe76, PT ;  /* 0x7ffffe760b00780c */ /* 0x000fe40003f06070 */
[----:B------:R0:W2:Y:S01]  /*109b0*/  @!P5 LDG.E.U8 R60, desc[UR18][R20.64] ;  /* 0x00000012143cd981 */ /* 0x0000a2000c1e1100 */
[----:B------:R-:W-:Y:S01]  /*109c0*/  PRMT R18, RZ, 0x7610, R18 ;  /* 0x00007610ff127816 */ /* 0x000fe20000000012 */
[----:B------:R-:W-:-:S03]  /*109d0*/  VIADD R11, R41, 0xffffff6d ;  /* 0xffffff6d290b7836 */ /* 0x000fc60000000000 */
[----:B0-----:R-:W-:Y:S02]  /*109e0*/  @!P6 IMAD.MOV.U32 R20, RZ, RZ, R69 ;  /* 0x000000ffff14e224 */ /* 0x001fe400078e0045 */
[----:B------:R-:W-:Y:S01]  /*109f0*/  @!P6 IMAD.MOV.U32 R21, RZ, RZ, R71 ;  /* 0x000000ffff15e224 */ /* 0x000fe200078e0047 */
[----:B------:R-:W-:Y:S01]  /*10a00*/  ISETP.GE.U32.AND P5, PT, R11, 0x7ffffe6e, PT ;  /* 0x7ffffe6e0b00780c */ /* 0x000fe20003fa6070 */
[----:B------:R-:W2:Y:S04]  /*10a10*/  LDL R71, [R1+0x1c70] ;  /* 0x001c700001477983 */ /* 0x000ea80000100800 */
[----:B------:R4:W2:Y:S01]  /*10a20*/  @!P6 LDG.E.U8 R19, desc[UR18][R20.64] ;  /* 0x000000121413e981 */ /* 0x0008a2000c1e1100 */
[----:B------:R-:W-:Y:S02]  /*10a30*/  PRMT R17, RZ, 0x7610, R17 ;  /* 0x00007610ff117816 */ /* 0x000fe40000000011 */
[----:B------:R-:W-:Y:S01]  /*10a40*/  PRMT R16, RZ, 0x7610, R16 ;  /* 0x00007610ff107816 */ /* 0x000fe20000000010 */
[----:B------:R-:W2:Y:S01]  /*10a50*/  LDL R69, [R1+0x1c74] ;  /* 0x001c740001457983 */ /* 0x000ea20000100800 */
[----:B----4-:R-:W-:-:S02]  /*10a60*/  @!P6 IMAD.MOV.U32 R20, RZ, RZ, R67 ;  /* 0x000000ffff14e224 */ /* 0x010fc400078e0043 */
[----:B------:R-:W-:Y:S01]  /*10a70*/  @!P6 IMAD.MOV.U32 R21, RZ, RZ, R68 ;  /* 0x000000ffff15e224 */ /* 0x000fe200078e0044 */
[----:B------:R-:W-:Y:S01]  /*10a80*/  PRMT R8, RZ, 0x7610, R8 ;  /* 0x00007610ff087816 */ /* 0x000fe20000000008 */
[----:B------:R-:W4:Y:S04]  /*10a90*/  LDL R68, [R1+0x1c78] ;  /* 0x001c780001447983 */ /* 0x000f280000100800 */
[----:B------:R0:W4:Y:S01]  /*10aa0*/  @!P6 LDG.E.U8 R18, desc[UR18][R20.64] ;  /* 0x000000121412e981 */ /* 0x000122000c1e1100 */
[----:B------:R-:W-:-:S03]  /*10ab0*/  PRMT R9, RZ, 0x7610, R9 ;  /* 0x00007610ff097816 */ /* 0x000fc60000000009 */
[----:B------:R-:W4:Y:S01]  /*10ac0*/  LDL R67, [R1+0x1c7c] ;  /* 0x001c7c0001437983 */ /* 0x000f220000100800 */
[----:B0-----:R-:W-:Y:S02]  /*10ad0*/  @!P0 IMAD.MOV.U32 R20, RZ, RZ, R76 ;  /* 0x000000ffff148224 */ /* 0x001fe400078e004c */
[----:B------:R-:W-:-:S05]  /*10ae0*/  @!P0 IMAD.MOV.U32 R21, RZ, RZ, R77 ;  /* 0x000000ffff158224 */ /* 0x000fca00078e004d */
[----:B------:R0:W4:Y:S02]  /*10af0*/  @!P0 LDG.E.U8 R17, desc[UR18][R20.64] ;  /* 0x0000001214118981 */ /* 0x000124000c1e1100 */
[----:B0-----:R-:W-:Y:S02]  /*10b00*/  @!P0 IMAD.MOV.U32 R20, RZ, RZ, R64 ;  /* 0x000000ffff148224 */ /* 0x001fe400078e0040 */
[----:B------:R-:W-:Y:S01]  /*10b10*/  @!P0 IMAD.MOV.U32 R21, RZ, RZ, R65 ;  /* 0x000000ffff158224 */ /* 0x000fe200078e0041 */
[----:B------:R-:W4:Y:S04]  /*10b20*/  LDL R64, [R1+0x1ca4] ;  /* 0x001ca40001407983 */ /* 0x000f280000100800 */
[----:B------:R3:W4:Y:S04]  /*10b30*/  @!P0 LDG.E.U8 R16, desc[UR18][R20.64] ;  /* 0x0000001214108981 */ /* 0x000728000c1e1100 */
[----:B------:R-:W4:Y:S01]  /*10b40*/  LDL R65, [R1+0x1ca0] ;  /* 0x001ca00001417983 */ /* 0x000f220000100800 */
[----:B---3--:R-:W-:-:S02]  /*10b50*/  @!P5 IMAD.MOV.U32 R20, RZ, RZ, R63 ;  /* 0x000000ffff14d224 */ /* 0x008fc400078e003f */
[----:B------:R-:W-:-:S05]  /*10b60*/  @!P5 IMAD.MOV.U32 R21, RZ, RZ, R75 ;  /* 0x000000ffff15d224 */ /* 0x000fca00078e004b */
[----:B------:R0:W3:Y:S02]  /*10b70*/  @!P5 LDG.E.U8 R8, desc[UR18][R20.64] ;  /* 0x000000121408d981 */ /* 0x0000e4000c1e1100 */
[----:B0-----:R-:W-:Y:S02]  /*10b80*/  @!P5 IMAD.MOV.U32 R21, RZ, RZ, R73 ;  /* 0x000000ffff15d224 */ /* 0x001fe400078e0049 */
[----:B--2---:R-:W-:-:S05]  /*10b90*/  @!P5 IMAD.MOV.U32 R20, RZ, RZ, R72 ;  /* 0x000000ffff14d224 */ /* 0x004fca00078e0048 */
[----:B------:R-:W2:Y:S04]  /*10ba0*/  @!P5 LDG.E.U8 R9, desc[UR18][R20.64] ;  /* 0x000000121409d981 */ /* 0x000ea8000c1e1100 */
[----:B------:R-:W-:Y:S04]  /*10bb0*/  STL [R1+0x3c], R61 ;  /* 0x00003c3d01007387 */ /* 0x000fe80000100800 */
[----:B------:R-:W4:Y:S04]  /*10bc0*/  LDL R63, [R1+0x1ca8] ;  /* 0x001ca800013f7983 */ /* 0x000f280000100800 */
[----:B---3--:R0:W-:Y:S04]  /*10bd0*/  STL [R1+0x24], R8 ;  /* 0x0000240801007387 */ /* 0x0081e80000100800 */
[----:B0-----:R-:W3:Y:S04]  /*10be0*/  LDL R8, [R1+0x1cac] ;  /* 0x001cac0001087983 */ /* 0x001ee80000100800 */
[----:B------:R-:W-:Y:S04]  /*10bf0*/  STL [R1+0x38], R60 ;  /* 0x0000383c01007387 */ /* 0x000fe80000100800 */
[----:B------:R-:W3:Y:S04]  /*10c00*/  LDL R77, [R1+0x1cd0] ;  /* 0x001cd000014d7983 */ /* 0x000ee80000100800 */
[----:B--2---:R0:W-:Y:S04]  /*10c10*/  STL [R1+0x1c], R9 ;  /* 0x00001c0901007387 */ /* 0x0041e80000100800 */
[----:B------:R-:W-:Y:S01]  /*10c20*/  STL [R1+0x34], R19 ;  /* 0x0000341301007387 */ /* 0x000fe20000100800 */
[----:B------:R-:W-:-:S03]  /*10c30*/  VIADD R11, R41, 0xffffff65 ;  /* 0xffffff65290b7836 */ /* 0x000fc60000000000 */
[----:B------:R-:W2:Y:S04]  /*10c40*/  LDL R76, [R1+0x1cd8] ;  /* 0x001cd800014c7983 */ /* 0x000ea80000100800 */
[----:B0-----:R-:W2:Y:S01]  /*10c50*/  LDL R9, [R1+0x1cd4] ;  /* 0x001cd40001097983 */ /* 0x001ea20000100800 */
[----:B------:R-:W-:-:S03]  /*10c60*/  ISETP.GE.U32.AND P6, PT, R11, 0x7ffffe66, PT ;  /* 0x7ffffe660b00780c */ /* 0x000fc60003fc6070 */
[----:B------:R-:W2:Y:S01]  /*10c70*/  LDL R75, [R1+0x1cdc] ;  /* 0x001cdc00014b7983 */ /* 0x000ea20000100800 */
[----:B------:R-:W-:-:S03]  /*10c80*/  VIADD R11, R41, 0xffffff5d ;  /* 0xffffff5d290b7836 */ /* 0x000fc60000000000 */
[----:B----4-:R-:W-:Y:S01]  /*10c90*/  STL [R1+0x30], R18 ;  /* 0x0000301201007387 */ /* 0x010fe20000100800 */
[----:B------:R-:W-:-:S03]  /*10ca0*/  PRMT R15, RZ, 0x7610, R15 ;  /* 0x00007610ff0f7816 */ /* 0x000fc6000000000f */
[----:B------:R-:W4:Y:S04]  /*10cb0*/  LDL R73, [R1+0x1d00] ;  /* 0x001d000001497983 */ /* 0x000f280000100800 */
[----:B------:R-:W4:Y:S01]  /*10cc0*/  LDL R72, [R1+0x1d04] ;  /* 0x001d040001487983 */ /* 0x000f220000100800 */
[----:B------:R-:W-:Y:S01]  /*10cd0*/  @!P6 IMAD.MOV.U32 R20, RZ, RZ, R69 ;  /* 0x000000ffff14e224 */ /* 0x000fe200078e0045 */
[----:B------:R-:W-:Y:S01]  /*10ce0*/  ISETP.GE.U32.AND P0, PT, R11, 0x7ffffe5e, PT ;  /* 0x7ffffe5e0b00780c */ /* 0x000fe20003f06070 */
[----:B------:R-:W-:Y:S01]  /*10cf0*/  @!P6 IMAD.MOV.U32 R21, RZ, RZ, R71 ;  /* 0x000000ffff15e224 */ /* 0x000fe200078e0047 */
[----:B------:R-:W-:Y:S04]  /*10d00*/  STL [R1+0x2c], R17 ;  /* 0x00002c1101007387 */ /* 0x000fe80000100800 */
[----:B------:R-:W4:Y:S04]  /*10d10*/  LDL R71, [R1+0x1d08] ;  /* 0x001d080001477983 */ /* 0x000f280000100800 */
[----:B------:R-:W4:Y:S01]  /*10d20*/  LDL R69, [R1+0x1d0c] ;  /* 0x001d0c0001457983 */ /* 0x000f220000100800 */
[----:B------:R-:W-:-:S03]  /*10d30*/  PRMT R13, RZ, 0x7610, R13 ;  /* 0x00007610ff0d7816 */ /* 0x000fc6000000000d */
[----:B------:R0:W4:Y:S01]  /*10d40*/  @!P6 LDG.E.U8 R15, desc[UR18][R20.64] ;  /* 0x00000012140fe981 */ /* 0x000122000c1e1100 */
[----:B------:R-:W-:Y:S01]  /*10d50*/  VIADD R11, R41, 0xffffff55 ;  /* 0xffffff55290b7836 */ /* 0x000fe20000000000 */
[----:B------:R-:W-:Y:S01]  /*10d60*/  PRMT R12, RZ, 0x7610, R12 ;  /* 0x00007610ff0c7816 */ /* 0x000fe2000000000c */
[----:B0-----:R-:W-:Y:S02]  /*10d70*/  @!P6 IMAD.MOV.U32 R21, RZ, RZ, R68 ;  /* 0x000000ffff15e224 */ /* 0x001fe400078e0044 */
[----:B------:R-:W4:Y:S01]  /*10d80*/  LDL R68, [R1+0x1d30] ;  /* 0x001d300001447983 */ /* 0x000f220000100800 */
[----:B------:R-:W-:-:S03]  /*10d90*/  @!P6 IMAD.MOV.U32 R20, RZ, RZ, R67 ;  /* 0x000000ffff14e224 */ /* 0x000fc600078e0043 */
[----:B------:R-:W-:Y:S04]  /*10da0*/  STL [R1+0x28], R16 ;  /* 0x0000281001007387 */ /* 0x000fe80000100800 */
[----:B------:R-:W4:Y:S01]  /*10db0*/  LDL R67, [R1+0x1d34] ;  /* 0x001d340001437983 */ /* 0x000f220000100800 */
[----:B------:R-:W-:-:S03]  /*10dc0*/  ISETP.GE.U32.AND P5, PT, R11, 0x7ffffe56, PT ;  /* 0x7ffffe560b00780c */ /* 0x000fc60003fa6070 */
[----:B------:R0:W4:Y:S01]  /*10dd0*/  @!P6 LDG.E.U8 R13, desc[UR18][R20.64] ;  /* 0x00000012140de981 */ /* 0x000122000c1e1100 */
[----:B------:R-:W-:Y:S01]  /*10de0*/  PRMT R5, RZ, 0x7610, R5 ;  /* 0x00007610ff057816 */ /* 0x000fe20000000005 */
[----:B0-----:R-:W-:Y:S02]  /*10df0*/  @!P0 IMAD.MOV.U32 R20, RZ, RZ, R64 ;  /* 0x000000ffff148224 */ /* 0x001fe400078e0040 */
[----:B------:R-:W-:Y:S01]  /*10e00*/  @!P0 IMAD.MOV.U32 R21, RZ, RZ, R65 ;  /* 0x000000ffff158224 */ /* 0x000fe200078e0041 */
[----:B------:R-:W4:Y:S04]  /*10e10*/  LDL R64, [R1+0x1d3c] ;  /* 0x001d3c0001407983 */ /* 0x000f280000100800 */
[----:B------:R-:W4:Y:S04]  /*10e20*/  LDL R65, [R1+0x1d38] ;  /* 0x001d380001417983 */ /* 0x000f280000100800 */
[----:B------:R0:W4:Y:S02]  /*10e30*/  @!P0 LDG.E.U8 R12, desc[UR18][R20.64] ;  /* 0x00000012140c8981 */ /* 0x000124000c1e1100 */
[----:B0-----:R-:W-:-:S02]  /*10e40*/  @!P0 IMAD.MOV.U32 R21, RZ, RZ, R63 ;  /* 0x000000ffff158224 */ /* 0x001fc400078e003f */
[----:B------:R-:W4:Y:S01]  /*10e50*/  LDL R63, [R1+0x1d60] ;  /* 0x001d6000013f7983 */ /* 0x000f220000100800 */
[----:B---3--:R-:W-:-:S03]  /*10e60*/  @!P0 IMAD.MOV.U32 R20, RZ, RZ, R8 ;  /* 0x000000ffff148224 */ /* 0x008fc600078e0008 */
[----:B------:R-:W3:Y:S04]  /*10e70*/  LDL R8, [R1+0x1d64] ;  /* 0x001d640001087983 */ /* 0x000ee80000100800 */
[----:B------:R2:W3:Y:S02]  /*10e80*/  @!P0 LDG.E.U8 R5, desc[UR18][R20.64] ;  /* 0x0000001214058981 */ /* 0x0004e4000c1e1100 */
[----:B--2---:R-:W-:Y:S02]  /*10e90*/  @!P5 IMAD.MOV.U32 R20, RZ, RZ, R9 ;  /* 0x000000ffff14d224 */ /* 0x004fe400078e0009 */
[----:B------:R-:W2:Y:S01]  /*10ea0*/  LDL R9, [R1+0x1d68] ;  /* 0x001d680001097983 */ /* 0x000ea20000100800 */
[----:B------:R-:W-:Y:S01]  /*10eb0*/  VIADD R11, R41, 0xffffff4d ;  /* 0xffffff4d290b7836 */ /* 0x000fe20000000000 */
[----:B------:R-:W-:Y:S01]  /*10ec0*/  PRMT R4, RZ, 0x7610, R4 ;  /* 0x00007610ff047816 */ /* 0x000fe20000000004 */
[----:B------:R-:W-:-:S03]  /*10ed0*/  @!P5 IMAD.MOV.U32 R21, RZ, RZ, R77 ;  /* 0x000000ffff15d224 */ /* 0x000fc600078e004d */
[----:B------:R-:W-:Y:S01]  /*10ee0*/  ISETP.GE.U32.AND P6, PT, R11, 0x7ffffe4e, PT ;  /* 0x7ffffe4e0b00780c */ /* 0x000fe20003fc6070 */
[----:B------:R-:W-:Y:S01]  /*10ef0*/  VIADD R11, R41, 0xffffff45 ;  /* 0xffffff45290b7836 */ /* 0x000fe20000000000 */
[----:B------:R-:W-:Y:S01]  /*10f00*/  PRMT R3, RZ, 0x7610, R3 ;  /* 0x00007610ff037816 */ /* 0x000fe20000000003 */
[----:B------:R0:W2:Y:S01]  /*10f10*/  @!P5 LDG.E.U8 R4, desc[UR18][R20.64] ;  /* 0x000000121404d981 */ /* 0x0000a2000c1e1100 */
[----:B------:R-:W-:Y:S02]  /*10f20*/  PRMT R2, RZ, 0x7610, R2 ;  /* 0x00007610ff027816 */ /* 0x000fe40000000002 */
[----:B------:R-:W-:Y:S01]  /*10f30*/  ISETP.GE.U32.AND P0, PT, R11, 0x7ffffe46, PT ;  /* 0x7ffffe460b00780c */ /* 0x000fe20003f06070 */
[----:B0-----:R-:W-:Y:S02]  /*10f40*/  @!P5 IMAD.MOV.U32 R20, RZ, RZ, R75 ;  /* 0x000000ffff14d224 */ /* 0x001fe400078e004b */
[----:B------:R-:W-:-:S05]  /*10f50*/  @!P5 IMAD.MOV.U32 R21, RZ, RZ, R76 ;  /* 0x000000ffff15d224 */ /* 0x000fca00078e004c */
[----:B------:R4:W2:Y:S01]  /*10f60*/  @!P5 LDG.E.U8 R3, desc[UR18][R20.64] ;  /* 0x000000121403d981 */ /* 0x0008a2000c1e1100 */
[----:B------:R-:W-:Y:S01]  /*10f70*/  PRMT R93, RZ, 0x7610, R93 ;  /* 0x00007610ff5d7816 */ /* 0x000fe2000000005d */
[----:B------:R-:W-:Y:S02]  /*10f80*/  VIADD R11, R41, 0xffffff3d ;  /* 0xffffff3d290b7836 */ /* 0x000fe40000000000 */
[----:B----4-:R-:W-:Y:S02]  /*10f90*/  @!P6 IMAD.MOV.U32 R20, RZ, RZ, R72 ;  /* 0x000000ffff14e224 */ /* 0x010fe400078e0048 */
[----:B------:R-:W-:-:S05]  /*10fa0*/  @!P6 IMAD.MOV.U32 R21, RZ, RZ, R73 ;  /* 0x000000ffff15e224 */ /* 0x000fca00078e0049 */
[----:B------:R0:W4:Y:S01]  /*10fb0*/  @!P6 LDG.E.U8 R2, desc[UR18][R20.64] ;  /* 0x000000121402e981 */ /* 0x000122000c1e1100 */
[----:B------:R-:W-:Y:S02]  /*10fc0*/  ISETP.GE.U32.AND P5, PT, R11, 0x7ffffe3e, PT ;  /* 0x7ffffe3e0b00780c */ /* 0x000fe40003fa6070 */
[----:B------:R-:W-:Y:S01]  /*10fd0*/  PRMT R92, RZ, 0x7610, R92 ;  /* 0x00007610ff5c7816 */ /* 0x000fe2000000005c */
[----:B0-----:R-:W-:Y:S02]  /*10fe0*/  @!P6 IMAD.MOV.U32 R20, RZ, RZ, R69 ;  /* 0x000000ffff14e224 */ /* 0x001fe400078e0045 */
[----:B------:R-:W-:-:S05]  /*10ff0*/  @!P6 IMAD.MOV.U32 R21, RZ, RZ, R71 ;  /* 0x000000ffff15e224 */ /* 0x000fca00078e0047 */
[----:B------:R0:W4:Y:S01]  /*11000*/  @!P6 LDG.E.U8 R93, desc[UR18][R20.64] ;  /* 0x00000012145de981 */ /* 0x000122000c1e1100 */
[----:B------:R-:W-:Y:S01]  /*11010*/  PRMT R91, RZ, 0x7610, R91 ;  /* 0x00007610ff5b7816 */ /* 0x000fe2000000005b */
[----:B------:R-:W-:Y:S02]  /*11020*/  VIADD R11, R41, 0xffffff35 ;  /* 0xffffff35290b7836 */ /* 0x000fe40000000000 */
[----:B0-----:R-:W-:Y:S02]  /*11030*/  @!P0 IMAD.MOV.U32 R20, RZ, RZ, R67 ;  /* 0x000000ffff148224 */ /* 0x001fe400078e0043 */
        /* <DEDUP_REMOVED lines=9> */
[----:B---3--:R-:W-:Y:S02]  /*110d0*/  @!P5 IMAD.MOV.U32 R20, RZ, RZ, R8 ;  /* 0x000000ffff14d224 */ /* 0x008fe400078e0008 */
[----:B------:R-:W-:-:S05]  /*110e0*/  @!P5 IMAD.MOV.U32 R21, RZ, RZ, R63 ;  /* 0x000000ffff15d224 */ /* 0x000fca00078e003f */
[----:B------:R0:W3:Y:S01]  /*110f0*/  @!P5 LDG.E.U8 R90, desc[UR18][R20.64] ;  /* 0x00000012145ad981 */ /* 0x0000e2000c1e1100 */
[----:B------:R-:W-:Y:S02]  /*11100*/  ISETP.GE.U32.AND P0, PT, R11, 0x7ffffe2e, PT ;  /* 0x7ffffe2e0b00780c */ /* 0x000fe40003f06070 */
[----:B------:R-:W-:Y:S01]  /*11110*/  PRMT R88, RZ, 0x7610, R88 ;  /* 0x00007610ff587816 */ /* 0x000fe20000000058 */
[----:B0-----:R-:W-:Y:S01]  /*11120*/  @!P5 IMAD.MOV.U32 R20, RZ, RZ, R49 ;  /* 0x000000ffff14d224 */ /* 0x001fe200078e0031 */
[----:B------:R-:W-:Y:S01]  /*11130*/  PRMT R87, RZ, 0x7610, R87 ;  /* 0x00007610ff577816 */ /* 0x000fe20000000057 */
[----:B------:R-:W-:Y:S01]  /*11140*/  VIADD R11, R41, 0xffffff25 ;  /* 0xffffff25290b7836 */ /* 0x000fe20000000000 */
[----:B------:R-:W-:Y:S02]  /*11150*/  PRMT R86, RZ, 0x7610, R86 ;  /* 0x00007610ff567816 */ /* 0x000fe40000000056 */
[----:B------:R-:W-:Y:S02]  /*11160*/  PRMT R85, RZ, 0x7610, R85 ;  /* 0x00007610ff557816 */ /* 0x000fe40000000055 */
[----:B------:R-:W-:-:S02]  /*11170*/  PRMT R84, RZ, 0x7610, R84 ;  /* 0x00007610ff547816 */ /* 0x000fc40000000054 */
[----:B------:R-:W-:Y:S02]  /*11180*/  PRMT R82, RZ, 0x7610, R82 ;  /* 0x00007610ff527816 */ /* 0x000fe40000000052 */
[----:B------:R-:W-:Y:S02]  /*11190*/  PRMT R78, RZ, 0x7610, R78 ;  /* 0x00007610ff4e7816 */ /* 0x000fe4000000004e */
[----:B------:R-:W-:Y:S02]  /*111a0*/  PRMT R74, RZ, 0x7610, R74 ;  /* 0x00007610ff4a7816 */ /* 0x000fe4000000004a */
[----:B------:R-:W-:Y:S02]  /*111b0*/  PRMT R70, RZ, 0x7610, R70 ;  /* 0x00007610ff467816 */ /* 0x000fe40000000046 */
[----:B------:R-:W-:Y:S01]  /*111c0*/  PRMT R66, RZ, 0x7610, R66 ;  /* 0x00007610ff427816 */ /* 0x000fe20000000042 */
[----:B--2---:R-:W-:-:S05]  /*111d0*/  @!P5 IMAD.MOV.U32 R21, RZ, RZ, R9 ;  /* 0x000000ffff15d224 */ /* 0x004fca00078e0009 */
[----:B------:R0:W2:Y:S02]  /*111e0*/  @!P5 LDG.E.U8 R89, desc[UR18][R20.64] ;  /* 0x000000121459d981 */ /* 0x0000a4000c1e1100 */
[----:B0-----:R-:W-:Y:S02]  /*111f0*/  @!P6 IMAD.MOV.U32 R20, RZ, RZ, R47 ;  /* 0x000000ffff14e224 */ /* 0x001fe400078e002f */
[----:B------:R-:W-:-:S05]  /*11200*/  @!P6 IMAD.MOV.U32 R21, RZ, RZ, R48 ;  /* 0x000000ffff15e224 */ /* 0x000fca00078e0030 */
[----:B------:R0:W2:Y:S01]  /*11210*/  @!P6 LDG.E.U8 R88, desc[UR18][R20.64] ;  /* 0x000000121458e981 */ /* 0x0000a2000c1e1100 */
[----:B------:R-:W-:Y:S01]  /*11220*/  ISETP.GE.U32.AND P5, PT, R11, 0x7ffffe26, PT ;  /* 0x7ffffe260b00780c */ /* 0x000fe20003fa6070 */
[----:B0-----:R-:W-:Y:S02]  /*11230*/  @!P6 IMAD.MOV.U32 R20, RZ, RZ, R45 ;  /* 0x000000ffff14e224 */ /* 0x001fe400078e002d */
[----:B------:R-:W-:-:S05]  /*11240*/  @!P6 IMAD.MOV.U32 R21, RZ, RZ, R46 ;  /* 0x000000ffff15e224 */ /* 0x000fca00078e002e */
[----:B------:R0:W2:Y:S01]  /*11250*/  @!P6 LDG.E.U8 R87, desc[UR18][R20.64] ;  /* 0x000000121457e981 */ /* 0x0000a2000c1e1100 */
[----:B------:R-:W-:Y:S02]  /*11260*/  VIADD R11, R41, 0xffffff1d ;  /* 0xffffff1d290b7836 */ /* 0x000fe40000000000 */
        /* <DEDUP_REMOVED lines=14> */
[----:B------:R0:W2:Y:S02]  /*11350*/  @!P5 LDG.E.U8 R82, desc[UR18][R20.64] ;  /* 0x000000121452d981 */ /* 0x0000a4000c1e1100 */
        /* <DEDUP_REMOVED lines=11> */
[----:B------:R0:W2:Y:S01]  /*11410*/  @!P0 LDG.E.U8 R66, desc[UR18][R20.64] ;  /* 0x0000001214428981 */ /* 0x0000a2000c1e1100 */
[----:B------:R-:W-:-:S05]  /*11420*/  VIADD R11, R41, 0xffffff0d ;  /* 0xffffff0d290b7836 */ /* 0x000fca0000000000 */
[----:B------:R-:W-:Y:S01]  /*11430*/  ISETP.GE.U32.AND P5, PT, R11, 0x7ffffe0e, PT ;  /* 0x7ffffe0e0b00780c */ /* 0x000fe20003fa6070 */
[----:B------:R-:W-:Y:S01]  /*11440*/  VIADD R11, R41, 0xffffff05 ;  /* 0xffffff05290b7836 */ /* 0x000fe20000000000 */
[----:B------:R-:W-:Y:S02]  /*11450*/  PRMT R62, RZ, 0x7610, R62 ;  /* 0x00007610ff3e7816 */ /* 0x000fe4000000003e */
[----:B------:R-:W-:Y:S02]  /*11460*/  PRMT R59, RZ, 0x7610, R59 ;  /* 0x00007610ff3b7816 */ /* 0x000fe4000000003b */
[----:B------:R-:W-:-:S07]  /*11470*/  ISETP.GE.U32.AND P6, PT, R11, 0x7ffffe06, PT ;  /* 0x7ffffe060b00780c */ /* 0x000fce0003fc6070 */
[----:B0-----:R-:W-:Y:S02]  /*11480*/  @!P5 IMAD.MOV.U32 R20, RZ, RZ, R26 ;  /* 0x000000ffff14d224 */ /* 0x001fe400078e001a */
[----:B------:R-:W-:Y:S01]  /*11490*/  @!P5 IMAD.MOV.U32 R21, RZ, RZ, R27 ;  /* 0x000000ffff15d224 */ /* 0x000fe200078e001b */
[----:B------:R-:W-:Y:S04]  /*114a0*/  STL [R1+0x18], R15 ;  /* 0x0000180f01007387 */ /* 0x000fe80000100800 */
[----:B------:R0:W2:Y:S04]  /*114b0*/  @!P5 LDG.E.U8 R62, desc[UR18][R20.64] ;  /* 0x00000012143ed981 */ /* 0x0000a8000c1e1100 */
[----:B------:R-:W-:Y:S01]  /*114c0*/  STL [R1+0x14], R13 ;  /* 0x0000140d01007387 */ /* 0x000fe20000100800 */
[----:B0-----:R-:W-:-:S02]  /*114d0*/  @!P5 IMAD.MOV.U32 R20, RZ, RZ, R24 ;  /* 0x000000ffff14d224 */ /* 0x001fc400078e0018 */
[----:B------:R-:W-:Y:S01]  /*114e0*/  @!P5 IMAD.MOV.U32 R21, RZ, RZ, R25 ;  /* 0x000000ffff15d224 */ /* 0x000fe200078e0019 */
[----:B----4-:R-:W-:Y:S04]  /*114f0*/  STL [R1+0x23e8], R93 ;  /* 0x0023e85d01007387 */ /* 0x010fe80000100800 */
[----:B------:R-:W-:Y:S04]  /*11500*/  STL [R1+0x23ec], R92 ;  /* 0x0023ec5c01007387 */ /* 0x000fe80000100800 */
[----:B------:R0:W4:Y:S04]  /*11510*/  @!P5 LDG.E.U8 R59, desc[UR18][R20.64] ;  /* 0x00000012143bd981 */ /* 0x000128000c1e1100 */
[----:B------:R-:W-:Y:S01]  /*11520*/  STL [R1+0x10], R12 ;  /* 0x0000100c01007387 */ /* 0x000fe20000100800 */
[----:B------:R-:W-:-:S03]  /*11530*/  PRMT R58, RZ, 0x7610, R58 ;  /* 0x00007610ff3a7816 */ /* 0x000fc6000000003a */
[----:B------:R-:W-:Y:S04]  /*11540*/  STL [R1+0x23f0], R91 ;  /* 0x0023f05b01007387 */ /* 0x000fe80000100800 */
[----:B------:R-:W-:Y:S01]  /*11550*/  STL [R1+0xc], R5 ;  /* 0x00000c0501007387 */ /* 0x000fe20000100800 */
[----:B0-----:R-:W-:-:S03]  /*11560*/  @!P6 IMAD.MOV.U32 R20, RZ, RZ, R23 ;  /* 0x000000ffff14e224 */ /* 0x001fc600078e0017 */
[----:B---3--:R-:W-:Y:S01]  /*11570*/  STL [R1+0x23f4], R90 ;  /* 0x0023f45a01007387 */ /* 0x008fe20000100800 */
[----:B------:R-:W-:-:S03]  /*11580*/  @!P6 IMAD.MOV.U32 R21, RZ, RZ, R6 ;  /* 0x000000ffff15e224 */ /* 0x000fc600078e0006 */
[----:B------:R-:W-:Y:S01]  /*11590*/  STL [R1+0x8], R4 ;  /* 0x0000080401007387 */ /* 0x000fe20000100800 */
[----:B------:R-:W-:-:S03]  /*115a0*/  PRMT R57, RZ, 0x7610, R57 ;  /* 0x00007610ff397816 */ /* 0x000fc60000000039 */
[----:B------:R0:W3:Y:S02]  /*115b0*/  @!P6 LDG.E.U8 R58, desc[UR18][R20.64] ;  /* 0x00000012143ae981 */ /* 0x0000e4000c1e1100 */
[----:B0-----:R-:W-:Y:S02]  /*115c0*/  @!P6 IMAD.MOV.U32 R20, RZ, RZ, R22 ;  /* 0x000000ffff14e224 */ /* 0x001fe400078e0016 */
[----:B------:R-:W-:-:S05]  /*115d0*/  @!P6 IMAD.MOV.U32 R21, RZ, RZ, R0 ;  /* 0x000000ffff15e224 */ /* 0x000fca00078e0000 */
[----:B------:R-:W3:Y:S04]  /*115e0*/  @!P6 LDG.E.U8 R57, desc[UR18][R20.64] ;  /* 0x000000121439e981 */ /* 0x000ee8000c1e1100 */
[----:B--2---:R-:W-:Y:S04]  /*115f0*/  STL [R1+0x23f8], R89 ;  /* 0x0023f85901007387 */ /* 0x004fe80000100800 */
[----:B------:R-:W-:Y:S04]  /*11600*/  STL [R1+0x4], R3 ;  /* 0x0000040301007387 */ /* 0x000fe80000100800 */
[----:B------:R-:W-:Y:S04]  /*11610*/  STL [R1+0x23fc], R88 ;  /* 0x0023fc5801007387 */ /* 0x000fe80000100800 */
[----:B------:R0:W-:Y:S04]  /*11620*/  STL [R1], R2 ;  /* 0x0000000201007387 */ /* 0x0001e80000100800 */
        /* <DEDUP_REMOVED lines=9> */
[----:B------:R-:W2:Y:S04]  /*116c0*/  LDL R42, [R1+0x6fc] ;  /* 0x0006fc00012a7983 */ /* 0x000ea80000100800 */
[----:B------:R-:W2:Y:S01]  /*116d0*/  LDL R46, [R1+0x700] ;  /* 0x00070000012e7983 */ /* 0x000ea20000100800 */
[----:B------:R-:W-:-:S05]  /*116e0*/  VIADD R11, R41, 0xfffffffc ;  /* 0xfffffffc290b7836 */ /* 0x000fca0000000000 */
[----:B------:R-:W-:Y:S01]  /*116f0*/  ISETP.GE.U32.AND P0, PT, R11, 0x7ffffefd, PT ;  /* 0x7ffffefd0b00780c */ /* 0x000fe20003f06070 */
[----:B------:R-:W-:Y:S04]  /*11700*/  STL [R1+0x2424], R62 ;  /* 0x0024243e01007387 */ /* 0x000fe80000100800 */
[----:B------:R-:W2:Y:S04]  /*11710*/  LDL R34, [R1+0x704] ;  /* 0x0007040001227983 */ /* 0x000ea80000100800 */
[----:B------:R-:W2:Y:S04]  /*11720*/  LDL R33, [R1+0x708] ;  /* 0x0007080001217983 */ /* 0x000ea80000100800 */
[----:B----4-:R-:W-:Y:S04]  /*11730*/  STL [R1+0x2428], R59 ;  /* 0x0024283b01007387 */ /* 0x010fe80000100800 */
[----:B------:R-:W4:Y:S04]  /*11740*/  LDL R29, [R1+0x77c] ;  /* 0x00077c00011d7983 */ /* 0x000f280000100800 */
[----:B------:R-:W4:Y:S04]  /*11750*/  LDL R25, [R1+0x780] ;  /* 0x0007800001197983 */ /* 0x000f280000100800 */
[----:B------:R-:W4:Y:S04]  /*11760*/  LDL R27, [R1+0x784] ;  /* 0x00078400011b7983 */ /* 0x000f280000100800 */
[----:B------:R-:W4:Y:S04]  /*11770*/  LDL R31, [R1+0x788] ;  /* 0x00078800011f7983 */ /* 0x000f280000100800 */
[----:B---3--:R-:W-:Y:S04]  /*11780*/  STL [R1+0x242c], R58 ;  /* 0x00242c3a01007387 */ /* 0x008fe80000100800 */
[----:B------:R-:W3:Y:S04]  /*11790*/  LDL.LU R30, [R1+0x20] ;  /* 0x00002000011e7983 */ /* 0x000ee80000300800 */
[----:B------:R-:W3:Y:S04]  /*117a0*/  LDL R26, [R1+0x1944] ;  /* 0x00194400011a7983 */ /* 0x000ee80000100800 */
[----:B------:R-:W3:Y:S04]  /*117b0*/  LDL R24, [R1+0x1948] ;  /* 0x0019480001187983 */ /* 0x000ee80000100800 */
[----:B------:R-:W3:Y:S04]  /*117c0*/  LDL R28, [R1+0x1984] ;  /* 0x00198400011c7983 */ /* 0x000ee80000100800 */
[----:B------:R-:W3:Y:S04]  /*117d0*/  LDL R32, [R1+0x1988] ;  /* 0x0019880001207983 */ /* 0x000ee80000100800 */
[----:B------:R-:W-:Y:S01]  /*117e0*/  STL [R1+0x2430], R57 ;  /* 0x0024303901007387 */ /* 0x000fe20000100800 */
[----:B--2---:R-:W-:-:S03]  /*117f0*/  @!P0 IMAD.MOV.U32 R21, RZ, RZ, R42 ;  /* 0x000000ffff158224 */ /* 0x004fc600078e002a */
[----:B------:R-:W2:Y:S01]  /*11800*/  LDL R42, [R1+0x194c] ;  /* 0x00194c00012a7983 */ /* 0x000ea20000100800 */
[----:B------:R-:W-:-:S03]  /*11810*/  @!P0 IMAD.MOV.U32 R20, RZ, RZ, R46 ;  /* 0x000000ffff148224 */ /* 0x000fc600078e002e */
[----:B------:R-:W2:Y:S01]  /*11820*/  LDL R46, [R1+0x1950] ;  /* 0x00195000012e7983 */ /* 0x000ea20000100800 */
[----:B------:R-:W-:Y:S01]  /*11830*/  VIADD R11, R41, 0xfffffff4 ;  /* 0xfffffff4290b7836 */ /* 0x000fe20000000000 */
[----:B------:R-:W-:-:S04]  /*11840*/  PRMT R56, RZ, 0x7610, R56 ;  /* 0x00007610ff387816 */ /* 0x000fc80000000038 */
[----:B------:R-:W-:Y:S01]  /*11850*/  ISETP.GE.U32.AND P5, PT, R11, 0x7ffffef5, PT ;  /* 0x7ffffef50b00780c */ /* 0x000fe20003fa6070 */
[----:B------:R-:W-:Y:S01]  /*11860*/  VIADD R11, R41, 0xffffffec ;  /* 0xffffffec290b7836 */ /* 0x000fe20000000000 */
[----:B------:R-:W-:Y:S01]  /*11870*/  PRMT R55, RZ, 0x7610, R55 ;  /* 0x00007610ff377816 */ /* 0x000fe20000000037 */
[----:B------:R1:W2:Y:S01]  /*11880*/  @!P0 LDG.E.U8 R56, desc[UR18][R20.64] ;  /* 0x0000001214388981 */ /* 0x0002a2000c1e1100 */
[----:B------:R-:W-:Y:S02]  /*11890*/  PRMT R54, RZ, 0x7610, R54 ;  /* 0x00007610ff367816 */ /* 0x000fe40000000036 */
[----:B------:R-:W-:Y:S01]  /*118a0*/  ISETP.GE.U32.AND P6, PT, R11, 0x7ffffeed, PT ;  /* 0x7ffffeed0b00780c */ /* 0x000fe20003fc6070 */
[----:B------:R-:W-:Y:S02]  /*118b0*/  VIADD R11, R41, 0xffffffe4 ;  /* 0xffffffe4290b7836 */ /* 0x000fe40000000000 */
[----:B-1----:R-:W-:Y:S02]  /*118c0*/  @!P0 IMAD.MOV.U32 R21, RZ, RZ, R34 ;  /* 0x000000ffff158224 */ /* 0x002fe400078e0022 */
[----:B------:R-:W-:-:S05]  /*118d0*/  @!P0 IMAD.MOV.U32 R20, RZ, RZ, R33 ;  /* 0x000000ffff148224 */ /* 0x000fca00078e0021 */
[----:B------:R4:W2:Y:S01]  /*118e0*/  @!P0 LDG.E.U8 R55, desc[UR18][R20.64] ;  /* 0x0000001214378981 */ /* 0x0008a2000c1e1100 */
[----:B------:R-:W-:Y:S02]  /*118f0*/  ISETP.GE.U32.AND P0, PT, R11, 0x7ffffee5, PT ;  /* 0x7ffffee50b00780c */ /* 0x000fe40003f06070 */
[----:B------:R-:W-:Y:S01]  /*11900*/  PRMT R53, RZ, 0x7610, R53 ;  /* 0x00007610ff357816 */ /* 0x000fe20000000035 */
[----:B----4-:R-:W-:Y:S02]  /*11910*/  @!P5 IMAD.MOV.U32 R21, RZ, RZ, R29 ;  /* 0x000000ffff15d224 */ /* 0x010fe400078e001d */
[----:B------:R-:W-:-:S05]  /*11920*/  @!P5 IMAD.MOV.U32 R20, RZ, RZ, R25 ;  /* 0x000000ffff14d224 */ /* 0x000fca00078e0019 */
[----:B------:R1:W4:Y:S01]  /*11930*/  @!P5 LDG.E.U8 R54, desc[UR18][R20.64] ;  /* 0x000000121436d981 */ /* 0x000322000c1e1100 */
[----:B------:R-:W-:Y:S01]  /*11940*/  PRMT R52, RZ, 0x7610, R52 ;  /* 0x00007610ff347816 */ /* 0x000fe20000000034 */
[----:B-1----:R-:W-:Y:S02]  /*11950*/  @!P5 IMAD.MOV.U32 R20, RZ, RZ, R31 ;  /* 0x000000ffff14d224 */ /* 0x002fe400078e001f */
[----:B------:R-:W-:-:S05]  /*11960*/  @!P5 IMAD.MOV.U32 R21, RZ, RZ, R27 ;  /* 0x000000ffff15d224 */ /* 0x000fca00078e001b */
[----:B------:R3:W4:Y:S01]  /*11970*/  @!P5 LDG.E.U8 R53, desc[UR18][R20.64] ;  /* 0x000000121435d981 */ /* 0x000722000c1e1100 */
[----:B------:R-:W-:Y:S01]  /*11980*/  PRMT R51, RZ, 0x7610, R51 ;  /* 0x00007610ff337816 */ /* 0x000fe20000000033 */
[----:B------:R-:W-:Y:S01]  /*11990*/  IMAD.MOV.U32 R48, RZ, RZ, R10 ;  /* 0x000000ffff307224 */ /* 0x000fe200078e000a */
[----:B------:R-:W-:Y:S01]  /*119a0*/  PRMT R50, RZ, 0x7610, R50 ;  /* 0x00007610ff327816 */ /* 0x000fe20000000032 */
[----:B---3--:R-:W-:Y:S02]  /*119b0*/  @!P6 IMAD.MOV.U32 R20, RZ, RZ, R24 ;  /* 0x000000ffff14e224 */ /* 0x008fe400078e0018 */
[----:B------:R-:W-:-:S05]  /*119c0*/  @!P6 IMAD.MOV.U32 R21, RZ, RZ, R26 ;  /* 0x000000ffff15e224 */ /* 0x000fca00078e001a */
[----:B------:R1:W3:Y:S02]  /*119d0*/  @!P6 LDG.E.U8 R52, desc[UR18][R20.64] ;  /* 0x000000121434e981 */ /* 0x0002e4000c1e1100 */
[----:B-1----:R-:W-:Y:S02]  /*119e0*/  @!P0 IMAD.MOV.U32 R20, RZ, RZ, R32 ;  /* 0x000000ffff148224 */ /* 0x002fe400078e0020 */
[----:B------:R-:W-:-:S05]  /*119f0*/  @!P0 IMAD.MOV.U32 R21, RZ, RZ, R28 ;  /* 0x000000ffff158224 */ /* 0x000fca00078e001c */
[----:B------:R-:W3:Y:S01]  /*11a00*/  @!P0 LDG.E.U8 R51, desc[UR18][R20.64] ;  /* 0x0000001214338981 */ /* 0x000ee2000c1e1100 */
[----:B--2---:R-:W-:Y:S02]  /*11a10*/  @!P6 IMAD.MOV.U32 R11, RZ, RZ, R42 ;  /* 0x000000ffff0be224 */ /* 0x004fe400078e002a */
[----:B------:R-:W-:-:S05]  /*11a20*/  @!P6 IMAD.MOV.U32 R10, RZ, RZ, R46 ;  /* 0x000000ffff0ae224 */ /* 0x000fca00078e002e */
[----:B------:R1:W2:Y:S01]  /*11a30*/  @!P6 LDG.E.U8 R50, desc[UR18][R10.64] ;  /* 0x000000120a32e981 */ /* 0x0002a2000c1e1100 */
[----:B------:R-:W-:-:S03]  /*11a40*/  @!P2 IMAD.MOV R48, RZ, RZ, -R48 ;  /* 0x000000ffff30a224 */ /* 0x000fc600078e0a30 */
[----:B------:R-:W-:Y:S01]  /*11a50*/  STL [R1+0x2434], R56 ;  /* 0x0024343801007387 */ /* 0x000fe20000100800 */
[----:B------:R-:W-:Y:S01]  /*11a60*/  LOP3.LUT R49, RZ, R7, RZ, 0x33, !PT ;  /* 0x00000007ff317212 */ /* 0x000fe200078e33ff */
[C---:B0-----:R-:W-:Y:S02]  /*11a70*/  IMAD.SHL.U32 R2, R14.reuse, 0x4, RZ ;  /* 0x000000040e027824 */ /* 0x041fe400078e00ff */
[C---:B------:R-:W-:Y:S02]  /*11a80*/  IMAD R0, R14.reuse, 0x6, RZ ;  /* 0x000000060e007824 */ /* 0x040fe400078e02ff */
[C---:B------:R-:W-:Y:S02]  /*11a90*/  IMAD R3, R14.reuse, 0x7, RZ ;  /* 0x000000070e037824 */ /* 0x040fe400078e02ff */
[C---:B-1----:R-:W-:Y:S01]  /*11aa0*/  IMAD R11, R14.reuse, 0xc, RZ ;  /* 0x0000000c0e0b7824 */ /* 0x042fe200078e02ff */
[----:B------:R-:W-:Y:S01]  /*11ab0*/  ISETP.NE.AND P2, PT, R7, RZ, PT ;  /* 0x000000ff0700720c */ /* 0x000fe20003f45270 */
[----:B------:R-:W-:-:S02]  /*11ac0*/  IMAD R10, R14, 0xd, RZ ;  /* 0x0000000d0e0a7824 */ /* 0x000fc400078e02ff */
[C---:B------:R-:W-:Y:S01]  /*11ad0*/  IMAD R12, R14.reuse, 0xe, RZ ;  /* 0x0000000e0e0c7824 */ /* 0x040fe200078e02ff */
[----:B------:R-:W-:Y:S01]  /*11ae0*/  STL [R1+0x2438], R55 ;  /* 0x0024383701007387 */ /* 0x000fe20000100800 */
[C---:B------:R-:W-:Y:S02]  /*11af0*/  IMAD R7, R14.reuse, 0xf, RZ ;  /* 0x0000000f0e077824 */ /* 0x040fe400078e02ff */
[C---:B------:R-:W-:Y:S02]  /*11b00*/  IMAD R13, R14.reuse, 0x14, RZ ;  /* 0x000000140e0d7824 */ /* 0x040fe400078e02ff */
[C---:B------:R-:W-:Y:S02]  /*11b10*/  IMAD R16, R14.reuse, 0x15, RZ ;  /* 0x000000150e107824 */ /* 0x040fe400078e02ff */
[C---:B------:R-:W-:Y:S02]  /*11b20*/  IMAD R15, R14.reuse, 0x16, RZ ;  /* 0x000000160e0f7824 */ /* 0x040fe400078e02ff */
[C---:B------:R-:W-:Y:S01]  /*11b30*/  IMAD R17, R14.reuse, 0x17, RZ ;  /* 0x000000170e117824 */ /* 0x040fe200078e02ff */
[----:B----4-:R-:W-:Y:S01]  /*11b40*/  STL [R1+0x243c], R54 ;  /* 0x00243c3601007387 */ /* 0x010fe20000100800 */
[----:B------:R-:W-:-:S02]  /*11b50*/  IMAD R18, R14, 0x1c, RZ ;  /* 0x0000001c0e127824 */ /* 0x000fc400078e02ff */
[C---:B------:R-:W-:Y:S01]  /*11b60*/  IMAD R19, R14.reuse, 0x1d, RZ ;  /* 0x0000001d0e137824 */ /* 0x040fe200078e02ff */
[----:B------:R-:W-:Y:S01]  /*11b70*/  STL [R1+0x2440], R53 ;  /* 0x0024403501007387 */ /* 0x000fe20000100800 */
[C---:B------:R-:W-:Y:S02]  /*11b80*/  IMAD R20, R14.reuse, 0x1e, RZ ;  /* 0x0000001e0e147824 */ /* 0x040fe400078e02ff */
[C---:B------:R-:W-:Y:S01]  /*11b90*/  IMAD R21, R14.reuse, 0x1f, RZ ;  /* 0x0000001f0e157824 */ /* 0x040fe200078e02ff */
[----:B---3--:R-:W-:Y:S01]  /*11ba0*/  STL [R1+0x2444], R52 ;  /* 0x0024443401007387 */ /* 0x008fe20000100800 */
[----:B------:R-:W-:-:S03]  /*11bb0*/  IMAD R22, R14, 0x23, RZ ;  /* 0x000000230e167824 */ /* 0x000fc600078e02ff */
[----:B------:R-:W-:Y:S01]  /*11bc0*/  STL [R1+0x2448], R51 ;  /* 0x0024483301007387 */ /* 0x000fe20000100800 */
[C---:B------:R-:W-:Y:S02]  /*11bd0*/  IMAD R23, R14.reuse, 0x24, RZ ;  /* 0x000000240e177824 */ /* 0x040fe400078e02ff */
[C---:B------:R-:W-:Y:S02]  /*11be0*/  IMAD R24, R14.reuse, 0x25, RZ ;  /* 0x000000250e187824 */ /* 0x040fe400078e02ff */
[C---:B------:R-:W-:Y:S02]  /*11bf0*/  IMAD R25, R14.reuse, 0x26, RZ ;  /* 0x000000260e197824 */ /* 0x040fe400078e02ff */
[C---:B------:R-:W-:Y:S02]  /*11c00*/  IMAD R26, R14.reuse, 0x27, RZ ;  /* 0x000000270e1a7824 */ /* 0x040fe400078e02ff */
[----:B------:R-:W-:Y:S01]  /*11c10*/  IMAD R27, R14, 0x2b, RZ ;  /* 0x0000002b0e1b7824 */ /* 0x000fe200078e02ff */
[----:B------:R-:W-:Y:S01]  /*11c20*/  ISETP.GE.AND P5, PT, R30, RZ, PT ;  /* 0x000000ff1e00720c */ /* 0x000fe20003fa6270 */
        /* <DEDUP_REMOVED lines=25> */
[C---:B------:R-:W-:Y:S01]  /*11dc0*/  IMAD R83, R14.reuse, 0x93, RZ ;  /* 0x000000930e537824 */ /* 0x040fe200078e02ff */
[----:B--2---:R-:W-:Y:S04]  /*11dd0*/  STL [R1+0x244c], R50 ;  /* 0x00244c3201007387 */ /* 0x004fe80000100800 */
[----:B------:R-:W-:Y:S04]  /*11de0*/  STL [R1+0x214c], R48 ;  /* 0x00214c3001007387 */ /* 0x000fe80000100800 */
[----:B------:R-:W-:Y:S04]  /*11df0*/  STL [R1+0x24e0], R49 ;  /* 0x0024e03101007387 */ /* 0x000fe80000100800 */
[----:B------:R0:W-:Y:S04]  /*11e00*/  STL [R1+0x640], R2 ;  /* 0x0006400201007387 */ /* 0x0001e80000100800 */
        /* <DEDUP_REMOVED lines=19> */
[----:B------:R-:W-:Y:S01]  /*11f40*/  STL [R1+0x6d0], R27 ;  /* 0x0006d01b01007387 */ /* 0x000fe20000100800 */
[----:B0-----:R-:W-:-:S03]  /*11f50*/  IMAD R2, R14, 0x37, RZ ;  /* 0x000000370e027824 */ /* 0x001fc600078e02ff */
        /* <DEDUP_REMOVED lines=9> */
[----:B------:R1:W-:Y:S01]  /*11ff0*/  STL [R1+0x810], R4 ;  /* 0x0008100401007387 */ /* 0x0003e20000100800 */
[----:B0-----:R-:W-:-:S03]  /*12000*/  IMAD R2, R14, 0x3d, RZ ;  /* 0x0000003d0e027824 */ /* 0x001fc600078e02ff */
[----:B------:R0:W-:Y:S01]  /*12010*/  STL [R1+0x814], R9 ;  /* 0x0008140901007387 */ /* 0x0001e20000100800 */
[----:B-1----:R-:W-:-:S03]  /*12020*/  IMAD R4, R14, 0x3e, RZ ;  /* 0x0000003e0e047824 */ /* 0x002fc600078e02ff */
[----:B------:R1:W-:Y:S04]  /*12030*/  STL [R1+0x818], R2 ;  /* 0x0008180201007387 */ /* 0x0003e80000100800 */
[----:B------:R2:W-:Y:S01]  /*12040*/  STL [R1+0x81c], R4 ;  /* 0x00081c0401007387 */ /* 0x0005e20000100800 */
[C---:B0-----:R-:W-:Y:S02]  /*12050*/  IMAD R9, R14.reuse, 0x3f, RZ ;  /* 0x0000003f0e097824 */ /* 0x041fe400078e02ff */
[----:B-1----:R-:W-:-:S03]  /*12060*/  IMAD R2, R14, 0x43, RZ ;  /* 0x000000430e027824 */ /* 0x002fc600078e02ff */
[----:B------:R0:W-:Y:S01]  /*12070*/  STL [R1+0x820], R9 ;  /* 0x0008200901007387 */ /* 0x0001e20000100800 */
[----:B--2---:R-:W-:-:S03]  /*12080*/  IMAD R4, R14, 0x44, RZ ;  /* 0x000000440e047824 */ /* 0x004fc600078e02ff */
        /* <DEDUP_REMOVED lines=48> */
[----:B------:R1:W-:Y:S01]  /*12390*/  STL [R1+0xb44], R2 ;  /* 0x000b440201007387 */ /* 0x0003e20000100800 */
[----:B------:R-:W-:-:S03]  /*123a0*/  IMAD R49, R14, 0x6f, RZ ;  /* 0x0000006f0e317824 */ /* 0x000fc600078e02ff */
        /* <DEDUP_REMOVED lines=8> */
[C---:B-1----:R-:W-:Y:S01]  /*12430*/  IMAD R2, R14.reuse, 0x73, RZ ;  /* 0x000000730e027824 */ /* 0x042fe200078e02ff */
[----:B------:R-:W-:Y:S01]  /*12440*/  STL [R1+0xb94], R49 ;  /* 0x000b943101007387 */ /* 0x000fe20000100800 */
[----:B--2---:R-:W-:-:S03]  /*12450*/  IMAD R4, R14, 0x74, RZ ;  /* 0x000000740e047824 */ /* 0x004fc600078e02ff */
[----:B------:R0:W-:Y:S04]  /*12460*/  STL [R1+0x24e4], R49 ;  /* 0x0024e43101007387 */ /* 0x0001e80000100800 */
[----:B------:R-:W-:Y:S04]  /*12470*/  STL [R1+0xba4], R2 ;  /* 0x000ba40201007387 */ /* 0x000fe80000100800 */
[----:B------:R1:W-:Y:S01]  /*12480*/  STL [R1+0x24e8], R2 ;  /* 0x0024e80201007387 */ /* 0x0003e20000100800 */
[----:B0-----:R-:W-:Y:S02]  /*12490*/  IMAD.MOV.U32 R49, RZ, RZ, R8 ;  /* 0x000000ffff317224 */ /* 0x001fe400078e0008 */
[----:B------:R-:W-:Y:S01]  /*124a0*/  IMAD R8, R14, 0x76, RZ ;  /* 0x000000760e087824 */ /* 0x000fe200078e02ff */
[----:B------:R-:W-:Y:S04]  /*124b0*/  STL [R1+0xbb4], R4 ;  /* 0x000bb40401007387 */ /* 0x000fe80000100800 */
[----:B------:R-:W-:Y:S01]  /*124c0*/  STL [R1+0x24ec], R4 ;  /* 0x0024ec0401007387 */ /* 0x000fe20000100800 */
[----:B-1----:R-:W-:-:S02]  /*124d0*/  IMAD.MOV.U32 R2, RZ, RZ, R6 ;  /* 0x000000ffff027224 */ /* 0x002fc400078e0006 */
[----:B------:R-:W-:Y:S01]  /*124e0*/  IMAD R6, R14, 0x77, RZ ;  /* 0x000000770e067824 */ /* 0x000fe200078e02ff */
        /* <DEDUP_REMOVED lines=33> */
[----:B------:R1:W-:Y:S01]  /*12700*/  STL [R1+0x2530], R80 ;  /* 0x0025305001007387 */ /* 0x0003e20000100800 */
[----:B0-----:R-:W-:-:S02]  /*12710*/  IMAD.MOV.U32 R79, RZ, RZ, R17 ;  /* 0x000000ffff4f7224 */ /* 0x001fc400078e0011 */
[C---:B------:R-:W-:Y:S01]  /*12720*/  IMAD R17, R14.reuse, 0x94, RZ ;  /* 0x000000940e117824 */ /* 0x040fe200078e02ff */
[----:B------:R-:W-:Y:S04]  /*12730*/  STL [R1+0xcd4], R81 ;  /* 0x000cd45101007387 */ /* 0x000fe80000100800 */
[----:B------:R0:W-:Y:S01]  /*12740*/  STL [R1+0x2534], R81 ;  /* 0x0025345101007387 */ /* 0x0001e20000100800 */
[----:B-1----:R-:W-:Y:S02]  /*12750*/  IMAD.MOV.U32 R80, RZ, RZ, R15 ;  /* 0x000000ffff507224 */ /* 0x002fe400078e000f */
[----:B------:R-:W-:Y:S01]  /*12760*/  IMAD R15, R14, 0x95, RZ ;  /* 0x000000950e0f7824 */ /* 0x000fe200078e02ff */
[----:B------:R-:W-:Y:S04]  /*12770*/  STL [R1+0xce4], R83 ;  /* 0x000ce45301007387 */ /* 0x000fe80000100800 */
[----:B------:R1:W-:Y:S01]  /*12780*/  STL [R1+0x2538], R83 ;  /* 0x0025385301007387 */ /* 0x0003e20000100800 */
[----:B0-----:R-:W-:-:S02]  /*12790*/  IMAD.MOV.U32 R81, RZ, RZ, R16 ;  /* 0x000000ffff517224 */ /* 0x001fc400078e0010 */
[C---:B------:R-:W-:Y:S01]  /*127a0*/  IMAD R16, R14.reuse, 0x96, RZ ;  /* 0x000000960e107824 */ /* 0x040fe200078e02ff */
[----:B------:R-:W-:Y:S04]  /*127b0*/  STL [R1+0xcf4], R17 ;  /* 0x000cf41101007387 */ /* 0x000fe80000100800 */
[----:B------:R0:W-:Y:S01]  /*127c0*/  STL [R1+0x253c], R17 ;  /* 0x00253c1101007387 */ /* 0x0001e20000100800 */
[----:B-1----:R-:W-:Y:S02]  /*127d0*/  IMAD.MOV.U32 R83, RZ, RZ, R13 ;  /* 0x000000ffff537224 */ /* 0x002fe400078e000d */
[C---:B------:R-:W-:Y:S01]  /*127e0*/  IMAD R13, R14.reuse, 0x97, RZ ;  /* 0x000000970e0d7824 */ /* 0x040fe200078e02ff */
[----:B------:R-:W-:Y:S01]  /*127f0*/  STL [R1+0xd04], R15 ;  /* 0x000d040f01007387 */ /* 0x000fe20000100800 */
[----:B------:R-:W-:-:S03]  /*12800*/  IMAD R50, R14, 0x9c, RZ ;  /* 0x0000009c0e327824 */ /* 0x000fc600078e02ff */
[----:B------:R-:W-:Y:S01]  /*12810*/  STL [R1+0x2540], R15 ;  /* 0x0025400f01007387 */ /* 0x000fe20000100800 */
[----:B0-----:R-:W-:Y:S02]  /*12820*/  IMAD.MOV.U32 R17, RZ, RZ, R7 ;  /* 0x000000ffff117224 */ /* 0x001fe400078e0007 */
[----:B------:R-:W-:Y:S01]  /*12830*/  IMAD R7, R14, 0x9b, RZ ;  /* 0x0000009b0e077824 */ /* 0x000fe200078e02ff */
[----:B------:R-:W-:Y:S04]  /*12840*/  STL [R1+0xd14], R16 ;  /* 0x000d141001007387 */ /* 0x000fe80000100800 */
[----:B------:R0:W-:Y:S04]  /*12850*/  STL [R1+0x2544], R16 ;  /* 0x0025441001007387 */ /* 0x0001e80000100800 */
[----:B------:R-:W-:Y:S04]  /*12860*/  STL [R1+0xd24], R13 ;  /* 0x000d240d01007387 */ /* 0x000fe80000100800 */
[----:B------:R1:W-:Y:S01]  /*12870*/  STL [R1+0x2548], R13 ;  /* 0x0025480d01007387 */ /* 0x0003e20000100800 */
[----:B0-----:R-:W-:-:S02]  /*12880*/  IMAD.MOV.U32 R16, RZ, RZ, R10 ;  /* 0x000000ffff107224 */ /* 0x001fc400078e000a */
[C---:B------:R-:W-:Y:S01]  /*12890*/  IMAD R10, R14.reuse, 0x9d, RZ ;  /* 0x0000009d0e0a7824 */ /* 0x040fe200078e02ff */
[----:B------:R-:W-:Y:S01]  /*128a0*/  STL [R1+0xd34], R7 ;  /* 0x000d340701007387 */ /* 0x000fe20000100800 */
[----:B------:R-:W-:-:S03]  /*128b0*/  IMAD R93, R14, 0x9f, RZ ;  /* 0x0000009f0e5d7824 */ /* 0x000fc600078e02ff */
[----:B------:R0:W-:Y:S01]  /*128c0*/  STL [R1+0x254c], R7 ;  /* 0x00254c0701007387 */ /* 0x0001e20000100800 */
[----:B-1----:R-:W-:Y:S02]  /*128d0*/  IMAD.MOV.U32 R13, RZ, RZ, R11 ;  /* 0x000000ffff0d7224 */ /* 0x002fe400078e000b */
[C---:B------:R-:W-:Y:S01]  /*128e0*/  IMAD R11, R14.reuse, 0x9e, RZ ;  /* 0x0000009e0e0b7824 */ /* 0x040fe200078e02ff */
[----:B------:R-:W-:Y:S01]  /*128f0*/  STL [R1+0xd44], R50 ;  /* 0x000d443201007387 */ /* 0x000fe20000100800 */
[----:B------:R-:W-:-:S03]  /*12900*/  IMAD R91, R14, 0xa3, RZ ;  /* 0x000000a30e5b7824 */ /* 0x000fc600078e02ff */
[----:B------:R-:W-:Y:S01]  /*12910*/  STL [R1+0x2550], R50 ;  /* 0x0025503201007387 */ /* 0x000fe20000100800 */
[----:B------:R-:W-:-:S03]  /*12920*/  IMAD R89, R14, 0xa4, RZ ;  /* 0x000000a40e597824 */ /* 0x000fc600078e02ff */
[----:B------:R-:W-:Y:S01]  /*12930*/  STL [R1+0xd54], R10 ;  /* 0x000d540a01007387 */ /* 0x000fe20000100800 */
[----:B------:R-:W-:-:S03]  /*12940*/  IMAD R87, R14, 0xa5, RZ ;  /* 0x000000a50e577824 */ /* 0x000fc600078e02ff */
[----:B------:R1:W-:Y:S01]  /*12950*/  STL [R1+0x2554], R10 ;  /* 0x0025540a01007387 */ /* 0x0003e20000100800 */
[----:B------:R-:W-:-:S03]  /*12960*/  IMAD R85, R14, 0xa6, RZ ;  /* 0x000000a60e557824 */ /* 0x000fc600078e02ff */
[----:B------:R-:W-:Y:S01]  /*12970*/  STL [R1+0xd64], R11 ;  /* 0x000d640b01007387 */ /* 0x000fe20000100800 */
        /* <DEDUP_REMOVED lines=46> */
[----:B------:R-:W-:Y:S02]  /*12c60*/  IMAD.MOV.U32 R4, RZ, RZ, R33 ;  /* 0x000000ffff047224 */ /* 0x000fe400078e0021 */
[C---:B------:R-:W-:Y:S01]  /*12c70*/  IMAD R34, R14.reuse, 0xcd, RZ ;  /* 0x000000cd0e227824 */ /* 0x040fe200078e02ff */
[----:B------:R-:W-:Y:S01]  /*12c80*/  STL [R1+0xed4], R40 ;  /* 0x000ed42801007387 */ /* 0x000fe20000100800 */
[----:B------:R-:W-:Y:S02]  /*12c90*/  IMAD.MOV.U32 R9, RZ, RZ, R32 ;  /* 0x000000ffff097224 */ /* 0x000fe400078e0020 */
[C---:B------:R-:W-:Y:S01]  /*12ca0*/  IMAD R33, R14.reuse, 0xce, RZ ;  /* 0x000000ce0e217824 */ /* 0x040fe200078e02ff */
[----:B------:R-:W-:Y:S01]  /*12cb0*/  STL [R1+0xee4], R39 ;  /* 0x000ee42701007387 */ /* 0x000fe20000100800 */
[----:B------:R-:W-:Y:S02]  /*12cc0*/  IMAD.MOV.U32 R8, RZ, RZ, R31 ;  /* 0x000000ffff087224 */ /* 0x000fe400078e001f */
[----:B------:R-:W-:Y:S01]  /*12cd0*/  IMAD R32, R14, 0xcf, RZ ;  /* 0x000000cf0e207824 */ /* 0x000fe200078e02ff */
[----:B------:R-:W-:Y:S01]  /*12ce0*/  STL [R1+0xef4], R38 ;  /* 0x000ef42601007387 */ /* 0x000fe20000100800 */
[----:B------:R-:W-:-:S02]  /*12cf0*/  IMAD.MOV.U32 R6, RZ, RZ, R30 ;  /* 0x000000ffff067224 */ /* 0x000fc400078e001e */
        /* <DEDUP_REMOVED lines=17> */
[----:B0-----:R-:W-:-:S02]  /*12e10*/  IMAD.MOV.U32 R7, RZ, RZ, R3 ;  /* 0x000000ffff077224 */ /* 0x001fc400078e0003 */
        /* <DEDUP_REMOVED lines=24> */
[C---:B------:R-:W-:Y:S01]  /*12fa0*/  IMAD R20, R14.reuse, 0xe7, RZ ;  /* 0x000000e70e147824 */ /* 0x040fe200078e02ff */
[----:B------:R-:W-:Y:S01]  /*12fb0*/  STL [R1+0xfe4], R25 ;  /* 0x000fe41901007387 */ /* 0x000fe20000100800 */
[----:B------:R-:W-:-:S03]  /*12fc0*/  IMAD R12, R14, 0xeb, RZ ;  /* 0x000000eb0e0c7824 */ /* 0x000fc600078e02ff */
[----:B------:R-:W-:Y:S01]  /*12fd0*/  STL [R1+0x1004], R24 ;  /* 0x0010041801007387 */ /* 0x000fe20000100800 */
[----:B-1----:R-:W-:-:S03]  /*12fe0*/  IMAD.SHL.U32 R10, R14, 0x4, RZ ;  /* 0x000000040e0a7824 */ /* 0x002fc600078e00ff */
[----:B------:R-:W-:Y:S04]  /*12ff0*/  STL [R1+0xff4], R18 ;  /* 0x000ff41201007387 */ /* 0x000fe80000100800 */
[----:B------:R-:W-:Y:S01]  /*13000*/  STL [R1+0x1014], R23 ;  /* 0x0010141701007387 */ /* 0x000fe20000100800 */
[----:B------:R-:W-:-:S03]  /*13010*/  IMAD R5, R14, 0x5, RZ ;  /* 0x000000050e057824 */ /* 0x000fc600078e02ff */
[----:B------:R-:W-:Y:S01]  /*13020*/  STL [R1+0x1024], R22 ;  /* 0x0010241601007387 */ /* 0x000fe20000100800 */
[----:B------:R-:W-:-:S03]  /*13030*/  IMAD.MOV.U32 R50, RZ, RZ, R0 ;  /* 0x000000ffff327224 */ /* 0x000fc600078e0000 */
[----:B------:R-:W-:Y:S01]  /*13040*/  STL [R1+0x1034], R21 ;  /* 0x0010341501007387 */ /* 0x000fe20000100800 */
[----:B------:R-:W-:-:S03]  /*13050*/  IMAD R48, R14, 0xec, RZ ;  /* 0x000000ec0e307824 */ /* 0x000fc600078e02ff */
[----:B------:R-:W-:Y:S01]  /*13060*/  STL [R1+0x1044], R20 ;  /* 0x0010441401007387 */ /* 0x000fe20000100800 */
[----:B------:R-:W-:-:S03]  /*13070*/  IMAD R61, R14, 0xed, RZ ;  /* 0x000000ed0e3d7824 */ /* 0x000fc600078e02ff */
[----:B------:R-:W-:Y:S01]  /*13080*/  STL [R1+0x1054], R12 ;  /* 0x0010540c01007387 */ /* 0x000fe20000100800 */
[C---:B------:R-:W-:Y:S02]  /*13090*/  IMAD R92, R14.reuse, 0xee, RZ ;  /* 0x000000ee0e5c7824 */ /* 0x040fe400078e02ff */
[C---:B------:R-:W-:Y:S01]  /*130a0*/  IMAD R90, R14.reuse, 0xef, RZ ;  /* 0x000000ef0e5a7824 */ /* 0x040fe200078e02ff */
[----:B------:R-:W-:Y:S01]  /*130b0*/  STL [R1+0x1ed8], R14 ;  /* 0x001ed80e01007387 */ /* 0x000fe20000100800 */
[C---:B------:R-:W-:Y:S02]  /*130c0*/  IMAD R88, R14.reuse, 0xf3, RZ ;  /* 0x000000f30e587824 */ /* 0x040fe400078e02ff */
[C---:B------:R-:W-:Y:S01]  /*130d0*/  IMAD R86, R14.reuse, 0xf4, RZ ;  /* 0x000000f40e567824 */ /* 0x040fe200078e02ff */
[----:B------:R0:W-:Y:S01]  /*130e0*/  STL [R1+0x2094], R14 ;  /* 0x0020940e01007387 */ /* 0x0001e20000100800 */
[C---:B------:R-:W-:Y:S02]  /*130f0*/  IMAD R84, R14.reuse, 0xf5, RZ ;  /* 0x000000f50e547824 */ /* 0x040fe400078e02ff */
[----:B------:R-:W-:-:S02]  /*13100*/  IMAD R78, R14, 0xf6, RZ ;  /* 0x000000f60e4e7824 */ /* 0x000fc400078e02ff */
[C---:B------:R-:W-:Y:S02]  /*13110*/  IMAD R0, R14.reuse, 0xf7, RZ ;  /* 0x000000f70e007824 */ /* 0x040fe400078e02ff */
[C---:B------:R-:W-:Y:S02]  /*13120*/  IMAD R66, R14.reuse, 0xfb, RZ ;  /* 0x000000fb0e427824 */ /* 0x040fe400078e02ff */
[C---:B------:R-:W-:Y:S02]  /*13130*/  IMAD R59, R14.reuse, 0xfc, RZ ;  /* 0x000000fc0e3b7824 */ /* 0x040fe400078e02ff */
[C---:B------:R-:W-:Y:S02]  /*13140*/  IMAD R57, R14.reuse, 0xfd, RZ ;  /* 0x000000fd0e397824 */ /* 0x040fe400078e02ff */
[C---:B------:R-:W-:Y:S02]  /*13150*/  IMAD R55, R14.reuse, 0xfe, RZ ;  /* 0x000000fe0e377824 */ /* 0x040fe400078e02ff */
[----:B------:R-:W-:Y:S01]  /*13160*/  IMAD R53, R14, 0xff, RZ ;  /* 0x000000ff0e357824 */ /* 0x000fe200078e02ff */
[----:B0-----:R-:W-:-:S02]  /*13170*/  SHF.R.S32.HI R14, RZ, 0x1f, R10 ;  /* 0x0000001fff0e7819 */ /* 0x001fc4000001140a */
[----:B------:R-:W-:Y:S02]  /*13180*/  SHF.R.S32.HI R11, RZ, 0x1f, R5 ;  /* 0x0000001fff0b7819 */ /* 0x000fe40000011405 */
[----:B------:R-:W-:Y:S01]  /*13190*/  SHF.R.S32.HI R10, RZ, 0x1f, R50 ;  /* 0x0000001fff0a7819 */ /* 0x000fe20000011432 */
[----:B------:R0:W-:Y:S01]  /*131a0*/  STL [R1+0x20], R14 ;  /* 0x0000200e01007387 */ /* 0x0001e20000100800 */
[----:B------:R-:W-:Y:S02]  /*131b0*/  IMAD.MOV.U32 R50, RZ, RZ, R15 ;  /* 0x000000ffff327224 */ /* 0x000fe400078e000f */
[----:B------:R-:W-:Y:S01]  /*131c0*/  IMAD.MOV.U32 R15, RZ, RZ, R80 ;  /* 0x000000ffff0f7224 */ /* 0x000fe200078e0050 */
[----:B------:R1:W-:Y:S01]  /*131d0*/  STL [R1+0x98], R11 ;  /* 0x0000980b01007387 */ /* 0x0003e20000100800 */
[----:B------:R-:W-:Y:S02]  /*131e0*/  IMAD.MOV.U32 R80, RZ, RZ, R75 ;  /* 0x000000ffff507224 */ /* 0x000fe400078e004b */
[----:B------:R-:W-:-:S02]  /*131f0*/  IMAD.MOV.U32 R75, RZ, RZ, R69 ;  /* 0x000000ffff4b7224 */ /* 0x000fc400078e0045 */
[----:B0-----:R-:W-:Y:S02]  /*13200*/  IMAD.MOV.U32 R14, RZ, RZ, R7 ;  /* 0x000000ffff0e7224 */ /* 0x001fe400078e0007 */
[----:B------:R-:W-:Y:S01]  /*13210*/  IMAD.MOV.U32 R7, RZ, RZ, R17 ;  /* 0x000000ffff077224 */ /* 0x000fe200078e0011 */
[----:B------:R0:W-:Y:S01]  /*13220*/  STL [R1+0xa4], R10 ;  /* 0x0000a40a01007387 */ /* 0x0001e20000100800 */
[----:B-1----:R-:W-:Y:S02]  /*13230*/  IMAD.MOV.U32 R11, RZ, RZ, R13 ;  /* 0x000000ffff0b7224 */ /* 0x002fe400078e000d */
[----:B------:R-:W-:Y:S02]  /*13240*/  IMAD.MOV.U32 R17, RZ, RZ, R79 ;  /* 0x000000ffff117224 */ /* 0x000fe400078e004f */
[----:B------:R-:W-:Y:S02]  /*13250*/  IMAD.MOV.U32 R13, RZ, RZ, R83 ;  /* 0x000000ffff0d7224 */ /* 0x000fe400078e0053 */
[----:B------:R-:W-:-:S02]  /*13260*/  IMAD.MOV.U32 R79, RZ, RZ, R73 ;  /* 0x000000ffff4f7224 */ /* 0x000fc400078e0049 */
[----:B------:R-:W-:Y:S02]  /*13270*/  IMAD.MOV.U32 R83, RZ, RZ, R77 ;  /* 0x000000ffff537224 */ /* 0x000fe400078e004d */
[----:B0-----:R-:W-:Y:S02]  /*13280*/  IMAD.MOV.U32 R10, RZ, RZ, R16 ;  /* 0x000000ffff0a7224 */ /* 0x001fe400078e0010 */
[----:B------:R-:W-:Y:S02]  /*13290*/  IMAD.MOV.U32 R73, RZ, RZ, R68 ;  /* 0x000000ffff497224 */ /* 0x000fe400078e0044 */
[----:B------:R-:W-:Y:S02]  /*132a0*/  IMAD.MOV.U32 R69, RZ, RZ, R64 ;  /* 0x000000ffff457224 */ /* 0x000fe400078e0040 */
[----:B------:R-:W-:Y:S02]  /*132b0*/  IMAD.MOV.U32 R16, RZ, RZ, R81 ;  /* 0x000000ffff107224 */ /* 0x000fe400078e0051 */
[----:B------:R-:W-:-:S02]  /*132c0*/  IMAD.MOV.U32 R77, RZ, RZ, R72 ;  /* 0x000000ffff4d7224 */ /* 0x000fc400078e0048 */
[----:B------:R-:W-:Y:S02]  /*132d0*/  IMAD.MOV.U32 R68, RZ, RZ, R63 ;  /* 0x000000ffff447224 */ /* 0x000fe400078e003f */
[----:B------:R-:W-:Y:S02]  /*132e0*/  IMAD.MOV.U32 R64, RZ, RZ, R9 ;  /* 0x000000ffff407224 */ /* 0x000fe400078e0009 */
[----:B------:R-:W-:Y:S01]  /*132f0*/  IMAD.MOV.U32 R81, RZ, RZ, R76 ;  /* 0x000000ffff517224 */ /* 0x000fe200078e004c */
[----:B------:R-:W2:Y:S01]  /*13300*/  LDL R9, [R1+0x80c] ;  /* 0x00080c0001097983 */ /* 0x000ea20000100800 */
[----:B------:R-:W-:Y:S02]  /*13310*/  IMAD.MOV.U32 R72, RZ, RZ, R67 ;  /* 0x000000ffff487224 */ /* 0x000fe400078e0043 */
[----:B------:R-:W-:Y:S02]  /*13320*/  IMAD.MOV.U32 R63, RZ, RZ, R4 ;  /* 0x000000ffff3f7224 */ /* 0x000fe400078e0004 */
[----:B------:R-:W-:Y:S01]  /*13330*/  IMAD.MOV.U32 R76, RZ, RZ, R71 ;  /* 0x000000ffff4c7224 */ /* 0x000fe200078e0047 */
[----:B------:R-:W3:Y:S01]  /*13340*/  LDL R4, [R1+0x810] ;  /* 0x0008100001047983 */ /* 0x000ee20000100800 */
[----:B------:R-:W-:-:S02]  /*13350*/  IMAD.MOV.U32 R67, RZ, RZ, R6 ;  /* 0x000000ffff437224 */ /* 0x000fc400078e0006 */
[----:B------:R-:W-:Y:S02]  /*13360*/  IMAD.MOV.U32 R71, RZ, RZ, R65 ;  /* 0x000000ffff477224 */ /* 0x000fe400078e0041 */
[----:B------:R-:W-:Y:S02]  /*13370*/  IMAD.MOV.U32 R6, RZ, RZ, R2 ;  /* 0x000000ffff067224 */ /* 0x000fe400078e0002 */
[----:B------:R-:W-:Y:S01]  /*13380*/  IMAD.MOV.U32 R65, RZ, RZ, R8 ;  /* 0x000000ffff417224 */ /* 0x000fe200078e0008 */
[----:B------:R-:W4:Y:S01]  /*13390*/  LDL R2, [R1+0x814] ;  /* 0x0008140001027983 */ /* 0x000f220000100800 */
[----:B------:R-:W-:-:S03]  /*133a0*/  IMAD.MOV.U32 R8, RZ, RZ, R49 ;  /* 0x000000ffff087224 */ /* 0x000fc600078e0031 */
[----:B------:R-:W4:Y:S01]  /*133b0*/  LDL R49, [R1+0x818] ;  /* 0x0008180001317983 */ /* 0x000f220000100800 */
[----:B------:R-:W-:Y:S02]  /*133c0*/  SHF.R.S32.HI R14, RZ, 0x1f, R14 ;  /* 0x0000001fff0e7819 */ /* 0x000fe4000001140e */
[----:B------:R-:W-:Y:S02]  /*133d0*/  SHF.R.S32.HI R11, RZ, 0x1f, R11 ;  /* 0x0000001fff0b7819 */ /* 0x000fe4000001140b */
[----:B------:R-:W-:Y:S01]  /*133e0*/  SHF.R.S32.HI R10, RZ, 0x1f, R10 ;  /* 0x0000001fff0a7819 */ /* 0x000fe2000001140a */
[----:B------:R0:W-:Y:S04]  /*133f0*/  STL [R1+0xb0], R14 ;  /* 0x0000b00e01007387 */ /* 0x0001e80000100800 */
[----:B------:R1:W-:Y:S04]  /*13400*/  STL [R1+0xbc], R11 ;  /* 0x0000bc0b01007387 */ /* 0x0003e80000100800 */
[----:B------:R1:W-:Y:S01]  /*13410*/  STL [R1+0xc8], R10 ;  /* 0x0000c80a01007387 */ /* 0x0003e20000100800 */
[----:B0-----:R-:W-:-:S02]  /*13420*/  SHF.R.S32.HI R14, RZ, 0x1f, R50 ;  /* 0x0000001fff0e7819 */ /* 0x001fc40000011432 */
[----:B-1----:R-:W-:Y:S02]  /*13430*/  SHF.R.S32.HI R11, RZ, 0x1f, R7 ;  /* 0x0000001fff0b7819 */ /* 0x002fe40000011407 */
[----:B------:R-:W-:Y:S02]  /*13440*/  SHF.R.S32.HI R7, RZ, 0x1f, R16 ;  /* 0x0000001fff077819 */ /* 0x000fe40000011410 */
[----:B------:R-:W-:Y:S01]  /*13450*/  SHF.R.S32.HI R10, RZ, 0x1f, R13 ;  /* 0x0000001fff0a7819 */ /* 0x000fe2000001140d */
[----:B------:R-:W-:Y:S04]  /*13460*/  STL [R1+0xd8], R14 ;  /* 0x0000d80e01007387 */ /* 0x000fe80000100800 */
[----:B------:R0:W-:Y:S04]  /*13470*/  STL [R1+0xe8], R11 ;  /* 0x0000e80b01007387 */ /* 0x0001e80000100800 */
[----:B------:R1:W-:Y:S04]  /*13480*/  STL [R1+0xf4], R10 ;  /* 0x0000f40a01007387 */ /* 0x0003e80000100800 */
[----:B------:R1:W-:Y:S01]  /*13490*/  STL [R1+0x100], R7 ;  /* 0x0001000701007387 */ /* 0x0003e20000100800 */
[----:B0-----:R-:W-:-:S02]  /*134a0*/  SHF.R.S32.HI R11, RZ, 0x1f, R15 ;  /* 0x0000001fff0b7819 */ /* 0x001fc4000001140f */
[----:B-1----:R-:W-:-:S03]  /*134b0*/  SHF.R.S32.HI R10, RZ, 0x1f, R17 ;  /* 0x0000001fff0a7819 */ /* 0x002fc60000011411 */
[----:B------:R0:W-:Y:S01]  /*134c0*/  STL [R1+0x110], R11 ;  /* 0x0001100b01007387 */ /* 0x0001e20000100800 */
[----:B------:R-:W-:-:S03]  /*134d0*/  SHF.R.S32.HI R7, RZ, 0x1f, R83 ;  /* 0x0000001fff077819 */ /* 0x000fc60000011453 */
[----:B------:R1:W-:Y:S04]  /*134e0*/  STL [R1+0x118], R10 ;  /* 0x0001180a01007387 */ /* 0x0003e80000100800 */
[----:B------:R1:W-:Y:S01]  /*134f0*/  STL [R1+0x130], R7 ;  /* 0x0001300701007387 */ /* 0x0003e20000100800 */
[----:B0-----:R-:W-:Y:S02]  /*13500*/  SHF.R.S32.HI R11, RZ, 0x1f, R81 ;  /* 0x0000001fff0b7819 */ /* 0x001fe40000011451 */
        /* <DEDUP_REMOVED lines=21> */
[----:B------:R1:W-:Y:S01]  /*13660*/  STL [R1+0x1c4], R10 ;  /* 0x0001c40a01007387 */ /* 0x0003e20000100800 */
[----:B------:R-:W-:-:S03]  /*13670*/  SHF.R.S32.HI R6, RZ, 0x1f, R6 ;  /* 0x0000001fff067819 */ /* 0x000fc60000011406 */
[----:B------:R1:W-:Y:S01]  /*13680*/  STL [R1+0x1d0], R7 ;  /* 0x0001d00701007387 */ /* 0x0003e20000100800 */
[----:B0-----:R-:W-:Y:S02]  /*13690*/  SHF.R.S32.HI R11, RZ, 0x1f, R65 ;  /* 0x0000001fff0b7819 */ /* 0x001fe40000011441 */
[----:B-1----:R-:W-:-:S03]  /*136a0*/  SHF.R.S32.HI R10, RZ, 0x1f, R64 ;  /* 0x0000001fff0a7819 */ /* 0x002fc60000011440 */
[----:B------:R-:W-:Y:S01]  /*136b0*/  STL [R1+0x1dc], R11 ;  /* 0x0001dc0b01007387 */ /* 0x000fe20000100800 */
[----:B------:R-:W-:-:S03]  /*136c0*/  SHF.R.S32.HI R7, RZ, 0x1f, R63 ;  /* 0x0000001fff077819 */ /* 0x000fc6000001143f */
[----:B------:R-:W-:Y:S01]  /*136d0*/  STL [R1+0x1ec], R10 ;  /* 0x0001ec0a01007387 */ /* 0x000fe20000100800 */
[----:B------:R-:W-:-:S03]  /*136e0*/  SHF.R.S32.HI R8, RZ, 0x1f, R8 ;  /* 0x0000001fff087819 */ /* 0x000fc60000011408 */
[----:B------:R2:W-:Y:S04]  /*136f0*/  STL [R1+0x1f4], R7 ;  /* 0x0001f40701007387 */ /* 0x0005e80000100800 */
[----:B------:R3:W-:Y:S04]  /*13700*/  STL [R1+0x204], R6 ;  /* 0x0002040601007387 */ /* 0x0007e80000100800 */
[----:B------:R-:W-:Y:S01]  /*13710*/  STL [R1+0x210], R8 ;  /* 0x0002100801007387 */ /* 0x000fe20000100800 */
[----:B--2---:R-:W-:Y:S02]  /*13720*/  SHF.R.S32.HI R7, RZ, 0x1f, R9 ;  /* 0x0000001fff077819 */ /* 0x004fe40000011409 */
[----:B---3--:R-:W-:-:S03]  /*13730*/  SHF.R.S32.HI R6, RZ, 0x1f, R4 ;  /* 0x0000001fff067819 */ /* 0x008fc60000011404 */
[----:B------:R0:W-:Y:S04]  /*13740*/  STL [R1+0x21c], R7 ;  /* 0x00021c0701007387 */ /* 0x0001e80000100800 */
[----:B------:R1:W-:Y:S01]  /*13750*/  STL [R1+0x22c], R6 ;  /* 0x00022c0601007387 */ /* 0x0003e20000100800 */
[----:B----4-:R-:W-:-:S03]  /*13760*/  SHF.R.S32.HI R4, RZ, 0x1f, R2 ;  /* 0x0000001fff047819 */ /* 0x010fc60000011402 */
[----:B------:R-:W2:Y:S01]  /*13770*/  LDL R11, [R1+0x81c] ;  /* 0x00081c00010b7983 */ /* 0x000ea20000100800 */
[----:B------:R-:W-:-:S03]  /*13780*/  SHF.R.S32.HI R2, RZ, 0x1f, R49 ;  /* 0x0000001fff027819 */ /* 0x000fc60000011431 */
[----:B------:R3:W-:Y:S04]  /*13790*/  STL [R1+0x238], R4 ;  /* 0x0002380401007387 */ /* 0x0007e80000100800 */
[----:B------:R-:W4:Y:S04]  /*137a0*/  LDL R10, [R1+0x820] ;  /* 0x00082000010a7983 */ /* 0x000f280000100800 */
[----:B------:R1:W-:Y:S04]  /*137b0*/  STL [R1+0x244], R2 ;  /* 0x0002440201007387 */ /* 0x0003e80000100800 */
[----:B------:R-:W4:Y:S04]  /*137c0*/  LDL R50, [R1+0x824] ;  /* 0x0008240001327983 */ /* 0x000f280000100800 */
[----:B0-----:R-:W4:Y:S04]  /*137d0*/  LDL R7, [R1+0x828] ;  /* 0x0008280001077983 */ /* 0x001f280000100800 */
[----:B------:R-:W4:Y:S04]  /*137e0*/  LDL R13, [R1+0x82c] ;  /* 0x00082c00010d7983 */ /* 0x000f280000100800 */
        /* <DEDUP_REMOVED lines=19> */
[----:B-1----:R-:W4:Y:S04]  /*13920*/  LDL R6, [R1+0xb24] ;  /* 0x000b240001067983 */ /* 0x002f280000100800 */
[----:B------:R-:W4:Y:S04]  /*13930*/  LDL R8, [R1+0xb34] ;  /* 0x000b340001087983 */ /* 0x000f280000100800 */
[----:B------:R-:W4:Y:S04]  /*13940*/  LDL R9, [R1+0xb44] ;  /* 0x000b440001097983 */ /* 0x000f280000100800 */
[----:B---3--:R-:W3:Y:S04]  /*13950*/  LDL R4, [R1+0xb54] ;  /* 0x000b540001047983 */ /* 0x008ee80000100800 */
[----:B------:R-:W3:Y:S04]  /*13960*/  LDL R2, [R1+0xb64] ;  /* 0x000b640001027983 */ /* 0x000ee80000100800 */
[----:B------:R-:W3:Y:S04]  /*13970*/  LDL R49, [R1+0xb74] ;  /* 0x000b740001317983 */ /* 0x000ee80000100800 */
[----:B------:R-:W3:Y:S01]  /*13980*/  LDL R14, [R1+0xb84] ;  /* 0x000b8400010e7983 */ /* 0x000ee20000100800 */
[----:B--2---:R-:W-:-:S05]  /*13990*/  SHF.R.S32.HI R11, RZ, 0x1f, R11 ;  /* 0x0000001fff0b7819 */ /* 0x004fca000001140b */
[----:B------:R0:W-:Y:S01]  /*139a0*/  STL [R1+0x254], R11 ;  /* 0x0002540b01007387 */ /* 0x0001e20000100800 */
[----:B----4-:R-:W-:-:S03]  /*139b0*/  SHF.R.S32.HI R10, RZ, 0x1f, R10 ;  /* 0x0000001fff0a7819 */ /* 0x010fc6000001140a */
[----:B0-----:R-:W2:Y:S01]  /*139c0*/  LDL.LU R11, [R1+0x2558] ;  /* 0x00255800010b7983 */ /* 0x001ea20000300800 */
[----:B------:R-:W-:-:S03]  /*139d0*/  SHF.R.S32.HI R50, RZ, 0x1f, R50 ;  /* 0x0000001fff327819 */ /* 0x000fc60000011432 */
[----:B------:R0:W-:Y:S01]  /*139e0*/  STL [R1+0x260], R10 ;  /* 0x0002600a01007387 */ /* 0x0001e20000100800 */
[----:B------:R-:W-:Y:S02]  /*139f0*/  SHF.R.S32.HI R7, RZ, 0x1f, R7 ;  /* 0x0000001fff077819 */ /* 0x000fe40000011407 */
[----:B------:R-:W-:Y:S01]  /*13a00*/  SHF.R.S32.HI R13, RZ, 0x1f, R13 ;  /* 0x0000001fff0d7819 */ /* 0x000fe2000001140d */
[----:B0-----:R-:W4:Y:S01]  /*13a10*/  LDL.LU R10, [R1+0x2554] ;  /* 0x00255400010a7983 */ /* 0x001f220000300800 */
[----:B------:R-:W-:-:S03]  /*13a20*/  SHF.R.S32.HI R16, RZ, 0x1f, R16 ;  /* 0x0000001fff107819 */ /* 0x000fc60000011410 */
[----:B------:R0:W-:Y:S01]  /*13a30*/  STL [R1+0x26c], R50 ;  /* 0x00026c3201007387 */ /* 0x0001e20000100800 */
[----:B------:R-:W-:Y:S02]  /*13a40*/  SHF.R.S32.HI R15, RZ, 0x1f, R15 ;  /* 0x0000001fff0f7819 */ /* 0x000fe4000001140f */
[----:B------:R-:W-:Y:S01]  /*13a50*/  SHF.R.S32.HI R17, RZ, 0x1f, R17 ;  /* 0x0000001fff117819 */ /* 0x000fe20000011411 */
[----:B0-----:R-:W2:Y:S04]  /*13a60*/  LDL.LU R50, [R1+0x2550] ;  /* 0x0025500001327983 */ /* 0x001ea80000300800 */
[----:B------:R0:W-:Y:S01]  /*13a70*/  STL [R1+0x27c], R7 ;  /* 0x00027c0701007387 */ /* 0x0001e20000100800 */
[----:B------:R-:W-:Y:S02]  /*13a80*/  SHF.R.S32.HI R83, RZ, 0x1f, R83 ;  /* 0x0000001fff537819 */ /* 0x000fe40000011453 */
[----:B------:R-:W-:Y:S01]  /*13a90*/  SHF.R.S32.HI R81, RZ, 0x1f, R81 ;  /* 0x0000001fff517819 */ /* 0x000fe20000011451 */
[----:B0-----:R-:W2:Y:S04]  /*13aa0*/  LDL.LU R7, [R1+0x254c] ;  /* 0x00254c0001077983 */ /* 0x001ea80000300800 */
[----:B------:R0:W-:Y:S01]  /*13ab0*/  STL [R1+0x288], R13 ;  /* 0x0002880d01007387 */ /* 0x0001e20000100800 */
[----:B------:R-:W-:-:S03]  /*13ac0*/  SHF.R.S32.HI R80, RZ, 0x1f, R80 ;  /* 0x0000001fff507819 */ /* 0x000fc60000011450 */
        /* <DEDUP_REMOVED lines=50> */
[----:B---3--:R-:W-:-:S03]  /*13df0*/  SHF.R.S32.HI R4, RZ, 0x1f, R4 ;  /* 0x0000001fff047819 */ /* 0x008fc60000011404 */
[----:B0-----:R-:W3:Y:S04]  /*13e00*/  LDL.LU R65, [R1+0x2504] ;  /* 0x0025040001417983 */ /* 0x001ee80000300800 */
[----:B------:R0:W-:Y:S01]  /*13e10*/  STL [R1+0x378], R64 ;  /* 0x0003784001007387 */ /* 0x0001e20000100800 */
[----:B------:R-:W-:-:S03]  /*13e20*/  SHF.R.S32.HI R2, RZ, 0x1f, R2 ;  /* 0x0000001fff027819 */ /* 0x000fc60000011402 */
[----:B0-----:R-:W2:Y:S04]  /*13e30*/  LDL.LU R64, [R1+0x2500] ;  /* 0x0025000001407983 */ /* 0x001ea80000300800 */
[----:B------:R0:W-:Y:S01]  /*13e40*/  STL [R1+0x388], R63 ;  /* 0x0003883f01007387 */ /* 0x0001e20000100800 */
[----:B------:R-:W-:-:S03]  /*13e50*/  SHF.R.S32.HI R49, RZ, 0x1f, R49 ;  /* 0x0000001fff317819 */ /* 0x000fc60000011431 */
[----:B0-----:R-:W2:Y:S04]  /*13e60*/  LDL.LU R63, [R1+0x24fc] ;  /* 0x0024fc00013f7983 */ /* 0x001ea80000300800 */
[----:B------:R0:W-:Y:S04]  /*13e70*/  STL [R1+0x394], R6 ;  /* 0x0003940601007387 */ /* 0x0001e80000100800 */
        /* <DEDUP_REMOVED lines=10> */
[----:B0-----:R-:W2:Y:S01]  /*13f20*/  LDL.LU R49, [R1+0x24e4] ;  /* 0x0024e40001317983 */ /* 0x001ea20000300800 */
[----:B------:R-:W-:-:S05]  /*13f30*/  SHF.R.S32.HI R14, RZ, 0x1f, R14 ;  /* 0x0000001fff0e7819 */ /* 0x000fca000001140e */
[----:B------:R2:W-:Y:S02]  /*13f40*/  STL [R1+0x3c0], R14 ;  /* 0x0003c00e01007387 */ /* 0x0005e40000100800 */
[----:B--2---:R-:W-:Y:S02]  /*13f50*/  SHF.R.S32.HI R14, RZ, 0x1f, R49 ;  /* 0x0000001fff0e7819 */ /* 0x004fe40000011431 */
[----:B------:R-:W2:Y:S04]  /*13f60*/  LDL.LU R49, [R1+0x24e0] ;  /* 0x0024e00001317983 */ /* 0x000ea80000300800 */
[----:B------:R0:W-:Y:S02]  /*13f70*/  STL [R1+0x3c4], R14 ;  /* 0x0003c40e01007387 */ /* 0x0001e40000100800 */
[----:B0-----:R-:W-:-:S02]  /*13f80*/  SHF.R.S32.HI R14, RZ, 0x1f, R2 ;  /* 0x0000001fff0e7819 */ /* 0x001fc40000011402 */
[----:B------:R-:W2:Y:S04]  /*13f90*/  LDL.LU R2, [R1+0x24dc] ;  /* 0x0024dc0001027983 */ /* 0x000ea80000300800 */
[----:B------:R0:W-:Y:S02]  /*13fa0*/  STL [R1+0x3c8], R14 ;  /* 0x0003c80e01007387 */ /* 0x0001e40000100800 */
[----:B0-----:R-:W-:Y:S02]  /*13fb0*/  SHF.R.S32.HI R14, RZ, 0x1f, R4 ;  /* 0x0000001fff0e7819 */ /* 0x001fe40000011404 */
        /* <DEDUP_REMOVED lines=17> */
[----:B---3--:R-:W-:Y:S02]  /*140d0*/  SHF.R.S32.HI R14, RZ, 0x1f, R65 ;  /* 0x0000001fff0e7819 */ /* 0x008fe40000011441 */
[----:B------:R-:W3:Y:S04]  /*140e0*/  LDL.LU R65, [R1+0x24c0] ;  /* 0x0024c00001417983 */ /* 0x000ee80000300800 */
        /* <DEDUP_REMOVED lines=41> */
[----:B------:R-:W3:Y:S04]  /*14380*/  LDL.LU R17, [R1+0x2488] ;  /* 0x0024880001117983 */ /* 0x000ee80000300800 */
[----:B------:R0:W-:Y:S02]  /*14390*/  STL [R1+0x41c], R14 ;  /* 0x00041c0e01007387 */ /* 0x0001e40000100800 */
[----:B0-----:R-:W-:-:S02]  /*143a0*/  SHF.R.S32.HI R14, RZ, 0x1f, R15 ;  /* 0x0000001fff0e7819 */ /* 0x001fc4000001140f */
[----:B------:R-:W3:Y:S04]  /*143b0*/  LDL.LU R15, [R1+0x2484] ;  /* 0x00248400010f7983 */ /* 0x000ee80000300800 */
[----:B------:R0:W-:Y:S02]  /*143c0*/  STL [R1+0x420], R14 ;  /* 0x0004200e01007387 */ /* 0x0001e40000100800 */
[----:B0-----:R-:W-:Y:S02]  /*143d0*/  SHF.R.S32.HI R14, RZ, 0x1f, R16 ;  /* 0x0000001fff0e7819 */ /* 0x001fe40000011410 */
[----:B------:R-:W3:Y:S04]  /*143e0*/  LDL.LU R16, [R1+0x2480] ;  /* 0x0024800001107983 */ /* 0x000ee80000300800 */
[----:B------:R0:W-:Y:S02]  /*143f0*/  STL [R1+0x424], R14 ;  /* 0x0004240e01007387 */ /* 0x0001e40000100800 */
[----:B0-----:R-:W-:-:S02]  /*14400*/  SHF.R.S32.HI R14, RZ, 0x1f, R13 ;  /* 0x0000001fff0e7819 */ /* 0x001fc4000001140d */
[----:B------:R-:W3:Y:S01]  /*14410*/  LDL.LU R13, [R1+0x247c] ;  /* 0x00247c00010d7983 */ /* 0x000ee20000300800 */
[----:B------:R-:W-:-:S03]  /*14420*/  SHF.R.S32.HI R7, RZ, 0x1f, R7 ;  /* 0x0000001fff077819 */ /* 0x000fc60000011407 */
[----:B------:R0:W-:Y:S01]  /*14430*/  STL [R1+0x428], R14 ;  /* 0x0004280e01007387 */ /* 0x0001e20000100800 */
[----:B----4-:R-:W-:-:S03]  /*14440*/  SHF.R.S32.HI R10, RZ, 0x1f, R10 ;  /* 0x0000001fff0a7819 */ /* 0x010fc6000001140a */
[----:B------:R1:W-:Y:S01]  /*14450*/  STL [R1+0x42c], R7 ;  /* 0x00042c0701007387 */ /* 0x0003e20000100800 */
[----:B0-----:R-:W-:Y:S02]  /*14460*/  SHF.R.S32.HI R14, RZ, 0x1f, R50 ;  /* 0x0000001fff0e7819 */ /* 0x001fe40000011432 */
[----:B-1----:R-:W-:-:S03]  /*14470*/  SHF.R.S32.HI R7, RZ, 0x1f, R11 ;  /* 0x0000001fff077819 */ /* 0x002fc6000001140b */
[----:B------:R-:W-:Y:S01]  /*14480*/  STL [R1+0x430], R14 ;  /* 0x0004300e01007387 */ /* 0x000fe20000100800 */
[----:B------:R-:W-:-:S03]  /*14490*/  SHF.R.S32.HI R11, RZ, 0x1f, R93 ;  /* 0x0000001fff0b7819 */ /* 0x000fc6000001145d */
[----:B------:R0:W-:Y:S04]  /*144a0*/  STL [R1+0x434], R10 ;  /* 0x0004340a01007387 */ /* 0x0001e80000100800 */
[----:B------:R1:W-:Y:S01]  /*144b0*/  STL [R1+0x438], R7 ;  /* 0x0004380701007387 */ /* 0x0003e20000100800 */
[----:B0-----:R-:W-:-:S03]  /*144c0*/  SHF.R.S32.HI R10, RZ, 0x1f, R91 ;  /* 0x0000001fff0a7819 */ /* 0x001fc6000001145b */
[----:B------:R0:W-:Y:S01]  /*144d0*/  STL [R1+0x43c], R11 ;  /* 0x00043c0b01007387 */ /* 0x0001e20000100800 */
[----:B-1----:R-:W-:-:S03]  /*144e0*/  SHF.R.S32.HI R7, RZ, 0x1f, R89 ;  /* 0x0000001fff077819 */ /* 0x002fc60000011459 */
[----:B------:R1:W-:Y:S04]  /*144f0*/  STL [R1+0x440], R10 ;  /* 0x0004400a01007387 */ /* 0x0003e80000100800 */
[----:B------:R4:W-:Y:S01]  /*14500*/  STL [R1+0x444], R7 ;  /* 0x0004440701007387 */ /* 0x0009e20000100800 */
[----:B0-----:R-:W-:Y:S02]  /*14510*/  SHF.R.S32.HI R11, RZ, 0x1f, R87 ;  /* 0x0000001fff0b7819 */ /* 0x001fe40000011457 */
[----:B-1----:R-:W-:-:S03]  /*14520*/  SHF.R.S32.HI R10, RZ, 0x1f, R85 ;  /* 0x0000001fff0a7819 */ /* 0x002fc60000011455 */
[----:B------:R0:W-:Y:S01]  /*14530*/  STL [R1+0x448], R11 ;  /* 0x0004480b01007387 */ /* 0x0001e20000100800 */
[----:B----4-:R-:W-:-:S03]  /*14540*/  SHF.R.S32.HI R7, RZ, 0x1f, R82 ;  /* 0x0000001fff077819 */ /* 0x010fc60000011452 */
        /* <DEDUP_REMOVED lines=58> */
[----:B------:R-:W-:Y:S01]  /*148f0*/  STL [R1+0x4c8], R11 ;  /* 0x0004c80b01007387 */ /* 0x000fe20000100800 */
[----:B----4-:R-:W-:-:S03]  /*14900*/  SHF.R.S32.HI R7, RZ, 0x1f, R27 ;  /* 0x0000001fff077819 */ /* 0x010fc6000001141b */
[----:B------:R0:W-:Y:S01]  /*14910*/  STL [R1+0x4cc], R10 ;  /* 0x0004cc0a01007387 */ /* 0x0001e20000100800 */
[----:B------:R-:W-:-:S03]  /*14920*/  SHF.R.S32.HI R19, RZ, 0x1f, R19 ;  /* 0x0000001fff137819 */ /* 0x000fc60000011413 */
[----:B------:R1:W-:Y:S01]  /*14930*/  STL [R1+0x4d0], R7 ;  /* 0x0004d00701007387 */ /* 0x0003e20000100800 */
[----:B------:R-:W-:-:S03]  /*14940*/  SHF.R.S32.HI R14, RZ, 0x1f, R26 ;  /* 0x0000001fff0e7819 */ /* 0x000fc6000001141a */
[----:B------:R-:W-:Y:S01]  /*14950*/  STL [R1+0x4d4], R19 ;  /* 0x0004d41301007387 */ /* 0x000fe20000100800 */
[----:B0-----:R-:W-:Y:S02]  /*14960*/  SHF.R.S32.HI R10, RZ, 0x1f, R25 ;  /* 0x0000001fff0a7819 */ /* 0x001fe40000011419 */
[----:B-1----:R-:W-:Y:S01]  /*14970*/  SHF.R.S32.HI R7, RZ, 0x1f, R3 ;  /* 0x0000001fff077819 */ /* 0x002fe20000011403 */
[----:B--2---:R-:W-:-:S04]  /*14980*/  IMAD.MOV.U32 R46, RZ, RZ, R9 ;  /* 0x000000ffff2e7224 */ /* 0x004fc800078e0009 */
[----:B------:R0:W-:Y:S01]  /*14990*/  STL [R1+0x4dc], R7 ;  /* 0x0004dc0701007387 */ /* 0x0001e20000100800 */
[----:B------:R-:W-:Y:S01]  /*149a0*/  SHF.R.S32.HI R11, RZ, 0x1f, R24 ;  /* 0x0000001fff0b7819 */ /* 0x000fe20000011418 */
[----:B------:R-:W-:Y:S02]  /*149b0*/  IMAD.MOV.U32 R47, RZ, RZ, R8 ;  /* 0x000000ffff2f7224 */ /* 0x000fe400078e0008 */
[----:B------:R1:W-:Y:S01]  /*149c0*/  STL [R1+0x4e0], R10 ;  /* 0x0004e00a01007387 */ /* 0x0003e20000100800 */
[----:B------:R-:W-:Y:S01]  /*149d0*/  IMAD.MOV.U32 R45, RZ, RZ, R6 ;  /* 0x000000ffff2d7224 */ /* 0x000fe200078e0006 */
[----:B0-----:R-:W-:Y:S02]  /*149e0*/  SHF.R.S32.HI R7, RZ, 0x1f, R18 ;  /* 0x0000001fff077819 */ /* 0x001fe40000011412 */
[----:B------:R-:W-:Y:S01]  /*149f0*/  STL [R1+0x4d8], R14 ;  /* 0x0004d80e01007387 */ /* 0x000fe20000100800 */
[----:B------:R-:W-:Y:S01]  /*14a00*/  @!P1 IMAD.MOV R46, RZ, RZ, -R46 ;  /* 0x000000ffff2e9224 */ /* 0x000fe200078e0a2e */
[----:B-1----:R-:W-:-:S02]  /*14a10*/  SHF.R.S32.HI R10, RZ, 0x1f, R23 ;  /* 0x0000001fff0a7819 */ /* 0x002fc40000011417 */
[----:B------:R0:W-:Y:S01]  /*14a20*/  STL [R1+0x4e4], R7 ;  /* 0x0004e40701007387 */ /* 0x0001e20000100800 */
[----:B------:R-:W-:Y:S02]  /*14a30*/  @!P3 IMAD.MOV R47, RZ, RZ, -R47 ;  /* 0x000000ffff2fb224 */ /* 0x000fe400078e0a2f */
[----:B------:R-:W-:Y:S01]  /*14a40*/  @!P5 IMAD.MOV R45, RZ, RZ, -R45 ;  /* 0x000000ffff2dd224 */ /* 0x000fe200078e0a2d */
[----:B------:R-:W-:Y:S01]  /*14a50*/  STL [R1+0x4e8], R11 ;  /* 0x0004e80b01007387 */ /* 0x000fe20000100800 */
[----:B0-----:R-:W-:-:S03]  /*14a60*/  SHF.R.S32.HI R7, RZ, 0x1f, R22 ;  /* 0x0000001fff077819 */ /* 0x001fc60000011416 */
[----:B------:R-:W-:Y:S01]  /*14a70*/  STL [R1+0x4ec], R10 ;  /* 0x0004ec0a01007387 */ /* 0x000fe20000100800 */
[----:B------:R-:W-:-:S03]  /*14a80*/  SEL R6, R49, R63, !P2 ;  /* 0x0000003f31067207 */ /* 0x000fc60005000000 */
[----:B------:R0:W-:Y:S04]  /*14a90*/  STL [R1+0x4f0], R7 ;  /* 0x0004f00701007387 */ /* 0x0001e80000100800 */
[----:B------:R-:W-:Y:S04]  /*14aa0*/  STL [R1+0x2150], R46 ;  /* 0x0021502e01007387 */ /* 0x000fe80000100800 */
[----:B------:R1:W-:Y:S04]  /*14ab0*/  STL [R1+0x2154], R47 ;  /* 0x0021542f01007387 */ /* 0x0003e80000100800 */
[----:B------:R2:W-:Y:S04]  /*14ac0*/  STL [R1+0x2158], R45 ;  /* 0x0021582d01007387 */ /* 0x0005e80000100800 */
[----:B------:R-:W-:Y:S04]  /*14ad0*/  STL [R1+0x2308], R63 ;  /* 0x0023083f01007387 */ /* 0x000fe80000100800 */
[----:B------:R-:W-:Y:S04]  /*14ae0*/  STL [R1+0x2318], R64 ;  /* 0x0023184001007387 */ /* 0x000fe80000100800 */
[----:B---3--:R-:W-:Y:S04]  /*14af0*/  STL [R1+0x231c], R65 ;  /* 0x00231c4101007387 */ /* 0x008fe80000100800 */
[----:B------:R-:W-:Y:S01]  /*14b00*/  STL [R1+0x2330], R67 ;  /* 0x0023304301007387 */ /* 0x000fe20000100800 */
[----:B------:R-:W-:-:S03]  /*14b10*/  IMAD R6, R6, UR4, RZ ;  /* 0x0000000406067c24 */ /* 0x000fc6000f8e02ff */
[----:B------:R-:W-:Y:S01]  /*14b20*/  STL [R1+0x2340], R68 ;  /* 0x0023404401007387 */ /* 0x000fe20000100800 */
[----:B0-----:R-:W-:-:S03]  /*14b30*/  SEL R7, R49, R64, !P2 ;  /* 0x0000004031077207 */ /* 0x001fc60005000000 */
[----:B------:R-:W-:Y:S04]  /*14b40*/  STL [R1+0x2344], R69 ;  /* 0x0023444501007387 */ /* 0x000fe80000100800 */
[----:B------:R-:W-:Y:S04]  /*14b50*/  STL [R1+0x2358], R71 ;  /* 0x0023584701007387 */ /* 0x000fe80000100800 */
[----:B------:R-:W-:Y:S04]  /*14b60*/  STL [R1+0x2368], R72 ;  /* 0x0023684801007387 */ /* 0x000fe80000100800 */
[----:B------:R-:W-:Y:S01]  /*14b70*/  STL [R1+0x236c], R73 ;  /* 0x00236c4901007387 */ /* 0x000fe20000100800 */
[----:B------:R-:W-:-:S02]  /*14b80*/  SHF.R.S32.HI R29, RZ, 0x1f, R6 ;  /* 0x0000001fff1d7819 */ /* 0x000fc40000011406 */
[----:B------:R-:W-:Y:S01]  /*14b90*/  IADD3 R30, P1, PT, R6, R17, RZ ;  /* 0x00000011061e7210 */ /* 0x000fe20007f3e0ff */
[----:B------:R-:W-:Y:S04]  /*14ba0*/  STL [R1+0x2188], R76 ;  /* 0x0021884c01007387 */ /* 0x000fe80000100800 */
[----:B------:R-:W-:Y:S01]  /*14bb0*/  STL [R1+0x21b0], R77 ;  /* 0x0021b04d01007387 */ /* 0x000fe20000100800 */
[----:B------:R-:W-:-:S03]  /*14bc0*/  IMAD R7, R7, UR10, RZ ;  /* 0x0000000a07077c24 */ /* 0x000fc6000f8e02ff */
[----:B------:R-:W-:Y:S01]  /*14bd0*/  STL [R1+0x21bc], R79 ;  /* 0x0021bc4f01007387 */ /* 0x000fe20000100800 */
[----:B------:R-:W-:Y:S02]  /*14be0*/  IADD3 R31, P3, PT, R6, R15, RZ ;  /* 0x0000000f061f7210 */ /* 0x000fe40007f7e0ff */
[----:B------:R-:W-:Y:S01]  /*14bf0*/  SEL R8, R49, R65, !P2 ;  /* 0x0000004131087207 */ /* 0x000fe20005000000 */
[----:B------:R-:W-:Y:S04]  /*14c00*/  STL [R1+0x21c0], R80 ;  /* 0x0021c05001007387 */ /* 0x000fe80000100800 */
[----:B------:R-:W-:Y:S01]  /*14c10*/  STL [R1+0x21cc], R81 ;  /* 0x0021cc5101007387 */ /* 0x000fe20000100800 */
[----:B-1----:R-:W-:-:S03]  /*14c20*/  IMAD.X R47, R29, 0x1, R16, P1 ;  /* 0x000000011d2f7824 */ /* 0x002fc600008e0610 */
[----:B------:R-:W-:Y:S04]  /*14c30*/  STL [R1+0x21e8], R83 ;  /* 0x0021e85301007387 */ /* 0x000fe80000100800 */
[----:B------:R-:W-:Y:S01]  /*14c40*/  STL [R1+0x215c], R49 ;  /* 0x00215c3101007387 */ /* 0x000fe20000100800 */
[----:B------:R-:W-:-:S03]  /*14c50*/  IADD3 R46, P5, PT, R7, R17, RZ ;  /* 0x00000011072e7210 */ /* 0x000fc60007fbe0ff */
[----:B------:R0:W-:Y:S01]  /*14c60*/  STL [R1+0x1160], R30 ;  /* 0x0011601e01007387 */ /* 0x0001e20000100800 */
[----:B------:R-:W-:Y:S01]  /*14c70*/  IMAD R8, R8, UR13, RZ ;  /* 0x0000000d08087c24 */ /* 0x000fe2000f8e02ff */
[----:B------:R-:W-:Y:S02]  /*14c80*/  SHF.R.S32.HI R6, RZ, 0x1f, R7 ;  /* 0x0000001fff067819 */ /* 0x000fe40000011407 */
[----:B------:R-:W-:Y:S01]  /*14c90*/  STL [R1+0x1168], R31 ;  /* 0x0011681f01007387 */ /* 0x000fe20000100800 */
[----:B------:R-:W-:-:S03]  /*14ca0*/  SEL R9, R49, R67, !P2 ;  /* 0x0000004331097207 */ /* 0x000fc60005000000 */
[----:B------:R-:W-:Y:S04]  /*14cb0*/  STL [R1+0x115c], R47 ;  /* 0x00115c2f01007387 */ /* 0x000fe80000100800 */
[----:B------:R1:W-:Y:S01]  /*14cc0*/  STL [R1+0x221c], R29 ;  /* 0x00221c1d01007387 */ /* 0x0003e20000100800 */
[C---:B------:R-:W-:Y:S02]  /*14cd0*/  SEL R10, R49.reuse, R68, !P2 ;  /* 0x00000044310a7207 */ /* 0x040fe40005000000 */
[----:B------:R-:W-:Y:S02]  /*14ce0*/  SEL R11, R49, R69, !P2 ;  /* 0x00000045310b7207 */ /* 0x000fe40005000000 */
[----:B------:R-:W-:Y:S01]  /*14cf0*/  SHF.R.S32.HI R93, RZ, 0x1f, R12 ;  /* 0x0000001fff5d7819 */ /* 0x000fe2000001140c */
[--C-:B--2---:R-:W-:Y:S01]  /*14d00*/  IMAD.X R45, R29, 0x1, R13.reuse, P3 ;  /* 0x000000011d2d7824 */ /* 0x104fe200018e060d */
[----:B------:R-:W-:Y:S01]  /*14d10*/  IADD3 R7, P3, PT, R7, R15, RZ ;  /* 0x0000000f07077210 */ /* 0x000fe20007f7e0ff */
[----:B------:R-:W-:Y:S04]  /*14d20*/  STL [R1+0x1170], R46 ;  /* 0x0011702e01007387 */ /* 0x000fe80000100800 */
[----:B------:R2:W-:Y:S01]  /*14d30*/  STL [R1+0x1164], R45 ;  /* 0x0011642d01007387 */ /* 0x0005e20000100800 */
[----:B------:R-:W-:Y:S01]  /*14d40*/  IMAD R9, R9, UR14, RZ ;  /* 0x0000000e09097c24 */ /* 0x000fe2000f8e02ff */
[----:B0-----:R-:W-:Y:S01]  /*14d50*/  SHF.R.S32.HI R30, RZ, 0x1f, R8 ;  /* 0x0000001fff1e7819 */ /* 0x001fe20000011408 */
[C---:B-1----:R-:W-:Y:S01]  /*14d60*/  IMAD.X R29, R6.reuse, 0x1, R16, P5 ;  /* 0x00000001061d7824 */ /* 0x042fe200028e0610 */
[----:B------:R0:W-:Y:S01]  /*14d70*/  STL [R1+0x1178], R7 ;  /* 0x0011780701007387 */ /* 0x0001e20000100800 */
[----:B------:R-:W-:-:S02]  /*14d80*/  IMAD.X R6, R6, 0x1, R13, P3 ;  /* 0x0000000106067824 */ /* 0x000fc400018e060d */
[----:B------:R-:W-:Y:S01]  /*14d90*/  IMAD R10, R10, UR15, RZ ;  /* 0x0000000f0a0a7c24 */ /* 0x000fe2000f8e02ff */
[----:B------:R-:W-:Y:S02]  /*14da0*/  SHF.R.S32.HI R50, RZ, 0x1f, R20 ;  /* 0x0000001fff327819 */ /* 0x000fe40000011414 */
[----:B------:R-:W-:Y:S02]  /*14db0*/  SHF.R.S32.HI R41, RZ, 0x1f, R21 ;  /* 0x0000001fff297819 */ /* 0x000fe40000011415 */
[----:B------:R-:W-:Y:S02]  /*14dc0*/  SEL R22, R49, R75, !P2 ;  /* 0x0000004b31167207 */ /* 0x000fe40005000000 */
[----:B--2---:R-:W-:Y:S02]  /*14dd0*/  IADD3 R45, P1, PT, R8, R17, RZ ;  /* 0x00000011082d7210 */ /* 0x004fe40007f3e0ff */
[----:B------:R-:W-:Y:S01]  /*14de0*/  SHF.R.S32.HI R31, RZ, 0x1f, R9 ;  /* 0x0000001fff1f7819 */ /* 0x000fe20000011409 */
[----:B------:R-:W-:Y:S01]  /*14df0*/  IMAD R11, R11, UR16, RZ ;  /* 0x000000100b0b7c24 */ /* 0x000fe2000f8e02ff */
[----:B------:R-:W-:-:S02]  /*14e00*/  SEL R12, R49, R71, !P2 ;  /* 0x00000047310c7207 */ /* 0x000fc40005000000 */
[----:B0-----:R-:W-:Y:S01]  /*14e10*/  IADD3 R7, P6, PT, R8, R15, RZ ;  /* 0x0000000f08077210 */ /* 0x001fe20007fde0ff */
[----:B------:R-:W-:Y:S04]  /*14e20*/  STL [R1+0x1180], R45 ;  /* 0x0011802d01007387 */ /* 0x000fe80000100800 */
[----:B------:R-:W-:Y:S01]  /*14e30*/  STL [R1+0x116c], R29 ;  /* 0x00116c1d01007387 */ /* 0x000fe20000100800 */
[----:B------:R-:W-:Y:S02]  /*14e40*/  IADD3 R8, P3, PT, R9, R17, RZ ;  /* 0x0000001109087210 */ /* 0x000fe40007f7e0ff */
[----:B------:R-:W-:Y:S01]  /*14e50*/  SHF.R.S32.HI R32, RZ, 0x1f, R10 ;  /* 0x0000001fff207819 */ /* 0x000fe2000001140a */
[----:B------:R0:W-:Y:S04]  /*14e60*/  STL [R1+0x1188], R7 ;  /* 0x0011880701007387 */ /* 0x0001e80000100800 */
[----:B------:R1:W-:Y:S04]  /*14e70*/  STL [R1+0x1174], R6 ;  /* 0x0011740601007387 */ /* 0x0003e80000100800 */
[----:B------:R2:W-:Y:S04]  /*14e80*/  STL [R1+0x11e0], R8 ;  /* 0x0011e00801007387 */ /* 0x0005e80000100800 */
[----:B------:R-:W-:Y:S01]  /*14e90*/  STL [R1+0x2450], R9 ;  /* 0x0024500901007387 */ /* 0x000fe20000100800 */
[----:B------:R-:W-:-:S02]  /*14ea0*/  SEL R20, R49, R72, !P2 ;  /* 0x0000004831147207 */ /* 0x000fc40005000000 */
[C---:B------:R-:W-:Y:S01]  /*14eb0*/  SEL R21, R49.reuse, R73, !P2 ;  /* 0x0000004931157207 */ /* 0x040fe20005000000 */
[----:B------:R-:W-:Y:S02]  /*14ec0*/  IMAD R22, R22, UR22, RZ ;  /* 0x0000001616167c24 */ /* 0x000fe4000f8e02ff */
[----:B------:R-:W-:Y:S01]  /*14ed0*/  IMAD R12, R12, UR17, RZ ;  /* 0x000000110c0c7c24 */ /* 0x000fe2000f8e02ff */
[----:B------:R-:W-:Y:S02]  /*14ee0*/  SHF.R.S32.HI R33, RZ, 0x1f, R11 ;  /* 0x0000001fff217819 */ /* 0x000fe4000001140b */
[----:B------:R-:W-:Y:S01]  /*14ef0*/  SEL R23, R49, R76, !P2 ;  /* 0x0000004c31177207 */ /* 0x000fe20005000000 */
[--C-:B0-----:R-:W-:Y:S01]  /*14f00*/  IMAD.X R7, R30, 0x1, R16.reuse, P1 ;  /* 0x000000011e077824 */ /* 0x101fe200008e0610 */
[----:B-1----:R-:W-:Y:S01]  /*14f10*/  IADD3 R6, P5, PT, R9, R15, RZ ;  /* 0x0000000f09067210 */ /* 0x002fe20007fbe0ff */
[----:B--2---:R-:W-:Y:S02]  /*14f20*/  IMAD.X R8, R31, 0x1, R16, P3 ;  /* 0x000000011f087824 */ /* 0x004fe400018e0610 */
[----:B------:R-:W-:Y:S01]  /*14f30*/  IMAD R20, R20, UR20, RZ ;  /* 0x0000001414147c24 */ /* 0x000fe2000f8e02ff */
[----:B------:R-:W-:Y:S01]  /*14f40*/  SHF.R.S32.HI R34, RZ, 0x1f, R12 ;  /* 0x0000001fff227819 */ /* 0x000fe2000001140c */
[----:B------:R0:W-:Y:S04]  /*14f50*/  STL [R1+0x117c], R7 ;  /* 0x00117c0701007387 */ /* 0x0001e80000100800 */
[----:B------:R-:W-:Y:S04]  /*14f60*/  STL [R1+0x2464], R9 ;  /* 0x0024640901007387 */ /* 0x000fe80000100800 */
[----:B------:R1:W-:Y:S04]  /*14f70*/  STL [R1+0x11e8], R6 ;  /* 0x0011e80601007387 */ /* 0x0003e80000100800 */
[----:B------:R-:W-:Y:S01]  /*14f80*/  STL [R1+0x222c], R30 ;  /* 0x00222c1e01007387 */ /* 0x000fe20000100800 */
[----:B------:R-:W-:Y:S01]  /*14f90*/  IMAD R21, R21, UR21, RZ ;  /* 0x0000001515157c24 */ /* 0x000fe2000f8e02ff */
[----:B------:R-:W-:Y:S01]  /*14fa0*/  SHF.R.S32.HI R35, RZ, 0x1f, R20 ;  /* 0x0000001fff237819 */ /* 0x000fe20000011414 */
[----:B------:R-:W-:Y:S01]  /*14fb0*/  IMAD R23, R23, UR23, RZ ;  /* 0x0000001717177c24 */ /* 0x000fe2000f8e02ff */
[----:B------:R-:W-:-:S02]  /*14fc0*/  SHF.R.S32.HI R37, RZ, 0x1f, R22 ;  /* 0x0000001fff257819 */ /* 0x000fc40000011416 */
[C---:B------:R-:W-:Y:S02]  /*14fd0*/  SEL R24, R49.reuse, R77, !P2 ;  /* 0x0000004d31187207 */ /* 0x040fe40005000000 */
[C---:B------:R-:W-:Y:S01]  /*14fe0*/  SEL R25, R49.reuse, R79, !P2 ;  /* 0x0000004f31197207 */ /* 0x040fe20005000000 */
[----:B0-----:R-:W-:Y:S01]  /*14ff0*/  IMAD.X R7, R30, 0x1, R13, P6 ;  /* 0x000000011e077824 */ /* 0x001fe200030e060d */
[C---:B------:R-:W-:Y:S02]  /*15000*/  SEL R26, R49.reuse, R80, !P2 ;  /* 0x00000050311a7207 */ /* 0x040fe40005000000 */
[----:B-1----:R-:W-:Y:S02]  /*15010*/  IADD3 R6, P1, PT, R10, R17, RZ ;  /* 0x000000110a067210 */ /* 0x002fe40007f3e0ff */
[----:B------:R-:W-:Y:S02]  /*15020*/  SHF.R.S32.HI R36, RZ, 0x1f, R21 ;  /* 0x0000001fff247819 */ /* 0x000fe40000011415 */
[C---:B------:R-:W-:Y:S01]  /*15030*/  SEL R27, R49.reuse, R81, !P2 ;  /* 0x00000051311b7207 */ /* 0x040fe20005000000 */
[----:B------:R0:W-:Y:S04]  /*15040*/  STL [R1+0x1184], R7 ;  /* 0x0011840701007387 */ /* 0x0001e80000100800 */
[----:B------:R1:W-:Y:S04]  /*15050*/  STL [R1+0x11f0], R6 ;  /* 0x0011f00601007387 */ /* 0x0003e80000100800 */
[----:B------:R2:W-:Y:S04]  /*15060*/  STL [R1+0x11dc], R8 ;  /* 0x0011dc0801007387 */ /* 0x0005e80000100800 */
[----:B------:R-:W-:Y:S01]  /*15070*/  STL [R1+0x2230], R31 ;  /* 0x0022301f01007387 */ /* 0x000fe20000100800 */
[----:B------:R-:W-:-:S02]  /*15080*/  SEL R28, R49, R83, !P2 ;  /* 0x00000053311c7207 */ /* 0x000fc40005000000 */
[----:B------:R-:W-:Y:S02]  /*15090*/  SHF.R.S32.HI R91, RZ, 0x1f, R48 ;  /* 0x0000001fff5b7819 */ /* 0x000fe40000011430 */
[----:B------:R-:W-:Y:S02]  /*150a0*/  SHF.R.S32.HI R89, RZ, 0x1f, R61 ;  /* 0x0000001fff597819 */ /* 0x000fe4000001143d */
[----:B------:R-:W-:Y:S02]  /*150b0*/  SHF.R.S32.HI R87, RZ, 0x1f, R92 ;  /* 0x0000001fff577819 */ /* 0x000fe4000001145c */
[----:B------:R-:W-:Y:S02]  /*150c0*/  SHF.R.S32.HI R85, RZ, 0x1f, R90 ;  /* 0x0000001fff557819 */ /* 0x000fe4000001145a */
[----:B------:R-:W-:Y:S02]  /*150d0*/  SHF.R.S32.HI R82, RZ, 0x1f, R88 ;  /* 0x0000001fff527819 */ /* 0x000fe40000011458 */
[----:B0-----:R-:W-:Y:S01]  /*150e0*/  IADD3 R7, P6, PT, R10, R15, RZ ;  /* 0x0000000f0a077210 */ /* 0x001fe20007fde0ff */
[----:B-1----:R-:W-:-:S02]  /*150f0*/  IMAD.X R6, R31, 0x1, R13, P5 ;  /* 0x000000011f067824 */ /* 0x002fc400028e060d */
[----:B--2---:R-:W-:Y:S01]  /*15100*/  IMAD.X R8, R32, 0x1, R16, P1 ;  /* 0x0000000120087824 */ /* 0x004fe200008e0610 */
[----:B------:R-:W-:Y:S02]  /*15110*/  SHF.R.S32.HI R74, RZ, 0x1f, R86 ;  /* 0x0000001fff4a7819 */ /* 0x000fe40000011456 */
[----:B------:R-:W-:Y:S01]  /*15120*/  SHF.R.S32.HI R70, RZ, 0x1f, R84 ;  /* 0x0000001fff467819 */ /* 0x000fe20000011454 */
[----:B------:R0:W-:Y:S04]  /*15130*/  STL [R1+0x11f8], R7 ;  /* 0x0011f80701007387 */ /* 0x0001e80000100800 */
[----:B------:R1:W-:Y:S01]  /*15140*/  STL [R1+0x11e4], R6 ;  /* 0x0011e40601007387 */ /* 0x0003e20000100800 */
[----:B------:R-:W-:Y:S02]  /*15150*/  SHF.R.S32.HI R62, RZ, 0x1f, R78 ;  /* 0x0000001fff3e7819 */ /* 0x000fe4000001144e */
[----:B------:R-:W-:-:S02]  /*15160*/  SHF.R.S32.HI R60, RZ, 0x1f, R0 ;  /* 0x0000001fff3c7819 */ /* 0x000fc40000011400 */
[----:B------:R-:W-:Y:S02]  /*15170*/  SHF.R.S32.HI R58, RZ, 0x1f, R66 ;  /* 0x0000001fff3a7819 */ /* 0x000fe40000011442 */
[----:B------:R-:W-:Y:S02]  /*15180*/  SHF.R.S32.HI R56, RZ, 0x1f, R59 ;  /* 0x0000001fff387819 */ /* 0x000fe4000001143b */
[----:B------:R-:W-:Y:S02]  /*15190*/  SHF.R.S32.HI R54, RZ, 0x1f, R57 ;  /* 0x0000001fff367819 */ /* 0x000fe40000011439 */
[----:B------:R-:W-:Y:S02]  /*151a0*/  SHF.R.S32.HI R52, RZ, 0x1f, R55 ;  /* 0x0000001fff347819 */ /* 0x000fe40000011437 */
[----:B------:R-:W-:Y:S01]  /*151b0*/  SHF.R.S32.HI R51, RZ, 0x1f, R53 ;  /* 0x0000001fff337819 */ /* 0x000fe20000011435 */
[----:B------:R-:W-:-:S04]  /*151c0*/  @!UP1 UIADD3 UR10, UPT, UPT, -UR11, 0x100000, URZ ;  /* 0x001000000b0a9890 */ /* 0x000fc8000fffe1ff */
[----:B------:R-:W-:Y:S02]  /*151d0*/  @!UP1 USHF.L.U32 UR11, UR10, 0xb, URZ ;  /* 0x0000000b0a0b9899 */ /* 0x000fe400080006ff */
[----:B------:R-:W-:Y:S01]  /*151e0*/  @!UP1 USHF.L.U32 UR10, UR10, 0x1, URZ ;  /* 0x000000010a0a9899 */ /* 0x000fe200080006ff */
[C---:B0-----:R-:W-:Y:S02]  /*151f0*/  IADD3 R7, P3, PT, R11.reuse, R17, RZ ;  /* 0x000000110b077210 */ /* 0x041fe40007f7e0ff */
[----:B-1----:R-:W-:Y:S01]  /*15200*/  IADD3 R6, P5, PT, R11, R15, RZ ;  /* 0x0000000f0b067210 */ /* 0x002fe20007fbe0ff */
[----:B------:R-:W0:Y:S01]  /*15210*/  LDCU UR4, c[0x0][0x3b0] ;  /* 0x00007600ff0477ac */ /* 0x000e220008000800 */
[----:B------:R-:W1:Y:S01]  /*15220*/  LDCU UR13, c[0x0][0x3b0] ;  /* 0x00007600ff0d77ac */ /* 0x000e620008000800 */
[----:B------:R-:W2:Y:S01]  /*15230*/  LDCU UR14, c[0x0][0x3b0] ;  /* 0x00007600ff0e77ac */ /* 0x000ea20008000800 */
[----:B------:R3:W-:Y:S04]  /*15240*/  STL [R1+0x1200], R7 ;  /* 0x0012000701007387 */ /* 0x0007e80000100800 */
[----:B------:R-:W-:Y:S04]  /*15250*/  STL [R1+0x11ec], R8 ;  /* 0x0011ec0801007387 */ /* 0x000fe80000100800 */
[----:B------:R-:W-:Y:S04]  /*15260*/  STL [R1+0x2240], R32 ;  /* 0x0022402001007387 */ /* 0x000fe80000100800 */
[----:B------:R4:W-:Y:S01]  /*15270*/  STL [R1+0x1208], R6 ;  /* 0x0012080601007387 */ /* 0x0009e20000100800 */
[----:B------:R-:W0:Y:S01]  /*15280*/  LDCU UR15, c[0x0][0x3b0] ;  /* 0x00007600ff0f77ac */ /* 0x000e220008000800 */
[----:B------:R-:W0:Y:S01]  /*15290*/  LDCU UR16, c[0x0][0x3b0] ;  /* 0x00007600ff1077ac */ /* 0x000e220008000800 */
[----:B------:R-:W0:Y:S01]  /*152a0*/  LDCU UR17, c[0x0][0x3b0] ;  /* 0x00007600ff1177ac */ /* 0x000e220008000800 */
[----:B------:R-:W0:Y:S01]  /*152b0*/  LDCU UR20, c[0x0][0x3b0] ;  /* 0x00007600ff1477ac */ /* 0x000e220008000800 */
[----:B------:R-:W0:Y:S01]  /*152c0*/  LDCU UR21, c[0x0][0x3b0] ;  /* 0x00007600ff1577ac */ /* 0x000e220008000800 */
[----:B------:R-:W0:Y:S01]  /*152d0*/  LDCU UR22, c[0x0][0x3b0] ;  /* 0x00007600ff1677ac */ /* 0x000e220008000800 */
[----:B---3--:R-:W-:Y:S01]  /*152e0*/  IMAD.X R7, R32, 0x1, R13, P6 ;  /* 0x0000000120077824 */ /* 0x008fe200030e060d */
[----:B------:R-:W3:Y:S01]  /*152f0*/  LDCU UR23, c[0x0][0x3b0] ;  /* 0x00007600ff1777ac */ /* 0x000ee20008000800 */
[----:B----4-:R-:W-:Y:S01]  /*15300*/  IADD3 R6, P1, PT, R12, R17, RZ ;  /* 0x000000110c067210 */ /* 0x010fe20007f3e0ff */
[----:B------:R-:W-:-:S02]  /*15310*/  IMAD.X R8, R33, 0x1, R16, P3 ;  /* 0x0000000121087824 */ /* 0x000fc400018e0610 */
[----:B------:R4:W-:Y:S04]  /*15320*/  STL [R1+0x11f4], R7 ;  /* 0x0011f40701007387 */ /* 0x0009e80000100800 */
[----:B------:R0:W-:Y:S04]  /*15330*/  STL [R1+0x1260], R6 ;  /* 0x0012600601007387 */ /* 0x0001e80000100800 */
[----:B------:R1:W-:Y:S04]  /*15340*/  STL [R1+0x11fc], R8 ;  /* 0x0011fc0801007387 */ /* 0x0003e80000100800 */
[----:B------:R-:W-:Y:S01]  /*15350*/  STL [R1+0x2244], R33 ;  /* 0x0022442101007387 */ /* 0x000fe20000100800 */
[----:B----4-:R-:W-:Y:S01]  /*15360*/  IADD3 R7, P6, PT, R12, R15, RZ ;  /* 0x0000000f0c077210 */ /* 0x010fe20007fde0ff */
[----:B0-----:R-:W-:Y:S01]  /*15370*/  IMAD.X R6, R33, 0x1, R13, P5 ;  /* 0x0000000121067824 */ /* 0x001fe200028e060d */
[----:B-1----:R-:W-:-:S03]  /*15380*/  IADD3 R8, P3, PT, R20, R17, RZ ;  /* 0x0000001114087210 */ /* 0x002fc60007f7e0ff */
[----:B------:R-:W-:Y:S04]  /*15390*/  STL [R1+0x1268], R7 ;  /* 0x0012680701007387 */ /* 0x000fe80000100800 */
[----:B------:R0:W-:Y:S04]  /*153a0*/  STL [R1+0x1204], R6 ;  /* 0x0012040601007387 */ /* 0x0001e80000100800 */
[----:B------:R1:W-:Y:S04]  /*153b0*/  STL [R1+0x1270], R8 ;  /* 0x0012700801007387 */ /* 0x0003e80000100800 */
[----:B------:R-:W-:Y:S01]  /*153c0*/  STL [R1+0x21d0], R20 ;  /* 0x0021d01401007387 */ /* 0x000fe20000100800 */
[----:B0-----:R-:W-:Y:S01]  /*153d0*/  IMAD.X R6, R34, 0x1, R16, P1 ;  /* 0x0000000122067824 */ /* 0x001fe200008e0610 */
[----:B------:R-:W-:-:S04]  /*153e0*/  IADD3 R7, P5, PT, R20, R15, RZ ;  /* 0x0000000f14077210 */ /* 0x000fc80007fbe0ff */
[----:B------:R0:W-:Y:S04]  /*153f0*/  STL [R1+0x125c], R6 ;  /* 0x00125c0601007387 */ /* 0x0001e80000100800 */
[----:B------:R4:W-:Y:S01]  /*15400*/  STL [R1+0x1278], R7 ;  /* 0x0012780701007387 */ /* 0x0009e20000100800 */
[----:B-1----:R-:W-:-:S03]  /*15410*/  IADD3 R8, P1, PT, R21, R17, RZ ;  /* 0x0000001115087210 */ /* 0x002fc60007f3e0ff */
[----:B------:R-:W-:Y:S01]  /*15420*/  STL [R1+0x2254], R34 ;  /* 0x0022542201007387 */ /* 0x000fe20000100800 */
[----:B0-----:R-:W-:Y:S02]  /*15430*/  IMAD.X R6, R34, 0x1, R13, P6 ;  /* 0x0000000122067824 */ /* 0x001fe400030e060d */
[----:B----4-:R-:W-:-:S03]  /*15440*/  IMAD.X R7, R35, 0x1, R16, P3 ;  /* 0x0000000123077824 */ /* 0x010fc600018e0610 */
[----:B------:R0:W-:Y:S04]  /*15450*/  STL [R1+0x1264], R6 ;  /* 0x0012640601007387 */ /* 0x0001e80000100800 */
[----:B------:R-:W-:Y:S04]  /*15460*/  STL [R1+0x1280], R8 ;  /* 0x0012800801007387 */ /* 0x000fe80000100800 */
[----:B------:R-:W-:Y:S04]  /*15470*/  STL [R1+0x2174], R21 ;  /* 0x0021741501007387 */ /* 0x000fe80000100800 */
[----:B------:R1:W-:Y:S01]  /*15480*/  STL [R1+0x126c], R7 ;  /* 0x00126c0701007387 */ /* 0x0003e20000100800 */
[----:B0-----:R-:W-:Y:S01]  /*15490*/  IADD3 R6, P3, PT, R21, R15, RZ ;  /* 0x0000000f15067210 */ /* 0x001fe20007f7e0ff */
[----:B-1----:R-:W-:-:S04]  /*154a0*/  IMAD.X R7, R35, 0x1, R13, P5 ;  /* 0x0000000123077824 */ /* 0x002fc800028e060d */
[----:B------:R0:W-:Y:S04]  /*154b0*/  STL [R1+0x1288], R6 ;  /* 0x0012880601007387 */ /* 0x0001e80000100800 */
[----:B------:R-:W-:Y:S01]  /*154c0*/  STL [R1+0x2258], R35 ;  /* 0x0022582301007387 */ /* 0x000fe20000100800 */
[----:B------:R-:W-:-:S03]  /*154d0*/  IMAD.X R8, R36, 0x1, R16, P1 ;  /* 0x0000000124087824 */ /* 0x000fc600008e0610 */
[----:B------:R1:W-:Y:S01]  /*154e0*/  STL [R1+0x1274], R7 ;  /* 0x0012740701007387 */ /* 0x0003e20000100800 */
[C---:B0-----:R-:W-:Y:S02]  /*154f0*/  IADD3 R6, P5, PT, R22.reuse, R17, RZ ;  /* 0x0000001116067210 */ /* 0x041fe40007fbe0ff */
[----:B-1----:R-:W-:-:S03]  /*15500*/  IADD3 R7, P1, PT, R22, R15, RZ ;  /* 0x0000000f16077210 */ /* 0x002fc60007f3e0ff */
[----:B------:R0:W-:Y:S04]  /*15510*/  STL [R1+0x12e0], R6 ;  /* 0x0012e00601007387 */ /* 0x0001e80000100800 */
[----:B------:R1:W-:Y:S04]  /*15520*/  STL [R1+0x127c], R8 ;  /* 0x00127c0801007387 */ /* 0x0003e80000100800 */
[----:B------:R-:W-:Y:S04]  /*15530*/  STL [R1+0x226c], R36 ;  /* 0x00226c2401007387 */ /* 0x000fe80000100800 */
[----:B------:R-:W-:Y:S01]  /*15540*/  STL [R1+0x12e8], R7 ;  /* 0x0012e80701007387 */ /* 0x000fe20000100800 */
[----:B0-----:R-:W-:Y:S01]  /*15550*/  IMAD.X R6, R36, 0x1, R13, P3 ;  /* 0x0000000124067824 */ /* 0x001fe200018e060d */
[----:B-1----:R-:W-:-:S04]  /*15560*/  IADD3 R8, P3, PT, R23, R17, RZ ;  /* 0x0000001117087210 */ /* 0x002fc80007f7e0ff */
[----:B------:R0:W-:Y:S01]  /*15570*/  STL [R1+0x1284], R6 ;  /* 0x0012840601007387 */ /* 0x0001e20000100800 */
[----:B------:R-:W-:-:S03]  /*15580*/  IMAD R24, R24, UR24, RZ ;  /* 0x0000001818187c24 */ /* 0x000fc6000f8e02ff */
[----:B------:R-:W-:Y:S04]  /*15590*/  STL [R1+0x12f0], R8 ;  /* 0x0012f00801007387 */ /* 0x000fe80000100800 */
[----:B------:R-:W-:Y:S01]  /*155a0*/  STL [R1+0x21d4], R23 ;  /* 0x0021d41701007387 */ /* 0x000fe20000100800 */
[----:B------:R-:W-:Y:S01]  /*155b0*/  SHF.R.S32.HI R38, RZ, 0x1f, R23 ;  /* 0x0000001fff267819 */ /* 0x000fe20000011417 */
[----:B------:R-:W-:Y:S02]  /*155c0*/  IMAD R25, R25, UR25, RZ ;  /* 0x0000001919197c24 */ /* 0x000fe4000f8e02ff */
[----:B0-----:R-:W-:Y:S01]  /*155d0*/  IMAD.X R6, R37, 0x1, R16, P5 ;  /* 0x0000000125067824 */ /* 0x001fe200028e0610 */
[----:B------:R-:W-:Y:S02]  /*155e0*/  IADD3 R7, P5, PT, R23, R15, RZ ;  /* 0x0000000f17077210 */ /* 0x000fe40007fbe0ff */
[----:B------:R-:W-:Y:S01]  /*155f0*/  SHF.R.S32.HI R39, RZ, 0x1f, R24 ;  /* 0x0000001fff277819 */ /* 0x000fe20000011418 */
[----:B------:R-:W-:Y:S01]  /*15600*/  IMAD R26, R26, UR26, RZ ;  /* 0x0000001a1a1a7c24 */ /* 0x000fe2000f8e02ff */
[----:B------:R-:W-:Y:S01]  /*15610*/  SHF.R.S32.HI R40, RZ, 0x1f, R25 ;  /* 0x0000001fff287819 */ /* 0x000fe20000011419 */
[----:B------:R0:W-:Y:S04]  /*15620*/  STL [R1+0x12dc], R6 ;  /* 0x0012dc0601007387 */ /* 0x0001e80000100800 */
[----:B------:R1:W-:Y:S04]  /*15630*/  STL [R1+0x12f8], R7 ;  /* 0x0012f80701007387 */ /* 0x0003e80000100800 */
[----:B------:R-:W-:Y:S01]  /*15640*/  STL [R1+0x2270], R37 ;  /* 0x0022702501007387 */ /* 0x000fe20000100800 */
[----:B------:R-:W-:Y:S01]  /*15650*/  IMAD R27, R27, UR27, RZ ;  /* 0x0000001b1b1b7c24 */ /* 0x000fe2000f8e02ff */
[----:B------:R-:W-:Y:S01]  /*15660*/  SHF.R.S32.HI R42, RZ, 0x1f, R26 ;  /* 0x0000001fff2a7819 */ /* 0x000fe2000001141a */
[----:B------:R-:W-:Y:S01]  /*15670*/  IMAD R28, R28, UR28, RZ ;  /* 0x0000001c1c1c7c24 */ /* 0x000fe2000f8e02ff */
[----:B------:R-:W-:Y:S01]  /*15680*/  VOTEU.ALL UP1, P4 ;  /* 0x0000000000ff7886 */ /* 0x000fe20002020000 */
[----:B------:R-:W4:Y:S01]  /*15690*/  LDCU UR26, c[0x0][0x3b0] ;  /* 0x00007600ff1a77ac */ /* 0x000f220008000800 */
[----:B------:R-:W2:Y:S01]  /*156a0*/  LDCU UR24, c[0x0][0x3b0] ;  /* 0x00007600ff1877ac */ /* 0x000ea20008000800 */
[----:B------:R-:W2:Y:S01]  /*156b0*/  LDCU UR25, c[0x0][0x3b0] ;  /* 0x00007600ff1977ac */ /* 0x000ea20008000800 */
[----:B0-----:R-:W-:Y:S01]  /*156c0*/  IMAD.X R6, R37, 0x1, R13, P1 ;  /* 0x0000000125067824 */ /* 0x001fe200008e060d */
[----:B------:R-:W-:Y:S01]  /*156d0*/  IADD3 R8, P1, PT, R24, R17, RZ ;  /* 0x0000001118087210 */ /* 0x000fe20007f3e0ff */
[----:B-1----:R-:W-:Y:S01]  /*156e0*/  IMAD.X R7, R38, 0x1, R16, P3 ;  /* 0x0000000126077824 */ /* 0x002fe200018e0610 */
[----:B------:R-:W-:-:S02]  /*156f0*/  SHF.R.S32.HI R43, RZ, 0x1f, R27 ;  /* 0x0000001fff2b7819 */ /* 0x000fc4000001141b */
[----:B------:R-:W-:Y:S01]  /*15700*/  SHF.R.S32.HI R44, RZ, 0x1f, R28 ;  /* 0x0000001fff2c7819 */ /* 0x000fe2000001141c */
[----:B------:R0:W-:Y:S04]  /*15710*/  STL [R1+0x12e4], R6 ;  /* 0x0012e40601007387 */ /* 0x0001e80000100800 */
[----:B------:R-:W-:Y:S04]  /*15720*/  STL [R1+0x1300], R8 ;  /* 0x0013000801007387 */ /* 0x000fe80000100800 */
[----:B------:R-:W2:Y:S04]  /*15730*/  LDL.LU R45, [R1+0x640] ;  /* 0x00064000012d7983 */ /* 0x000ea80000300800 */
[----:B------:R-:W-:Y:S04]  /*15740*/  STL [R1+0x12ec], R7 ;  /* 0x0012ec0701007387 */ /* 0x000fe80000100800 */
[----:B------:R-:W-:Y:S01]  /*15750*/  STL [R1+0x21ec], R24 ;  /* 0x0021ec1801007387 */ /* 0x000fe20000100800 */
[----:B------:R1:W2:Y:S01]  /*15760*/  @!UP1 SYNCS.EXCH.64 URZ, [UR5+0x30008], UR10 ;  /* 0x0300080a05ff95b2 */ /* 0x0002a20008000100 */
[----:B------:R-:W2:Y:S01]  /*15770*/  LDCU UR28, c[0x0][0x3b0] ;  /* 0x00007600ff1c77ac */ /* 0x000ea20008000800 */
[----:B------:R-:W2:Y:S01]  /*15780*/  LDCU UR27, c[0x0][0x3b0] ;  /* 0x00007600ff1b77ac */ /* 0x000ea20008000800 */
[----:B0-----:R-:W-:-:S05]  /*15790*/  IADD3 R6, P3, PT, R24, R15, RZ ;  /* 0x0000000f18067210 */ /* 0x001fca0007f7e0ff */
[----:B------:R0:W-:Y:S04]  /*157a0*/  STL [R1+0x1308], R6 ;  /* 0x0013080601007387 */ /* 0x0001e80000100800 */
[----:B------:R-:W-:Y:S01]  /*157b0*/  STL [R1+0x2284], R38 ;  /* 0x0022842601007387 */ /* 0x000fe20000100800 */
[----:B-1----:R-:W1:Y:S01]  /*157c0*/  LDCU UR10, c[0x0][0x3b0] ;  /* 0x00007600ff0a77ac */ /* 0x002e620008000800 */
[----:B------:R-:W1:Y:S01]  /*157d0*/  LDCU UR11, c[0x0][0x3b0] ;  /* 0x00007600ff0b77ac */ /* 0x000e620008000800 */
[----:B0-----:R-:W-:Y:S01]  /*157e0*/  IMAD.X R6, R38, 0x1, R13, P5 ;  /* 0x0000000126067824 */ /* 0x001fe200028e060d */
[----:B------:R-:W-:-:S04]  /*157f0*/  IADD3 R8, P5, PT, R25, R17, RZ ;  /* 0x0000001119087210 */ /* 0x000fc80007fbe0ff */
[----:B------:R0:W-:Y:S04]  /*15800*/  STL [R1+0x12f4], R6 ;  /* 0x0012f40601007387 */ /* 0x0001e80000100800 */
[----:B------:R-:W-:Y:S04]  /*15810*/  STL [R1+0x1360], R8 ;  /* 0x0013600801007387 */ /* 0x000fe80000100800 */
[----:B------:R-:W-:Y:S01]  /*15820*/  STL [R1+0x21f0], R25 ;  /* 0x0021f01901007387 */ /* 0x000fe20000100800 */
        /* <DEDUP_REMOVED lines=13> */
[----:B------:R1:W-:Y:S04]  /*15900*/  STL [R1+0x1378], R7 ;  /* 0x0013780701007387 */ /* 0x0003e80000100800 */
[----:B------:R-:W-:Y:S01]  /*15910*/  STL [R1+0x229c], R40 ;  /* 0x00229c2801007387 */ /* 0x000fe20000100800 */
[----:B0-----:R-:W-:Y:S01]  /*15920*/  IMAD.X R6, R40, 0x1, R13, P1 ;  /* 0x0000000128067824 */ /* 0x001fe200008e060d */
[----:B------:R-:W-:Y:S01]  /*15930*/  IADD3 R8, P1, PT, R27, R17, RZ ;  /* 0x000000111b087210 */ /* 0x000fe20007f3e0ff */
[----:B-1----:R-:W-:-:S03]  /*15940*/  IMAD.X R7, R42, 0x1, R16, P3 ;  /* 0x000000012a077824 */ /* 0x002fc600018e0610 */
[----:B------:R0:W-:Y:S04]  /*15950*/  STL [R1+0x1364], R6 ;  /* 0x0013640601007387 */ /* 0x0001e80000100800 */
[----:B------:R-:W-:Y:S04]  /*15960*/  STL [R1+0x1380], R8 ;  /* 0x0013800801007387 */ /* 0x000fe80000100800 */
[----:B------:R-:W-:Y:S04]  /*15970*/  STL [R1+0x2208], R27 ;  /* 0x0022081b01007387 */ /* 0x000fe80000100800 */
[----:B------:R1:W-:Y:S01]  /*15980*/  STL [R1+0x136c], R7 ;  /* 0x00136c0701007387 */ /* 0x0003e20000100800 */
[----:B0-----:R-:W-:Y:S01]  /*15990*/  IADD3 R6, P3, PT, R27, R15, RZ ;  /* 0x0000000f1b067210 */ /* 0x001fe20007f7e0ff */
[----:B-1----:R-:W-:-:S04]  /*159a0*/  IMAD.X R7, R42, 0x1, R13, P5 ;  /* 0x000000012a077824 */ /* 0x002fc800028e060d */
[----:B------:R0:W-:Y:S04]  /*159b0*/  STL [R1+0x1388], R6 ;  /* 0x0013880601007387 */ /* 0x0001e80000100800 */
[----:B------:R-:W-:Y:S04]  /*159c0*/  STL [R1+0x22a0], R42 ;  /* 0x0022a02a01007387 */ /* 0x000fe80000100800 */
[----:B------:R1:W-:Y:S04]  /*159d0*/  STL [R1+0x1374], R7 ;  /* 0x0013740701007387 */ /* 0x0003e80000100800 */
[----:B------:R-:W3:Y:S04]  /*159e0*/  LDL R65, [R1+0x64c] ;  /* 0x00064c0001417983 */ /* 0x000ee80000100800 */
[----:B------:R-:W-:Y:S01]  /*159f0*/  STL [R1+0x2160], R17 ;  /* 0x0021601101007387 */ /* 0x000fe20000100800 */
[----:B0-----:R-:W-:Y:S01]  /*15a00*/  IADD3 R6, P5, PT, R28, R17, RZ ;  /* 0x000000111c067210 */ /* 0x001fe20007fbe0ff */
[----:B-1----:R-:W-:-:S04]  /*15a10*/  IMAD.X R7, R43, 0x1, R16, P1 ;  /* 0x000000012b077824 */ /* 0x002fc800008e0610 */
[----:B------:R0:W-:Y:S04]  /*15a20*/  STL [R1+0x13e0], R6 ;  /* 0x0013e00601007387 */ /* 0x0001e80000100800 */
[----:B------:R-:W4:Y:S04]  /*15a30*/  LDL R81, [R1+0x20] ;  /* 0x0000200001517983 */ /* 0x000f280000100800 */
[----:B------:R1:W-:Y:S04]  /*15a40*/  STL [R1+0x137c], R7 ;  /* 0x00137c0701007387 */ /* 0x0003e80000100800 */
[----:B------:R-:W4:Y:S01]  /*15a50*/  LDL R73, [R1+0x650] ;  /* 0x0006500001497983 */ /* 0x000f220000100800 */
[----:B0-----:R-:W-:Y:S01]  /*15a60*/  IADD3 R6, P1, PT, R28, R15, RZ ;  /* 0x0000000f1c067210 */ /* 0x001fe20007f3e0ff */
[----:B-1----:R-:W-:-:S04]  /*15a70*/  IMAD.X R7, R43, 0x1, R13, P3 ;  /* 0x000000012b077824 */ /* 0x002fc800018e060d */
[----:B------:R0:W-:Y:S04]  /*15a80*/  STL [R1+0x13e8], R6 ;  /* 0x0013e80601007387 */ /* 0x0001e80000100800 */
[----:B------:R-:W4:Y:S04]  /*15a90*/  LDL R71, [R1+0x654] ;  /* 0x0006540001477983 */ /* 0x000f280000100800 */
[----:B------:R-:W-:Y:S04]  /*15aa0*/  STL [R1+0x2218], R28 ;  /* 0x0022181c01007387 */ /* 0x000fe80000100800 */
[----:B------:R-:W-:Y:S04]  /*15ab0*/  STL [R1+0x2168], R15 ;  /* 0x0021680f01007387 */ /* 0x000fe80000100800 */
[----:B------:R-:W-:Y:S04]  /*15ac0*/  STL [R1+0x22b4], R43 ;  /* 0x0022b42b01007387 */ /* 0x000fe80000100800 */
[----:B------:R-:W-:Y:S04]  /*15ad0*/  STL [R1+0x1384], R7 ;  /* 0x0013840701007387 */ /* 0x000fe80000100800 */
[----:B------:R-:W4:Y:S04]  /*15ae0*/  LDL R72, [R1+0xa4] ;  /* 0x0000a40001487983 */ /* 0x000f280000100800 */
[----:B------:R-:W4:Y:S01]  /*15af0*/  LDL R69, [R1+0x65c] ;  /* 0x00065c0001457983 */ /* 0x000f220000100800 */
[----:B0-----:R-:W-:-:S05]  /*15b00*/  IMAD.X R6, R44, 0x1, R16, P5 ;  /* 0x000000012c067824 */ /* 0x001fca00028e0610 */
[----:B------:R0:W-:Y:S04]  /*15b10*/  STL [R1+0x13dc], R6 ;  /* 0x0013dc0601007387 */ /* 0x0001e80000100800 */
[----:B------:R-:W4:Y:S04]  /*15b20*/  LDL R80, [R1+0xb0] ;  /* 0x0000b00001507983 */ /* 0x000f280000100800 */
[----:B------:R-:W4:Y:S04]  /*15b30*/  LDL R68, [R1+0x660] ;  /* 0x0006600001447983 */ /* 0x000f280000100800 */
[----:B------:R-:W4:Y:S04]  /*15b40*/  LDL R67, [R1+0xbc] ;  /* 0x0000bc0001437983 */ /* 0x000f280000100800 */
        /* <DEDUP_REMOVED lines=9> */
[----:B------:R-:W-:Y:S01]  /*15be0*/  STL [R1+0x217c], R13 ;  /* 0x00217c0d01007387 */ /* 0x000fe20000100800 */
[----:B0-----:R-:W-:-:S02]  /*15bf0*/  IADD3 R6, P5, PT, R5, R2, RZ ;  /* 0x0000000205067210 */ /* 0x001fc40007fbe0ff */
[----:B--2---:R-:W-:-:S05]  /*15c00*/  IADD3 R10, P3, PT, R45, R2, RZ ;  /* 0x000000022d0a7210 */ /* 0x004fca0007f7e0ff */
[----:B------:R-:W-:Y:S04]  /*15c10*/  STL [R1+0x710], R10 ;  /* 0x0007100a01007387 */ /* 0x000fe80000100800 */
[----:B------:R-:W-:Y:S04]  /*15c20*/  STL [R1+0x2454], R10 ;  /* 0x0024540a01007387 */ /* 0x000fe80000100800 */
[----:B------:R-:W2:Y:S04]  /*15c30*/  LDL R46, [R1+0x678] ;  /* 0x00067800012e7983 */ /* 0x000ea80000100800 */
[----:B------:R-:W2:Y:S04]  /*15c40*/  LDL R76, [R1+0xe8] ;  /* 0x0000e800014c7983 */ /* 0x000ea80000100800 */
[----:B------:R3:W-:Y:S04]  /*15c50*/  STL [R1+0x720], R6 ;  /* 0x0007200601007387 */ /* 0x0007e80000100800 */
[----:B------:R-:W2:Y:S01]  /*15c60*/  LDL R75, [R1+0xf4] ;  /* 0x0000f400014b7983 */ /* 0x000ea20000100800 */
[----:B---3--:R-:W-:-:S02]  /*15c70*/  IADD3 R6, P1, PT, R65, R2, RZ ;  /* 0x0000000241067210 */ /* 0x008fc40007f3e0ff */
[----:B------:R-:W-:-:S03]  /*15c80*/  SHF.R.S32.HI R65, RZ, 0x1f, R5 ;  /* 0x0000001fff417819 */ /* 0x000fc60000011405 */
[----:B------:R0:W-:Y:S01]  /*15c90*/  STL [R1+0x730], R6 ;  /* 0x0007300601007387 */ /* 0x0001e20000100800 */
[----:B----4-:R-:W-:Y:S01]  /*15ca0*/  IADD3 R7, P6, PT, R73, R2, RZ ;  /* 0x0000000249077210 */ /* 0x010fe20007fde0ff */
[--C-:B0-----:R-:W-:Y:S02]  /*15cb0*/  IMAD.X R6, R65, 0x1, R4.reuse, P5 ;  /* 0x0000000141067824 */ /* 0x101fe400028e0604 */
[----:B------:R-:W3:Y:S04]  /*15cc0*/  LDL R73, [R1+0x680] ;  /* 0x0006800001497983 */ /* 0x000ee80000100800 */
[----:B------:R-:W-:Y:S04]  /*15cd0*/  STL [R1+0x740], R7 ;  /* 0x0007400701007387 */ /* 0x000fe80000100800 */
[----:B------:R-:W4:Y:S01]  /*15ce0*/  LDL R65, [R1+0x100] ;  /* 0x0001000001417983 */ /* 0x000f220000100800 */
[----:B------:R-:W-:-:S03]  /*15cf0*/  IMAD.X R11, R81, 0x1, R4, P3 ;  /* 0x00000001510b7824 */ /* 0x000fc600018e0604 */
[----:B------:R0:W-:Y:S02]  /*15d00*/  STL [R1+0x71c], R6 ;  /* 0x00071c0601007387 */ /* 0x0001e40000100800 */
[----:B0-----:R-:W-:Y:S02]  /*15d10*/  IADD3 R6, P3, PT, R71, R2, RZ ;  /* 0x0000000247067210 */ /* 0x001fe40007f7e0ff */
[----:B------:R-:W4:Y:S04]  /*15d20*/  LDL R71, [R1+0x6ac] ;  /* 0x0006ac0001477983 */ /* 0x000f280000100800 */
[----:B------:R-:W-:Y:S01]  /*15d30*/  STL [R1+0x70c], R11 ;  /* 0x00070c0b01007387 */ /* 0x000fe20000100800 */
[----:B------:R-:W-:-:S03]  /*15d40*/  IMAD.X R7, R72, 0x1, R4, P1 ;  /* 0x0000000148077824 */ /* 0x000fc600008e0604 */
[----:B------:R0:W-:Y:S04]  /*15d50*/  STL [R1+0x790], R6 ;  /* 0x0007900601007387 */ /* 0x0001e80000100800 */
[----:B------:R-:W-:Y:S04]  /*15d60*/  STL [R1+0x2458], R11 ;  /* 0x0024580b01007387 */ /* 0x000fe80000100800 */
[----:B------:R-:W4:Y:S04]  /*15d70*/  LDL R72, [R1+0x110] ;  /* 0x0001100001487983 */ /* 0x000f280000100800 */
[----:B------:R1:W-:Y:S01]  /*15d80*/  STL [R1+0x72c], R7 ;  /* 0x00072c0701007387 */ /* 0x0003e20000100800 */
[----:B------:R-:W-:Y:S01]  /*15d90*/  IMAD.X R8, R80, 0x1, R4, P6 ;  /* 0x0000000150087824 */ /* 0x000fe200030e0604 */
[----:B0-----:R-:W-:-:S02]  /*15da0*/  IADD3 R6, P5, PT, R69, R2, RZ ;  /* 0x0000000245067210 */ /* 0x001fc40007fbe0ff */
[----:B------:R-:W4:Y:S04]  /*15db0*/  LDL R69, [R1+0x6b0] ;  /* 0x0006b00001457983 */ /* 0x000f280000100800 */
[----:B------:R0:W-:Y:S01]  /*15dc0*/  STL [R1+0x7a0], R6 ;  /* 0x0007a00601007387 */ /* 0x0001e20000100800 */
[----:B-1----:R-:W-:-:S03]  /*15dd0*/  IADD3 R7, P1, PT, R68, R2, RZ ;  /* 0x0000000244077210 */ /* 0x002fc60007f3e0ff */
[----:B------:R-:W-:Y:S04]  /*15de0*/  STL [R1+0x73c], R8 ;  /* 0x00073c0801007387 */ /* 0x000fe80000100800 */
[----:B------:R-:W4:Y:S04]  /*15df0*/  LDL R68, [R1+0x118] ;  /* 0x0001180001447983 */ /* 0x000f280000100800 */
[----:B------:R1:W-:Y:S01]  /*15e00*/  STL [R1+0x7b0], R7 ;  /* 0x0007b00701007387 */ /* 0x0003e20000100800 */
[----:B0-----:R-:W-:-:S03]  /*15e10*/  IMAD.X R6, R67, 0x1, R4, P3 ;  /* 0x0000000143067824 */ /* 0x001fc600018e0604 */
[----:B------:R-:W4:Y:S04]  /*15e20*/  LDL R67, [R1+0x6b4] ;  /* 0x0006b40001437983 */ /* 0x000f280000100800 */
[----:B------:R0:W-:Y:S01]  /*15e30*/  STL [R1+0x78c], R6 ;  /* 0x00078c0601007387 */ /* 0x0001e20000100800 */
[----:B-1----:R-:W-:-:S03]  /*15e40*/  IADD3 R7, P6, PT, R47, R2, RZ ;  /* 0x000000022f077210 */ /* 0x002fc60007fde0ff */
[----:B------:R-:W4:Y:S01]  /*15e50*/  LDL R47, [R1+0x130] ;  /* 0x00013000012f7983 */ /* 0x000f220000100800 */
[----:B------:R-:W-:-:S03]  /*15e60*/  IADD3 R8, P3, PT, R77, R2, RZ ;  /* 0x000000024d087210 */ /* 0x000fc60007f7e0ff */
[----:B------:R1:W-:Y:S01]  /*15e70*/  STL [R1+0x7c0], R7 ;  /* 0x0007c00701007387 */ /* 0x0003e20000100800 */
[--C-:B0-----:R-:W-:Y:S02]  /*15e80*/  IMAD.X R6, R79, 0x1, R4.reuse, P5 ;  /* 0x000000014f067824 */ /* 0x101fe400028e0604 */
[----:B-1----:R-:W-:-:S03]  /*15e90*/  IMAD.X R7, R64, 0x1, R4, P1 ;  /* 0x0000000140077824 */ /* 0x002fc600008e0604 */
[----:B------:R0:W-:Y:S04]  /*15ea0*/  STL [R1+0x79c], R6 ;  /* 0x00079c0601007387 */ /* 0x0001e80000100800 */
[----:B------:R-:W-:Y:S04]  /*15eb0*/  STL [R1+0x7d8], R8 ;  /* 0x0007d80801007387 */ /* 0x000fe80000100800 */
[----:B------:R-:W4:Y:S04]  /*15ec0*/  LDL R29, [R1+0x6b8] ;  /* 0x0006b800011d7983 */ /* 0x000f280000100800 */
[----:B------:R2:W-:Y:S04]  /*15ed0*/  STL [R1+0x7ac], R7 ;  /* 0x0007ac0701007387 */ /* 0x0005e80000100800 */
[----:B------:R-:W4:Y:S01]  /*15ee0*/  LDL R64, [R1+0x13c] ;  /* 0x00013c0001407983 */ /* 0x000f220000100800 */
[----:B0-----:R-:W-:-:S05]  /*15ef0*/  IADD3 R6, P5, PT, R63, R2, RZ ;  /* 0x000000023f067210 */ /* 0x001fca0007fbe0ff */
[----:B------:R0:W-:Y:S04]  /*15f00*/  STL [R1+0x7e8], R6 ;  /* 0x0007e80601007387 */ /* 0x0001e80000100800 */
[----:B------:R-:W4:Y:S01]  /*15f10*/  LDL R63, [R1+0x6bc] ;  /* 0x0006bc00013f7983 */ /* 0x000f220000100800 */
[----:B--2---:R-:W-:-:S03]  /*15f20*/  IADD3 R7, P1, PT, R46, R2, RZ ;  /* 0x000000022e077210 */ /* 0x004fc60007f3e0ff */
[----:B------:R-:W2:Y:S01]  /*15f30*/  LDL R46, [R1+0x148] ;  /* 0x00014800012e7983 */ /* 0x000ea20000100800 */
[----:B0-----:R-:W-:-:S05]  /*15f40*/  IMAD.X R6, R76, 0x1, R4, P6 ;  /* 0x000000014c067824 */ /* 0x001fca00030e0604 */
[----:B------:R0:W-:Y:S04]  /*15f50*/  STL [R1+0x7bc], R6 ;  /* 0x0007bc0601007387 */ /* 0x0001e80000100800 */
[----:B------:R-:W-:Y:S04]  /*15f60*/  STL [R1+0x838], R7 ;  /* 0x0008380701007387 */ /* 0x000fe80000100800 */
[----:B------:R-:W2:Y:S04]  /*15f70*/  LDL R49, [R1+0x6c0] ;  /* 0x0006c00001317983 */ /* 0x000ea80000100800 */
[----:B------:R-:W2:Y:S01]  /*15f80*/  LDL R79, [R1+0x158] ;  /* 0x00015800014f7983 */ /* 0x000ea20000100800 */
[----:B0-----:R-:W-:-:S05]  /*15f90*/  IMAD.X R6, R75, 0x1, R4, P3 ;  /* 0x000000014b067824 */ /* 0x001fca00018e0604 */
[----:B------:R3:W-:Y:S04]  /*15fa0*/  STL [R1+0x7d4], R6 ;  /* 0x0007d40601007387 */ /* 0x0007e80000100800 */
[----:B------:R-:W2:Y:S01]  /*15fb0*/  LDL R77, [R1+0x6c4] ;  /* 0x0006c400014d7983 */ /* 0x000ea20000100800 */
[-C--:B---3--:R-:W-:Y:S01]  /*15fc0*/  IADD3 R6, P6, PT, R73, R2.reuse, RZ ;  /* 0x0000000249067210 */ /* 0x088fe20007fde0ff */
[----:B----4-:R-:W-:Y:S02]  /*15fd0*/  IMAD.X R7, R65, 0x1, R4, P5 ;  /* 0x0000000141077824 */ /* 0x010fe400028e0604 */
[----:B------:R-:W3:Y:S04]  /*15fe0*/  LDL R65, [R1+0x168] ;  /* 0x0001680001417983 */ /* 0x000ee80000100800 */
[----:B------:R0:W-:Y:S04]  /*15ff0*/  STL [R1+0x848], R6 ;  /* 0x0008480601007387 */ /* 0x0001e80000100800 */
[----:B------:R1:W-:Y:S04]  /*16000*/  STL [R1+0x7e4], R7 ;  /* 0x0007e40701007387 */ /* 0x0003e80000100800 */
[----:B------:R-:W4:Y:S04]  /*16010*/  LDL R83, [R1+0x6c8] ;  /* 0x0006c80001537983 */ /* 0x000f280000100800 */
[----:B------:R-:W4:Y:S01]  /*16020*/  LDL R81, [R1+0x174] ;  /* 0x0001740001517983 */ /* 0x000f220000100800 */
[----:B0-----:R-:W-:-:S05]  /*16030*/  IADD3 R6, P3, PT, R71, R2, RZ ;  /* 0x0000000247067210 */ /* 0x001fca0007f7e0ff */
[----:B------:R0:W-:Y:S04]  /*16040*/  STL [R1+0x860], R6 ;  /* 0x0008600601007387 */ /* 0x0001e80000100800 */
[----:B------:R-:W4:Y:S01]  /*16050*/  LDL R76, [R1+0x6cc] ;  /* 0x0006cc00014c7983 */ /* 0x000f220000100800 */
[----:B-1----:R-:W-:-:S03]  /*16060*/  IMAD.X R7, R72, 0x1, R4, P1 ;  /* 0x0000000148077824 */ /* 0x002fc600008e0604 */
[----:B------:R-:W4:Y:S04]  /*16070*/  LDL R71, [R1+0x184] ;  /* 0x0001840001477983 */ /* 0x000f280000100800 */
[----:B------:R-:W4:Y:S04]  /*16080*/  LDL R80, [R1+0x6d0] ;  /* 0x0006d00001507983 */ /* 0x000f280000100800 */
[----:B------:R-:W-:Y:S04]  /*16090*/  STL [R1+0x834], R7 ;  /* 0x0008340701007387 */ /* 0x000fe80000100800 */
[----:B------:R-:W4:Y:S01]  /*160a0*/  LDL R75, [R1+0x18c] ;  /* 0x00018c00014b7983 */ /* 0x000f220000100800 */
[----:B0-----:R-:W-:-:S05]  /*160b0*/  IADD3 R6, P5, PT, R69, R2, RZ ;  /* 0x0000000245067210 */ /* 0x001fca0007fbe0ff */
[----:B------:R0:W-:Y:S04]  /*160c0*/  STL [R1+0x870], R6 ;  /* 0x0008700601007387 */ /* 0x0001e80000100800 */
[----:B------:R-:W4:Y:S01]  /*160d0*/  LDL R72, [R1+0x6d4] ;  /* 0x0006d40001487983 */ /* 0x000f220000100800 */
[----:B0-----:R-:W-:-:S03]  /*160e0*/  IMAD.X R6, R68, 0x1, R4, P6 ;  /* 0x0000000144067824 */ /* 0x001fc600030e0604 */
[----:B------:R-:W4:Y:S01]  /*160f0*/  LDL R68, [R1+0x19c] ;  /* 0x00019c0001447983 */ /* 0x000f220000100800 */
[----:B------:R-:W-:-:S03]  /*16100*/  IADD3 R7, P1, PT, R67, R2, RZ ;  /* 0x0000000243077210 */ /* 0x000fc60007f3e0ff */
[----:B------:R0:W-:Y:S04]  /*16110*/  STL [R1+0x844], R6 ;  /* 0x0008440601007387 */ /* 0x0001e80000100800 */
[----:B------:R1:W-:Y:S04]  /*16120*/  STL [R1+0x880], R7 ;  /* 0x0008800701007387 */ /* 0x0003e80000100800 */
[----:B------:R-:W4:Y:S01]  /*16130*/  LDL R69, [R1+0x1a8] ;  /* 0x0001a80001457983 */ /* 0x000f220000100800 */
[----:B0-----:R-:W-:-:S03]  /*16140*/  IMAD.X R6, R47, 0x1, R4, P3 ;  /* 0x000000012f067824 */ /* 0x001fc600018e0604 */
[----:B------:R-:W4:Y:S04]  /*16150*/  LDL R47, [R1+0x6d8] ;  /* 0x0006d800012f7983 */ /* 0x000f280000100800 */
[----:B------:R0:W-:Y:S04]  /*16160*/  STL [R1+0x85c], R6 ;  /* 0x00085c0601007387 */ /* 0x0001e80000100800 */
[----:B------:R-:W4:Y:S01]  /*16170*/  LDL R67, [R1+0x7f4] ;  /* 0x0007f40001437983 */ /* 0x000f220000100800 */
[----:B------:R-:W-:Y:S01]  /*16180*/  IADD3 R8, P6, PT, R29, R2, RZ ;  /* 0x000000021d087210 */ /* 0x000fe20007fde0ff */
[----:B-1----:R-:W-:-:S02]  /*16190*/  IMAD.X R7, R64, 0x1, R4, P5 ;  /* 0x0000000140077824 */ /* 0x002fc400028e0604 */
[----:B------:R-:W4:Y:S04]  /*161a0*/  LDL.LU R73, [R1+0x808] ;  /* 0x0008080001497983 */ /* 0x000f280000300800 */
[----:B------:R-:W-:Y:S04]  /*161b0*/  STL [R1+0x890], R8 ;  /* 0x0008900801007387 */ /* 0x000fe80000100800 */
[----:B------:R-:W4:Y:S04]  /*161c0*/  LDL R64, [R1+0x1b4] ;  /* 0x0001b40001407983 */ /* 0x000f280000100800 */
[----:B------:R-:W-:Y:S01]  /*161d0*/  STL [R1+0x86c], R7 ;  /* 0x00086c0701007387 */ /* 0x000fe20000100800 */
[----:B0-----:R-:W-:-:S03]  /*161e0*/  IADD3 R6, P3, PT, R63, R2, RZ ;  /* 0x000000023f067210 */ /* 0x001fc60007f7e0ff */
[----:B------:R-:W4:Y:S04]  /*161f0*/  LDL R63, [R1+0x7f8] ;  /* 0x0007f800013f7983 */ /* 0x000f280000100800 */
[----:B------:R2:W-:Y:S02]  /*16200*/  STL [R1+0x8a0], R6 ;  /* 0x0008a00601007387 */ /* 0x0005e40000100800 */
[--C-:B--2---:R-:W-:Y:S02]  /*16210*/  IMAD.X R6, R46, 0x1, R4.reuse, P1 ;  /* 0x000000012e067824 */ /* 0x104fe400008e0604 */
[----:B------:R-:W2:Y:S04]  /*16220*/  LDL R46, [R1+0x1c4] ;  /* 0x0001c400012e7983 */ /* 0x000ea80000100800 */
[----:B------:R0:W-:Y:S01]  /*16230*/  STL [R1+0x87c], R6 ;  /* 0x00087c0601007387 */ /* 0x0001e20000100800 */
[----:B------:R-:W-:Y:S01]  /*16240*/  IADD3 R8, P5, PT, R49, R2, RZ ;  /* 0x0000000231087210 */ /* 0x000fe20007fbe0ff */
[----:B------:R-:W-:-:S04]  /*16250*/  IMAD.X R7, R79, 0x1, R4, P6 ;  /* 0x000000014f077824 */ /* 0x000fc800030e0604 */
[----:B------:R-:W-:Y:S04]  /*16260*/  STL [R1+0x8b0], R8 ;  /* 0x0008b00801007387 */ /* 0x000fe80000100800 */
[----:B------:R-:W2:Y:S04]  /*16270*/  LDL R79, [R1+0x7fc] ;  /* 0x0007fc00014f7983 */ /* 0x000ea80000100800 */
[----:B------:R3:W-:Y:S01]  /*16280*/  STL [R1+0x88c], R7 ;  /* 0x00088c0701007387 */ /* 0x0007e20000100800 */
[----:B0-----:R-:W-:-:S03]  /*16290*/  IADD3 R6, P1, PT, R77, R2, RZ ;  /* 0x000000024d067210 */ /* 0x001fc60007f3e0ff */
[----:B------:R-:W2:Y:S04]  /*162a0*/  LDL R77, [R1+0x1d0] ;  /* 0x0001d000014d7983 */ /* 0x000ea80000100800 */
[----:B------:R4:W-:Y:S01]  /*162b0*/  STL [R1+0x8c0], R6 ;  /* 0x0008c00601007387 */ /* 0x0009e20000100800 */
[----:B---3--:R-:W-:-:S03]  /*162c0*/  IMAD.X R7, R65, 0x1, R4, P3 ;  /* 0x0000000141077824 */ /* 0x008fc600018e0604 */
[----:B------:R-:W3:Y:S01]  /*162d0*/  LDL R65, [R1+0x800] ;  /* 0x0008000001417983 */ /* 0x000ee20000100800 */
[-C--:B----4-:R-:W-:Y:S01]  /*162e0*/  IADD3 R6, P6, PT, R83, R2.reuse, RZ ;  /* 0x0000000253067210 */ /* 0x090fe20007fde0ff */
[----:B------:R-:W-:Y:S02]  /*162f0*/  IMAD.X R8, R81, 0x1, R4, P5 ;  /* 0x0000000151087824 */ /* 0x000fe400028e0604 */
[----:B------:R0:W-:Y:S04]  /*16300*/  STL [R1+0x89c], R7 ;  /* 0x00089c0701007387 */ /* 0x0001e80000100800 */
[----:B------:R1:W-:Y:S04]  /*16310*/  STL [R1+0x8d0], R6 ;  /* 0x0008d00601007387 */ /* 0x0003e80000100800 */
[----:B------:R4:W-:Y:S01]  /*16320*/  STL [R1+0x8ac], R8 ;  /* 0x0008ac0801007387 */ /* 0x0009e20000100800 */
[----:B0-----:R-:W-:-:S03]  /*16330*/  IADD3 R7, P3, PT, R76, R2, RZ ;  /* 0x000000024c077210 */ /* 0x001fc60007f7e0ff */
[----:B------:R-:W3:Y:S01]  /*16340*/  LDL R76, [R1+0x1dc] ;  /* 0x0001dc00014c7983 */ /* 0x000ee20000100800 */
[--C-:B-1----:R-:W-:Y:S01]  /*16350*/  IMAD.X R6, R71, 0x1, R4.reuse, P1 ;  /* 0x0000000147067824 */ /* 0x102fe200008e0604 */
[-C--:B----4-:R-:W-:Y:S02]  /*16360*/  IADD3 R8, P5, PT, R80, R2.reuse, RZ ;  /* 0x0000000250087210 */ /* 0x090fe40007fbe0ff */
[----:B------:R0:W-:Y:S04]  /*16370*/  STL [R1+0x8e0], R7 ;  /* 0x0008e00701007387 */ /* 0x0001e80000100800 */
[----:B------:R-:W4:Y:S04]  /*16380*/  LDL.LU R71, [R1+0x81c] ;  /* 0x00081c0001477983 */ /* 0x000f280000300800 */
[----:B------:R1:W-:Y:S04]  /*16390*/  STL [R1+0x8bc], R6 ;  /* 0x0008bc0601007387 */ /* 0x0003e80000100800 */
[----:B------:R-:W-:Y:S01]  /*163a0*/  STL [R1+0x8f0], R8 ;  /* 0x0008f00801007387 */ /* 0x000fe20000100800 */
[----:B0-----:R-:W-:Y:S01]  /*163b0*/  IMAD.X R7, R75, 0x1, R4, P6 ;  /* 0x000000014b077824 */ /* 0x001fe200030e0604 */
[----:B-1----:R-:W-:-:S02]  /*163c0*/  IADD3 R6, P1, PT, R72, R2, RZ ;  /* 0x0000000248067210 */ /* 0x002fc40007f3e0ff */
[----:B------:R-:W4:Y:S04]  /*163d0*/  LDL R75, [R1+0x804] ;  /* 0x00080400014b7983 */ /* 0x000f280000100800 */
[----:B------:R0:W-:Y:S04]  /*163e0*/  STL [R1+0x8cc], R7 ;  /* 0x0008cc0701007387 */ /* 0x0001e80000100800 */
[----:B------:R-:W4:Y:S04]  /*163f0*/  LDL R72, [R1+0x1ec] ;  /* 0x0001ec0001487983 */ /* 0x000f280000100800 */
[----:B------:R1:W-:Y:S01]  /*16400*/  STL [R1+0x900], R6 ;  /* 0x0009000601007387 */ /* 0x0003e20000100800 */
[----:B0-----:R-:W-:-:S03]  /*16410*/  IMAD.X R7, R68, 0x1, R4, P3 ;  /* 0x0000000144077824 */ /* 0x001fc600018e0604 */
[----:B------:R-:W4:Y:S04]  /*16420*/  LDL R68, [R1+0x1f4] ;  /* 0x0001f40001447983 */ /* 0x000f280000100800 */
[----:B------:R0:W-:Y:S01]  /*16430*/  STL [R1+0x8dc], R7 ;  /* 0x0008dc0701007387 */ /* 0x0001e20000100800 */
[----:B-1----:R-:W-:-:S03]  /*16440*/  IADD3 R6, P6, PT, R47, R2, RZ ;  /* 0x000000022f067210 */ /* 0x002fc60007fde0ff */
[----:B------:R-:W4:Y:S01]  /*16450*/  LDL R47, [R1+0x80c] ;  /* 0x00080c00012f7983 */ /* 0x000f220000100800 */
[----:B0-----:R-:W-:-:S03]  /*16460*/  IMAD.X R7, R69, 0x1, R4, P5 ;  /* 0x0000000145077824 */ /* 0x001fc600028e0604 */
[----:B------:R0:W-:Y:S04]  /*16470*/  STL [R1+0x910], R6 ;  /* 0x0009100601007387 */ /* 0x0001e80000100800 */
[----:B------:R-:W4:Y:S04]  /*16480*/  LDL R8, [R1+0x204] ;  /* 0x0002040001087983 */ /* 0x000f280000100800 */
[----:B------:R1:W-:Y:S01]  /*16490*/  STL [R1+0x8ec], R7 ;  /* 0x0008ec0701007387 */ /* 0x0003e20000100800 */
[----:B0-----:R-:W-:-:S03]  /*164a0*/  IADD3 R6, P3, PT, R67, R2, RZ ;  /* 0x0000000243067210 */ /* 0x001fc60007f7e0ff */
[----:B-1----:R-:W4:Y:S04]  /*164b0*/  LDL R7, [R1+0x810] ;  /* 0x0008100001077983 */ /* 0x002f280000100800 */
[----:B------:R0:W-:Y:S04]  /*164c0*/  STL [R1+0x920], R6 ;  /* 0x0009200601007387 */ /* 0x0001e80000100800 */
[----:B------:R-:W4:Y:S01]  /*164d0*/  LDL R67, [R1+0x210] ;  /* 0x0002100001437983 */ /* 0x000f220000100800 */
[----:B------:R-:W-:Y:S01]  /*164e0*/  IADD3 R9, P5, PT, R63, R2, RZ ;  /* 0x000000023f097210 */ /* 0x000fe20007fbe0ff */
[----:B0-----:R-:W-:-:S02]  /*164f0*/  IMAD.X R6, R64, 0x1, R4, P1 ;  /* 0x0000000140067824 */ /* 0x001fc400008e0604 */
[----:B------:R-:W4:Y:S04]  /*16500*/  LDL R64, [R1+0x814] ;  /* 0x0008140001407983 */ /* 0x000f280000100800 */
[----:B------:R2:W-:Y:S04]  /*16510*/  STL [R1+0x8fc], R6 ;  /* 0x0008fc0601007387 */ /* 0x0005e80000100800 */
[----:B------:R-:W-:Y:S04]  /*16520*/  STL [R1+0x930], R9 ;  /* 0x0009300901007387 */ /* 0x000fe80000100800 */
[----:B------:R-:W4:Y:S01]  /*16530*/  LDL R63, [R1+0x21c] ;  /* 0x00021c00013f7983 */ /* 0x000f220000100800 */
[----:B--2---:R-:W-:-:S03]  /*16540*/  IMAD.X R6, R46, 0x1, R4, P6 ;  /* 0x000000012e067824 */ /* 0x004fc600030e0604 */
[----:B------:R-:W2:Y:S04]  /*16550*/  LDL R46, [R1+0x818] ;  /* 0x00081800012e7983 */ /* 0x000ea80000100800 */
[----:B------:R0:W-:Y:S04]  /*16560*/  STL [R1+0x90c], R6 ;  /* 0x00090c0601007387 */ /* 0x0001e80000100800 */
[----:B------:R-:W2:Y:S04]  /*16570*/  LDL.LU R69, [R1+0x830] ;  /* 0x0008300001457983 */ /* 0x000ea80000300800 */
[----:B------:R-:W2:Y:S01]  /*16580*/  LDL R29, [R1+0x22c] ;  /* 0x00022c00011d7983 */ /* 0x000ea20000100800 */
[----:B0-----:R-:W-:-:S05]  /*16590*/  IADD3 R6, P1, PT, R79, R2, RZ ;  /* 0x000000024f067210 */ /* 0x001fca0007f3e0ff */
[----:B------:R3:W-:Y:S01]  /*165a0*/  STL [R1+0x940], R6 ;  /* 0x0009400601007387 */ /* 0x0007e20000100800 */
[----:B------:R-:W-:-:S05]  /*165b0*/  IMAD.X R9, R77, 0x1, R4, P3 ;  /* 0x000000014d097824 */ /* 0x000fca00018e0604 */
[----:B------:R-:W-:Y:S04]  /*165c0*/  STL [R1+0x91c], R9 ;  /* 0x00091c0901007387 */ /* 0x000fe80000100800 */
[----:B------:R-:W2:Y:S04]  /*165d0*/  LDL R49, [R1+0x238] ;  /* 0x0002380001317983 */ /* 0x000ea80000100800 */
[----:B------:R-:W2:Y:S01]  /*165e0*/  LDL R83, [R1+0x820] ;  /* 0x0008200001537983 */ /* 0x000ea20000100800 */
[----:B---3--:R-:W-:-:S05]  /*165f0*/  IADD3 R6, P6, PT, R65, R2, RZ ;  /* 0x0000000241067210 */ /* 0x008fca0007fde0ff */
[----:B------:R0:W-:Y:S04]  /*16600*/  STL [R1+0x950], R6 ;  /* 0x0009500601007387 */ /* 0x0001e80000100800 */
[----:B------:R-:W3:Y:S04]  /*16610*/  LDL R81, [R1+0x244] ;  /* 0x0002440001517983 */ /* 0x000ee80000100800 */
[----:B------:R-:W3:Y:S04]  /*16620*/  LDL R80, [R1+0x824] ;  /* 0x0008240001507983 */ /* 0x000ee80000100800 */
[----:B------:R-:W3:Y:S04]  /*16630*/  LDL R65, [R1+0x254] ;  /* 0x0002540001417983 */ /* 0x000ee80000100800 */
[----:B------:R-:W3:Y:S04]  /*16640*/  LDL R79, [R1+0x828] ;  /* 0x00082800014f7983 */ /* 0x000ee80000100800 */
[----:B------:R-:W3:Y:S01]  /*16650*/  LDL R77, [R1+0x260] ;  /* 0x00026000014d7983 */ /* 0x000ee20000100800 */
[----:B0-----:R-:W-:-:S05]  /*16660*/  IMAD.X R6, R76, 0x1, R4, P5 ;  /* 0x000000014c067824 */ /* 0x001fca00028e0604 */
[----:B------:R4:W-:Y:S04]  /*16670*/  STL [R1+0x92c], R6 ;  /* 0x00092c0601007387 */ /* 0x0009e80000100800 */
[----:B------:R-:W3:Y:S01]  /*16680*/  LDL R76, [R1+0x82c] ;  /* 0x00082c00014c7983 */ /* 0x000ee20000100800 */
[-C--:B------:R-:W-:Y:S02]  /*16690*/  IADD3 R9, P5, PT, R73, R2.reuse, RZ ;  /* 0x0000000249097210 */ /* 0x080fe40007fbe0ff */
[----:B----4-:R-:W-:Y:S01]  /*166a0*/  IADD3 R6, P3, PT, R75, R2, RZ ;  /* 0x000000024b067210 */ /* 0x010fe20007f7e0ff */
[----:B------:R-:W-:-:S04]  /*166b0*/  IMAD.X R10, R72, 0x1, R4, P1 ;  /* 0x00000001480a7824 */ /* 0x000fc800008e0604 */
[----:B------:R0:W-:Y:S04]  /*166c0*/  STL [R1+0x960], R6 ;  /* 0x0009600601007387 */ /* 0x0001e80000100800 */
[----:B------:R-:W-:Y:S04]  /*166d0*/  STL [R1+0x93c], R10 ;  /* 0x00093c0a01007387 */ /* 0x000fe80000100800 */
[----:B------:R-:W4:Y:S04]  /*166e0*/  LDL R75, [R1+0x26c] ;  /* 0x00026c00014b7983 */ /* 0x000f280000100800 */
[----:B------:R-:W-:Y:S01]  /*166f0*/  STL [R1+0x970], R9 ;  /* 0x0009700901007387 */ /* 0x000fe20000100800 */
[----:B0-----:R-:W-:-:S05]  /*16700*/  IMAD.X R6, R68, 0x1, R4, P6 ;  /* 0x0000000144067824 */ /* 0x001fca00030e0604 */
[----:B------:R0:W-:Y:S04]  /*16710*/  STL [R1+0x94c], R6 ;  /* 0x00094c0601007387 */ /* 0x0001e80000100800 */
[----:B------:R-:W4:Y:S01]  /*16720*/  LDL R68, [R1+0x27c] ;  /* 0x00027c0001447983 */ /* 0x000f220000100800 */
[----:B------:R-:W-:-:S03]  /*16730*/  IADD3 R72, P1, PT, R47, R2, RZ ;  /* 0x000000022f487210 */ /* 0x000fc60007f3e0ff */
[----:B------:R-:W4:Y:S01]  /*16740*/  LDL R47, [R1+0xa04] ;  /* 0x000a0400012f7983 */ /* 0x000f220000100800 */
[----:B------:R-:W-:-:S05]  /*16750*/  IMAD.X R8, R8, 0x1, R4, P3 ;  /* 0x0000000108087824 */ /* 0x000fca00018e0604 */
[----:B------:R-:W-:Y:S04]  /*16760*/  STL [R1+0x95c], R8 ;  /* 0x00095c0801007387 */ /* 0x000fe80000100800 */
[----:B------:R-:W-:Y:S01]  /*16770*/  STL [R1+0x980], R72 ;  /* 0x0009804801007387 */ /* 0x000fe20000100800 */
[----:B------:R-:W-:Y:S01]  /*16780*/  IADD3 R7, P6, PT, R7, R2, RZ ;  /* 0x0000000207077210 */ /* 0x000fe20007fde0ff */
[----:B0-----:R-:W-:-:S04]  /*16790*/  IMAD.X R6, R67, 0x1, R4, P5 ;  /* 0x0000000143067824 */ /* 0x001fc800028e0604 */
[----:B------:R-:W-:Y:S04]  /*167a0*/  STL [R1+0x990], R7 ;  /* 0x0009900701007387 */ /* 0x000fe80000100800 */
[----:B------:R-:W-:Y:S04]  /*167b0*/  STL [R1+0x2370], R72 ;  /* 0x0023704801007387 */ /* 0x000fe80000100800 */
[----:B------:R0:W-:Y:S02]  /*167c0*/  STL [R1+0x96c], R6 ;  /* 0x00096c0601007387 */ /* 0x0001e40000100800 */
[-C--:B0-----:R-:W-:Y:S01]  /*167d0*/  IADD3 R6, P3, PT, R64, R2.reuse, RZ ;  /* 0x0000000240067210 */ /* 0x081fe20007f7e0ff */
[----:B------:R-:W-:Y:S01]  /*167e0*/  IMAD.X R7, R63, 0x1, R4, P1 ;  /* 0x000000013f077824 */ /* 0x000fe200008e0604 */
[----:B------:R-:W4:Y:S04]  /*167f0*/  LDL R64, [R1+0x288] ;  /* 0x0002880001407983 */ /* 0x000f280000100800 */
[----:B------:R-:W4:Y:S04]  /*16800*/  LDL.LU R67, [R1+0xa44] ;  /* 0x000a440001437983 */ /* 0x000f280000300800 */
[----:B------:R2:W-:Y:S04]  /*16810*/  STL [R1+0x9a0], R6 ;  /* 0x0009a00601007387 */ /* 0x0005e80000100800 */
[----:B------:R-:W4:Y:S04]  /*16820*/  LDL R63, [R1+0xa14] ;  /* 0x000a1400013f7983 */ /* 0x000f280000100800 */
[----:B------:R-:W-:Y:S01]  /*16830*/  STL [R1+0x97c], R7 ;  /* 0x00097c0701007387 */ /* 0x000fe20000100800 */
[----:B------:R-:W-:-:S02]  /*16840*/  IADD3 R8, P1, PT, R71, R2, RZ ;  /* 0x0000000247087210 */ /* 0x000fc40007f3e0ff */
[----:B--2---:R-:W-:Y:S02]  /*16850*/  IADD3 R6, P5, PT, R46, R2, RZ ;  /* 0x000000022e067210 */ /* 0x004fe40007fbe0ff */
[----:B------:R-:W2:Y:S04]  /*16860*/  LDL R46, [R1+0x294] ;  /* 0x00029400012e7983 */ /* 0x000ea80000100800 */
[----:B------:R0:W-:Y:S02]  /*16870*/  STL [R1+0x9b0], R6 ;  /* 0x0009b00601007387 */ /* 0x0001e40000100800 */
[----:B0-----:R-:W-:-:S05]  /*16880*/  IMAD.X R6, R29, 0x1, R4, P6 ;  /* 0x000000011d067824 */ /* 0x001fca00030e0604 */
[----:B------:R0:W-:Y:S04]  /*16890*/  STL [R1+0x98c], R6 ;  /* 0x00098c0601007387 */ /* 0x0001e80000100800 */
[----:B------:R3:W-:Y:S01]  /*168a0*/  STL [R1+0x9c0], R8 ;  /* 0x0009c00801007387 */ /* 0x0007e20000100800 */
[----:B------:R-:W-:Y:S01]  /*168b0*/  IMAD.X R7, R49, 0x1, R4, P3 ;  /* 0x0000000131077824 */ /* 0x000fe200018e0604 */
[----:B0-----:R-:W-:-:S04]  /*168c0*/  IADD3 R6, P6, PT, R83, R2, RZ ;  /* 0x0000000253067210 */ /* 0x001fc80007fde0ff */
[----:B------:R0:W-:Y:S04]  /*168d0*/  STL [R1+0x99c], R7 ;  /* 0x00099c0701007387 */ /* 0x0001e80000100800 */
[----:B------:R1:W-:Y:S01]  /*168e0*/  STL [R1+0x9d0], R6 ;  /* 0x0009d00601007387 */ /* 0x0003e20000100800 */
[--C-:B---3--:R-:W-:Y:S01]  /*168f0*/  IMAD.X R8, R81, 0x1, R4.reuse, P5 ;  /* 0x0000000151087824 */ /* 0x108fe200028e0604 */
[----:B0-----:R-:W-:Y:S01]  /*16900*/  IADD3 R7, P3, PT, R80, R2, RZ ;  /* 0x0000000250077210 */ /* 0x001fe20007f7e0ff */
[----:B-1----:R-:W-:-:S03]  /*16910*/  IMAD.X R6, R65, 0x1, R4, P1 ;  /* 0x0000000141067824 */ /* 0x002fc600008e0604 */
[----:B------:R0:W-:Y:S04]  /*16920*/  STL [R1+0x9ac], R8 ;  /* 0x0009ac0801007387 */ /* 0x0001e80000100800 */
[----:B------:R-:W3:Y:S04]  /*16930*/  LDL.LU R65, [R1+0xa94] ;  /* 0x000a940001417983 */ /* 0x000ee80000300800 */
[----:B------:R1:W-:Y:S04]  /*16940*/  STL [R1+0x9e0], R7 ;  /* 0x0009e00701007387 */ /* 0x0003e80000100800 */
[----:B------:R1:W-:Y:S01]  /*16950*/  STL [R1+0x9bc], R6 ;  /* 0x0009bc0601007387 */ /* 0x0003e20000100800 */
[-C--:B0-----:R-:W-:Y:S01]  /*16960*/  IADD3 R8, P5, PT, R79, R2.reuse, RZ ;  /* 0x000000024f087210 */ /* 0x081fe20007fbe0ff */
[----:B-1----:R-:W-:Y:S01]  /*16970*/  IMAD.X R7, R77, 0x1, R4, P6 ;  /* 0x000000014d077824 */ /* 0x002fe200030e0604 */
[----:B------:R-:W-:-:S03]  /*16980*/  IADD3 R6, P1, PT, R76, R2, RZ ;  /* 0x000000024c067210 */ /* 0x000fc60007f3e0ff */
[----:B------:R-:W-:Y:S04]  /*16990*/  STL [R1+0x9f0], R8 ;  /* 0x0009f00801007387 */ /* 0x000fe80000100800 */
[----:B------:R-:W3:Y:S04]  /*169a0*/  LDL R31, [R1+0xa24] ;  /* 0x000a2400011f7983 */ /* 0x000ee80000100800 */
[----:B------:R0:W-:Y:S04]  /*169b0*/  STL [R1+0x9cc], R7 ;  /* 0x0009cc0701007387 */ /* 0x0001e80000100800 */
[----:B------:R-:W3:Y:S04]  /*169c0*/  LDL R49, [R1+0x2a0] ;  /* 0x0002a00001317983 */ /* 0x000ee80000100800 */
[----:B------:R1:W-:Y:S04]  /*169d0*/  STL [R1+0xa00], R6 ;  /* 0x000a000601007387 */ /* 0x0003e80000100800 */
[----:B------:R-:W3:Y:S04]  /*169e0*/  LDL R83, [R1+0xa34] ;  /* 0x000a340001537983 */ /* 0x000ee80000100800 */
[----:B------:R-:W3:Y:S01]  /*169f0*/  LDL R77, [R1+0x2b0] ;  /* 0x0002b000014d7983 */ /* 0x000ee20000100800 */
[----:B0-----:R-:W-:Y:S01]  /*16a00*/  IADD3 R7, P6, PT, R69, R2, RZ ;  /* 0x0000000245077210 */ /* 0x001fe20007fde0ff */
[----:B----4-:R-:W-:-:S05]  /*16a10*/  IMAD.X R8, R75, 0x1, R4, P3 ;  /* 0x000000014b087824 */ /* 0x010fca00018e0604 */
[----:B------:R0:W-:Y:S04]  /*16a20*/  STL [R1+0x9dc], R8 ;  /* 0x0009dc0801007387 */ /* 0x0001e80000100800 */
[----:B------:R4:W-:Y:S04]  /*16a30*/  STL [R1+0xa10], R7 ;  /* 0x000a100701007387 */ /* 0x0009e80000100800 */
[----:B------:R-:W3:Y:S01]  /*16a40*/  LDL R30, [R1+0x2bc] ;  /* 0x0002bc00011e7983 */ /* 0x000ee20000100800 */
[----:B-1----:R-:W-:-:S05]  /*16a50*/  IMAD.X R6, R68, 0x1, R4, P5 ;  /* 0x0000000144067824 */ /* 0x002fca00028e0604 */
[----:B------:R1:W-:Y:S04]  /*16a60*/  STL [R1+0x9ec], R6 ;  /* 0x0009ec0601007387 */ /* 0x0003e80000100800 */
[----:B------:R-:W3:Y:S04]  /*16a70*/  LDL R9, [R1+0xa54] ;  /* 0x000a540001097983 */ /* 0x000ee80000100800 */
[----:B0-----:R-:W3:Y:S04]  /*16a80*/  LDL R8, [R1+0xa64] ;  /* 0x000a640001087983 */ /* 0x001ee80000100800 */
[----:B----4-:R-:W4:Y:S01]  /*16a90*/  LDL R7, [R1+0x2dc] ;  /* 0x0002dc0001077983 */ /* 0x010f220000100800 */
[----:B------:R-:W-:-:S03]  /*16aa0*/  IADD3 R68, P3, PT, R47, R2, RZ ;  /* 0x000000022f447210 */ /* 0x000fc60007f7e0ff */
[----:B------:R-:W4:Y:S04]  /*16ab0*/  LDL R81, [R1+0xa74] ;  /* 0x000a740001517983 */ /* 0x000f280000100800 */
[----:B------:R-:W4:Y:S04]  /*16ac0*/  LDL R47, [R1+0x2ec] ;  /* 0x0002ec00012f7983 */ /* 0x000f280000100800 */
[----:B------:R-:W4:Y:S04]  /*16ad0*/  LDL R80, [R1+0xa84] ;  /* 0x000a840001507983 */ /* 0x000f280000100800 */
[----:B-1----:R-:W4:Y:S04]  /*16ae0*/  LDL R6, [R1+0x2c8] ;  /* 0x0002c80001067983 */ /* 0x002f280000100800 */
[----:B------:R-:W4:Y:S01]  /*16af0*/  LDL R79, [R1+0x2f8] ;  /* 0x0002f800014f7983 */ /* 0x000f220000100800 */
[----:B------:R-:W-:Y:S01]  /*16b00*/  IMAD.X R10, R64, 0x1, R4, P1 ;  /* 0x00000001400a7824 */ /* 0x000fe200008e0604 */
[----:B------:R-:W-:-:S04]  /*16b10*/  IADD3 R11, P5, PT, R63, R2, RZ ;  /* 0x000000023f0b7210 */ /* 0x000fc80007fbe0ff */
[----:B------:R2:W-:Y:S04]  /*16b20*/  STL [R1+0x9fc], R10 ;  /* 0x0009fc0a01007387 */ /* 0x0005e80000100800 */
[----:B------:R-:W4:Y:S04]  /*16b30*/  LDL R29, [R1+0x304] ;  /* 0x00030400011d7983 */ /* 0x000f280000100800 */
[----:B------:R3:W-:Y:S04]  /*16b40*/  STL [R1+0xa30], R11 ;  /* 0x000a300b01007387 */ /* 0x0007e80000100800 */
[----:B------:R-:W4:Y:S01]  /*16b50*/  LDL R64, [R1+0xaa4] ;  /* 0x000aa40001407983 */ /* 0x000f220000100800 */
[----:B--2---:R-:W-:-:S05]  /*16b60*/  IMAD.X R10, R46, 0x1, R4, P6 ;  /* 0x000000012e0a7824 */ /* 0x004fca00030e0604 */
[----:B------:R0:W-:Y:S04]  /*16b70*/  STL [R1+0xa0c], R10 ;  /* 0x000a0c0a01007387 */ /* 0x0001e80000100800 */
[----:B------:R-:W2:Y:S04]  /*16b80*/  LDL R76, [R1+0x310] ;  /* 0x00031000014c7983 */ /* 0x000ea80000100800 */
[----:B------:R-:W2:Y:S04]  /*16b90*/  LDL R75, [R1+0xab4] ;  /* 0x000ab400014b7983 */ /* 0x000ea80000100800 */
[----:B------:R-:W2:Y:S04]  /*16ba0*/  LDL R46, [R1+0x320] ;  /* 0x00032000012e7983 */ /* 0x000ea80000100800 */
[----:B------:R-:W2:Y:S04]  /*16bb0*/  LDL.LU R63, [R1+0xae4] ;  /* 0x000ae400013f7983 */ /* 0x000ea80000300800 */
[----:B------:R-:W-:Y:S04]  /*16bc0*/  STL [R1+0xa20], R68 ;  /* 0x000a204401007387 */ /* 0x000fe80000100800 */
[----:B------:R-:W-:Y:S04]  /*16bd0*/  STL [R1+0x2348], R68 ;  /* 0x0023484401007387 */ /* 0x000fe80000100800 */
[----:B------:R-:W-:Y:S04]  /*16be0*/  STL [R1+0x234c], R68 ;  /* 0x00234c4401007387 */ /* 0x000fe80000100800 */
[----:B------:R-:W-:Y:S04]  /*16bf0*/  STL [R1+0x2350], R68 ;  /* 0x0023504401007387 */ /* 0x000fe80000100800 */
[----:B------:R-:W-:Y:S01]  /*16c00*/  STL [R1+0x2354], R68 ;  /* 0x0023544401007387 */ /* 0x000fe20000100800 */
[-C--:B---3--:R-:W-:Y:S01]  /*16c10*/  IADD3 R11, P1, PT, R31, R2.reuse, RZ ;  /* 0x000000021f0b7210 */ /* 0x088fe20007f3e0ff */
[----:B0-----:R-:W-:Y:S01]  /*16c20*/  IMAD.X R10, R49, 0x1, R4, P3 ;  /* 0x00000001310a7824 */ /* 0x001fe200018e0604 */
[----:B------:R-:W-:-:S03]  /*16c30*/  IADD3 R12, P6, PT, R83, R2, RZ ;  /* 0x00000002530c7210 */ /* 0x000fc60007fde0ff */
[----:B------:R0:W-:Y:S04]  /*16c40*/  STL [R1+0xa40], R11 ;  /* 0x000a400b01007387 */ /* 0x0001e80000100800 */
[----:B------:R1:W-:Y:S04]  /*16c50*/  STL [R1+0xa1c], R10 ;  /* 0x000a1c0a01007387 */ /* 0x0003e80000100800 */
[----:B------:R-:W-:Y:S04]  /*16c60*/  STL [R1+0xa50], R12 ;  /* 0x000a500c01007387 */ /* 0x000fe80000100800 */
[----:B------:R-:W3:Y:S01]  /*16c70*/  LDL R49, [R1+0xac4] ;  /* 0x000ac40001317983 */ /* 0x000ee20000100800 */
[----:B0-----:R-:W-:Y:S01]  /*16c80*/  IMAD.X R11, R77, 0x1, R4, P5 ;  /* 0x000000014d0b7824 */ /* 0x001fe200028e0604 */
[----:B-1----:R-:W-:-:S04]  /*16c90*/  IADD3 R10, P3, PT, R67, R2, RZ ;  /* 0x00000002430a7210 */ /* 0x002fc80007f7e0ff */
[----:B------:R0:W-:Y:S04]  /*16ca0*/  STL [R1+0xa2c], R11 ;  /* 0x000a2c0b01007387 */ /* 0x0001e80000100800 */
[----:B------:R-:W3:Y:S04]  /*16cb0*/  LDL R83, [R1+0x32c] ;  /* 0x00032c0001537983 */ /* 0x000ee80000100800 */
[----:B------:R1:W-:Y:S04]  /*16cc0*/  STL [R1+0xa60], R10 ;  /* 0x000a600a01007387 */ /* 0x0003e80000100800 */
[----:B------:R-:W3:Y:S01]  /*16cd0*/  LDL R77, [R1+0xad4] ;  /* 0x000ad400014d7983 */ /* 0x000ee20000100800 */
[----:B0-----:R-:W-:Y:S01]  /*16ce0*/  IMAD.X R11, R30, 0x1, R4, P1 ;  /* 0x000000011e0b7824 */ /* 0x001fe200008e0604 */
[----:B-1----:R-:W-:-:S04]  /*16cf0*/  IADD3 R10, P5, PT, R9, R2, RZ ;  /* 0x00000002090a7210 */ /* 0x002fc80007fbe0ff */
[----:B------:R-:W-:Y:S01]  /*16d00*/  STL [R1+0xa3c], R11 ;  /* 0x000a3c0b01007387 */ /* 0x000fe20000100800 */
[--C-:B----4-:R-:W-:Y:S01]  /*16d10*/  IMAD.X R9, R6, 0x1, R4.reuse, P6 ;  /* 0x0000000106097824 */ /* 0x110fe200030e0604 */
[----:B------:R-:W-:Y:S01]  /*16d20*/  IADD3 R6, P1, PT, R8, R2, RZ ;  /* 0x0000000208067210 */ /* 0x000fe20007f3e0ff */
[--C-:B------:R-:W-:Y:S01]  /*16d30*/  IMAD.X R8, R7, 0x1, R4.reuse, P3 ;  /* 0x0000000107087824 */ /* 0x100fe200018e0604 */
[----:B------:R-:W-:Y:S04]  /*16d40*/  STL [R1+0xa70], R10 ;  /* 0x000a700a01007387 */ /* 0x000fe80000100800 */
[----:B------:R-:W-:Y:S04]  /*16d50*/  STL [R1+0xa4c], R9 ;  /* 0x000a4c0901007387 */ /* 0x000fe80000100800 */
[----:B------:R0:W-:Y:S04]  /*16d60*/  STL [R1+0xa80], R6 ;  /* 0x000a800601007387 */ /* 0x0001e80000100800 */
[----:B------:R-:W-:Y:S01]  /*16d70*/  STL [R1+0xa5c], R8 ;  /* 0x000a5c0801007387 */ /* 0x000fe20000100800 */
[----:B0-----:R-:W-:-:S03]  /*16d80*/  IMAD.X R6, R47, 0x1, R4, P5 ;  /* 0x000000012f067824 */ /* 0x001fc600028e0604 */
[----:B------:R-:W4:Y:S01]  /*16d90*/  LDL R47, [R1+0x338] ;  /* 0x00033800012f7983 */ /* 0x000f220000100800 */
[----:B------:R-:W-:-:S05]  /*16da0*/  IADD3 R7, P6, PT, R81, R2, RZ ;  /* 0x0000000251077210 */ /* 0x000fca0007fde0ff */
[----:B------:R0:W-:Y:S04]  /*16db0*/  STL [R1+0xa90], R7 ;  /* 0x000a900701007387 */ /* 0x0001e80000100800 */
[----:B------:R1:W-:Y:S04]  /*16dc0*/  STL [R1+0xa6c], R6 ;  /* 0x000a6c0601007387 */ /* 0x0003e80000100800 */
[----:B------:R-:W4:Y:S01]  /*16dd0*/  LDL R81, [R1+0x344] ;  /* 0x0003440001517983 */ /* 0x000f220000100800 */
        /* <DEDUP_REMOVED lines=9> */
[----:B------:R0:W-:Y:S01]  /*16e70*/  STL [R1+0xa8c], R6 ;  /* 0x000a8c0601007387 */ /* 0x0001e20000100800 */
[-C--:B------:R-:W-:Y:S01]  /*16e80*/  IADD3 R64, P1, PT, R64, R2.reuse, RZ ;  /* 0x0000000240407210 */ /* 0x080fe20007f3e0ff */
[--C-:B--2---:R-:W-:Y:S01]  /*16e90*/  IMAD.X R7, R76, 0x1, R4.reuse, P3 ;  /* 0x000000014c077824 */ /* 0x104fe200018e0604 */
[----:B------:R-:W-:Y:S01]  /*16ea0*/  IADD3 R8, P6, PT, R75, R2, RZ ;  /* 0x000000024b087210 */ /* 0x000fe20007fde0ff */
[----:B0-----:R-:W-:-:S03]  /*16eb0*/  IMAD.X R6, R46, 0x1, R4, P5 ;  /* 0x000000012e067824 */ /* 0x001fc600028e0604 */
[----:B------:R0:W-:Y:S04]  /*16ec0*/  STL [R1+0xa9c], R7 ;  /* 0x000a9c0701007387 */ /* 0x0001e80000100800 */
[----:B0-----:R-:W2:Y:S04]  /*16ed0*/  LDL R7, [R1+0xb04] ;  /* 0x000b040001077983 */ /* 0x001ea80000100800 */
[----:B------:R0:W-:Y:S04]  /*16ee0*/  STL [R1+0xad0], R8 ;  /* 0x000ad00801007387 */ /* 0x0001e80000100800 */
[----:B------:R-:W2:Y:S04]  /*16ef0*/  LDL R76, [R1+0x360] ;  /* 0x00036000014c7983 */ /* 0x000ea80000100800 */
[----:B------:R1:W-:Y:S04]  /*16f00*/  STL [R1+0xaac], R6 ;  /* 0x000aac0601007387 */ /* 0x0003e80000100800 */
[----:B------:R-:W2:Y:S04]  /*16f10*/  LDL R75, [R1+0xb14] ;  /* 0x000b1400014b7983 */ /* 0x000ea80000100800 */
[----:B------:R-:W2:Y:S04]  /*16f20*/  LDL R46, [R1+0x36c] ;  /* 0x00036c00012e7983 */ /* 0x000ea80000100800 */
[----:B------:R-:W-:Y:S04]  /*16f30*/  STL [R1+0xac0], R64 ;  /* 0x000ac04001007387 */ /* 0x000fe80000100800 */
[----:B------:R-:W-:Y:S04]  /*16f40*/  STL [R1+0x2320], R64 ;  /* 0x0023204001007387 */ /* 0x000fe80000100800 */
[----:B------:R-:W-:Y:S04]  /*16f50*/  STL [R1+0x2324], R64 ;  /* 0x0023244001007387 */ /* 0x000fe80000100800 */
[----:B------:R-:W-:Y:S04]  /*16f60*/  STL [R1+0x2328], R64 ;  /* 0x0023284001007387 */ /* 0x000fe80000100800 */
[----:B------:R-:W-:Y:S01]  /*16f70*/  STL [R1+0x232c], R64 ;  /* 0x00232c4001007387 */ /* 0x000fe20000100800 */
[----:B---3--:R-:W-:-:S05]  /*16f80*/  IADD3 R9, P3, PT, R49, R2, RZ ;  /* 0x0000000231097210 */ /* 0x008fca0007f7e0ff */
[----:B------:R-:W-:Y:S04]  /*16f90*/  STL [R1+0xae0], R9 ;  /* 0x000ae00901007387 */ /* 0x000fe80000100800 */
[----:B------:R-:W3:Y:S01]  /*16fa0*/  LDL R34, [R1+0xb24] ;  /* 0x000b240001227983 */ /* 0x000ee20000100800 */
[----:B0-----:R-:W-:Y:S01]  /*16fb0*/  IMAD.X R8, R83, 0x1, R4, P1 ;  /* 0x0000000153087824 */ /* 0x001fe200008e0604 */
[----:B-1----:R-:W-:-:S04]  /*16fc0*/  IADD3 R6, P5, PT, R77, R2, RZ ;  /* 0x000000024d067210 */ /* 0x002fc80007fbe0ff */
[----:B------:R-:W-:Y:S04]  /*16fd0*/  STL [R1+0xabc], R8 ;  /* 0x000abc0801007387 */ /* 0x000fe80000100800 */
[----:B------:R-:W3:Y:S04]  /*16fe0*/  LDL R20, [R1+0x378] ;  /* 0x0003780001147983 */ /* 0x000ee80000100800 */
[----:B------:R0:W-:Y:S04]  /*16ff0*/  STL [R1+0xaf0], R6 ;  /* 0x000af00601007387 */ /* 0x0001e80000100800 */
[----:B------:R-:W3:Y:S04]  /*17000*/  LDL R33, [R1+0xb34] ;  /* 0x000b340001217983 */ /* 0x000ee80000100800 */
[----:B------:R-:W3:Y:S04]  /*17010*/  LDL R29, [R1+0xb44] ;  /* 0x000b4400011d7983 */ /* 0x000ee80000100800 */
[----:B------:R-:W3:Y:S04]  /*17020*/  LDL R49, [R1+0x394] ;  /* 0x0003940001317983 */ /* 0x000ee80000100800 */
[----:B------:R-:W3:Y:S04]  /*17030*/  LDL R77, [R1+0xb54] ;  /* 0x000b5400014d7983 */ /* 0x000ee80000100800 */
[----:B0-----:R-:W3:Y:S01]  /*17040*/  LDL R6, [R1+0x388] ;  /* 0x0003880001067983 */ /* 0x001ee20000100800 */
[----:B----4-:R-:W-:-:S03]  /*17050*/  IMAD.X R9, R47, 0x1, R4, P6 ;  /* 0x000000012f097824 */ /* 0x010fc600030e0604 */
[----:B------:R-:W4:Y:S01]  /*17060*/  LDL R47, [R1+0x3a0] ;  /* 0x0003a000012f7983 */ /* 0x000f220000100800 */
[----:B------:R-:W-:-:S03]  /*17070*/  IADD3 R8, P1, PT, R63, R2, RZ ;  /* 0x000000023f087210 */ /* 0x000fc60007f3e0ff */
[----:B------:R0:W-:Y:S01]  /*17080*/  STL [R1+0xacc], R9 ;  /* 0x000acc0901007387 */ /* 0x0001e20000100800 */
[----:B------:R-:W-:-:S03]  /*17090*/  IMAD.X R10, R81, 0x1, R4, P3 ;  /* 0x00000001510a7824 */ /* 0x000fc600018e0604 */
[----:B------:R1:W-:Y:S04]  /*170a0*/  STL [R1+0xb00], R8 ;  /* 0x000b000801007387 */ /* 0x0003e80000100800 */
[----:B------:R-:W-:Y:S04]  /*170b0*/  STL [R1+0xadc], R10 ;  /* 0x000adc0a01007387 */ /* 0x000fe80000100800 */
[----:B------:R-:W4:Y:S01]  /*170c0*/  LDL R12, [R1+0xb64] ;  /* 0x000b6400010c7983 */ /* 0x000f220000100800 */
[----:B0-----:R-:W-:Y:S01]  /*170d0*/  IADD3 R9, P6, PT, R80, R2, RZ ;  /* 0x0000000250097210 */ /* 0x001fe20007fde0ff */
[----:B-1----:R-:W-:-:S04]  /*170e0*/  IMAD.X R8, R79, 0x1, R4, P5 ;  /* 0x000000014f087824 */ /* 0x002fc800028e0604 */
[----:B------:R0:W-:Y:S04]  /*170f0*/  STL [R1+0xb10], R9 ;  /* 0x000b100901007387 */ /* 0x0001e80000100800 */
[----:B------:R-:W4:Y:S04]  /*17100*/  LDL R32, [R1+0x3b0] ;  /* 0x0003b00001207983 */ /* 0x000f280000100800 */
[----:B------:R1:W-:Y:S04]  /*17110*/  STL [R1+0xaec], R8 ;  /* 0x000aec0801007387 */ /* 0x0003e80000100800 */
[----:B------:R-:W4:Y:S04]  /*17120*/  LDL R31, [R1+0xb74] ;  /* 0x000b7400011f7983 */ /* 0x000f280000100800 */
[----:B------:R-:W4:Y:S04]  /*17130*/  LDL R30, [R1+0x3b4] ;  /* 0x0003b400011e7983 */ /* 0x000f280000100800 */
[----:B------:R-:W4:Y:S04]  /*17140*/  LDL R83, [R1+0xb84] ;  /* 0x000b840001537983 */ /* 0x000f280000100800 */
[----:B------:R-:W4:Y:S04]  /*17150*/  LDL R81, [R1+0x3b8] ;  /* 0x0003b80001517983 */ /* 0x000f280000100800 */
[----:B------:R-:W4:Y:S04]  /*17160*/  LDL R80, [R1+0xb94] ;  /* 0x000b940001507983 */ /* 0x000f280000100800 */
[----:B------:R-:W4:Y:S01]  /*17170*/  LDL R79, [R1+0x3bc] ;  /* 0x0003bc00014f7983 */ /* 0x000f220000100800 */
[-C--:B--2---:R-:W-:Y:S01]  /*17180*/  IADD3 R7, P3, PT, R7, R2.reuse, RZ ;  /* 0x0000000207077210 */ /* 0x084fe20007f7e0ff */
[----:B0-----:R-:W-:Y:S01]  /*17190*/  IMAD.X R9, R76, 0x1, R4, P1 ;  /* 0x000000014c097824 */ /* 0x001fe200008e0604 */
[----:B-1----:R-:W-:-:S03]  /*171a0*/  IADD3 R8, P5, PT, R75, R2, RZ ;  /* 0x000000024b087210 */ /* 0x002fc60007fbe0ff */
[----:B------:R0:W-:Y:S04]  /*171b0*/  STL [R1+0xb20], R7 ;  /* 0x000b200701007387 */ /* 0x0001e80000100800 */
[----:B------:R1:W-:Y:S01]  /*171c0*/  STL [R1+0xafc], R9 ;  /* 0x000afc0901007387 */ /* 0x0003e20000100800 */
[----:B0-----:R-:W-:-:S03]  /*171d0*/  IMAD.X R7, R46, 0x1, R4, P6 ;  /* 0x000000012e077824 */ /* 0x001fc600030e0604 */
[----:B-1----:R-:W2:Y:S04]  /*171e0*/  LDL R9, [R1+0xba4] ;  /* 0x000ba40001097983 */ /* 0x002ea80000100800 */
[----:B------:R0:W-:Y:S04]  /*171f0*/  STL [R1+0xb30], R8 ;  /* 0x000b300801007387 */ /* 0x0001e80000100800 */
[----:B0-----:R-:W2:Y:S04]  /*17200*/  LDL R8, [R1+0x3c0] ;  /* 0x0003c00001087983 */ /* 0x001ea80000100800 */
[----:B------:R0:W-:Y:S04]  /*17210*/  STL [R1+0xb0c], R7 ;  /* 0x000b0c0701007387 */ /* 0x0001e80000100800 */
[----:B------:R-:W2:Y:S04]  /*17220*/  LDL R76, [R1+0x3c4] ;  /* 0x0003c400014c7983 */ /* 0x000ea80000100800 */
[----:B------:R-:W2:Y:S04]  /*17230*/  LDL R75, [R1+0xbc4] ;  /* 0x000bc400014b7983 */ /* 0x000ea80000100800 */
[----:B------:R-:W2:Y:S04]  /*17240*/  LDL R46, [R1+0x3c8] ;  /* 0x0003c800012e7983 */ /* 0x000ea80000100800 */
[----:B0-----:R-:W2:Y:S01]  /*17250*/  LDL R7, [R1+0xbb4] ;  /* 0x000bb40001077983 */ /* 0x001ea20000100800 */
[----:B---3--:R-:W-:-:S05]  /*17260*/  IADD3 R11, P1, PT, R34, R2, RZ ;  /* 0x00000002220b7210 */ /* 0x008fca0007f3e0ff */
[----:B------:R0:W-:Y:S01]  /*17270*/  STL [R1+0xb40], R11 ;  /* 0x000b400b01007387 */ /* 0x0001e20000100800 */
[----:B------:R-:W-:Y:S01]  /*17280*/  IMAD.X R13, R20, 0x1, R4, P3 ;  /* 0x00000001140d7824 */ /* 0x000fe200018e0604 */
[----:B------:R-:W-:-:S04]  /*17290*/  IADD3 R10, P6, PT, R33, R2, RZ ;  /* 0x00000002210a7210 */ /* 0x000fc80007fde0ff */
[----:B------:R-:W-:Y:S04]  /*172a0*/  STL [R1+0xb1c], R13 ;  /* 0x000b1c0d01007387 */ /* 0x000fe80000100800 */
[----:B------:R1:W-:Y:S01]  /*172b0*/  STL [R1+0xb50], R10 ;  /* 0x000b500a01007387 */ /* 0x0003e20000100800 */
[--C-:B0-----:R-:W-:Y:S01]  /*172c0*/  IMAD.X R11, R6, 0x1, R4.reuse, P5 ;  /* 0x00000001060b7824 */ /* 0x101fe200028e0604 */
[----:B------:R-:W-:Y:S01]  /*172d0*/  IADD3 R6, P3, PT, R29, R2, RZ ;  /* 0x000000021d067210 */ /* 0x000fe20007f7e0ff */
[----:B-1----:R-:W-:-:S03]  /*172e0*/  IMAD.X R10, R49, 0x1, R4, P1 ;  /* 0x00000001310a7824 */ /* 0x002fc600008e0604 */
[----:B------:R0:W-:Y:S04]  /*172f0*/  STL [R1+0xb2c], R11 ;  /* 0x000b2c0b01007387 */ /* 0x0001e80000100800 */
[----:B------:R1:W-:Y:S01]  /*17300*/  STL [R1+0xb60], R6 ;  /* 0x000b600601007387 */ /* 0x0003e20000100800 */
[----:B0-----:R-:W-:-:S03]  /*17310*/  IADD3 R11, P5, PT, R77, R2, RZ ;  /* 0x000000024d0b7210 */ /* 0x001fc60007fbe0ff */
[----:B-1----:R-:W3:Y:S04]  /*17320*/  LDL R6, [R1+0xbd4] ;  /* 0x000bd40001067983 */ /* 0x002ee80000100800 */
[----:B------:R4:W-:Y:S04]  /*17330*/  STL [R1+0xb3c], R10 ;  /* 0x000b3c0a01007387 */ /* 0x0009e80000100800 */
[----:B------:R0:W-:Y:S04]  /*17340*/  STL [R1+0xb70], R11 ;  /* 0x000b700b01007387 */ /* 0x0001e80000100800 */
[----:B------:R-:W3:Y:S04]  /*17350*/  LDL R29, [R1+0x3cc] ;  /* 0x0003cc00011d7983 */ /* 0x000ee80000100800 */
[----:B------:R-:W3:Y:S01]  /*17360*/  LDL R49, [R1+0xbe4] ;  /* 0x000be40001317983 */ /* 0x000ee20000100800 */
[----:B----4-:R-:W-:-:S05]  /*17370*/  IMAD.X R10, R47, 0x1, R4, P6 ;  /* 0x000000012f0a7824 */ /* 0x010fca00030e0604 */
[----:B------:R1:W-:Y:S04]  /*17380*/  STL [R1+0xb4c], R10 ;  /* 0x000b4c0a01007387 */ /* 0x0003e80000100800 */
[----:B------:R-:W4:Y:S04]  /*17390*/  LDL R77, [R1+0x3d0] ;  /* 0x0003d000014d7983 */ /* 0x000f280000100800 */
[----:B------:R-:W4:Y:S01]  /*173a0*/  LDL R47, [R1+0xbf4] ;  /* 0x000bf400012f7983 */ /* 0x000f220000100800 */
[----:B0-----:R-:W-:-:S05]  /*173b0*/  IADD3 R11, P1, PT, R12, R2, RZ ;  /* 0x000000020c0b7210 */ /* 0x001fca0007f3e0ff */
[----:B------:R0:W-:Y:S01]  /*173c0*/  STL [R1+0xb80], R11 ;  /* 0x000b800b01007387 */ /* 0x0001e20000100800 */
[--C-:B-1----:R-:W-:Y:S01]  /*173d0*/  IMAD.X R10, R32, 0x1, R4.reuse, P3 ;  /* 0x00000001200a7824 */ /* 0x102fe200018e0604 */
[----:B------:R-:W-:Y:S01]  /*173e0*/  IADD3 R12, P6, PT, R31, R2, RZ ;  /* 0x000000021f0c7210 */ /* 0x000fe20007fde0ff */
[----:B0-----:R-:W-:-:S03]  /*173f0*/  IMAD.X R11, R30, 0x1, R4, P5 ;  /* 0x000000011e0b7824 */ /* 0x001fc600028e0604 */
[----:B------:R0:W-:Y:S04]  /*17400*/  STL [R1+0xb5c], R10 ;  /* 0x000b5c0a01007387 */ /* 0x0001e80000100800 */
[----:B------:R1:W-:Y:S04]  /*17410*/  STL [R1+0xb90], R12 ;  /* 0x000b900c01007387 */ /* 0x0003e80000100800 */
[----:B------:R1:W-:Y:S01]  /*17420*/  STL [R1+0xb6c], R11 ;  /* 0x000b6c0b01007387 */ /* 0x0003e20000100800 */
[-C--:B0-----:R-:W-:Y:S01]  /*17430*/  IADD3 R10, P3, PT, R83, R2.reuse, RZ ;  /* 0x00000002530a7210 */ /* 0x081fe20007f7e0ff */
[----:B-1----:R-:W-:Y:S01]  /*17440*/  IMAD.X R12, R81, 0x1, R4, P1 ;  /* 0x00000001510c7824 */ /* 0x002fe200008e0604 */
[----:B------:R-:W-:-:S03]  /*17450*/  IADD3 R11, P5, PT, R80, R2, RZ ;  /* 0x00000002500b7210 */ /* 0x000fc60007fbe0ff */
[----:B------:R0:W-:Y:S04]  /*17460*/  STL [R1+0xba0], R10 ;  /* 0x000ba00a01007387 */ /* 0x0001e80000100800 */
[----:B------:R-:W-:Y:S04]  /*17470*/  STL [R1+0xb7c], R12 ;  /* 0x000b7c0c01007387 */ /* 0x000fe80000100800 */
[----:B------:R-:W4:Y:S04]  /*17480*/  LDL R83, [R1+0x3d4] ;  /* 0x0003d40001537983 */ /* 0x000f280000100800 */
[----:B------:R-:W-:Y:S04]  /*17490*/  STL [R1+0xbb0], R11 ;  /* 0x000bb00b01007387 */ /* 0x000fe80000100800 */
[----:B------:R-:W4:Y:S01]  /*174a0*/  LDL R81, [R1+0xc04] ;  /* 0x000c040001517983 */ /* 0x000f220000100800 */
[----:B0-----:R-:W-:-:S05]  /*174b0*/  IMAD.X R10, R79, 0x1, R4, P6 ;  /* 0x000000014f0a7824 */ /* 0x001fca00030e0604 */
[----:B------:R-:W-:Y:S04]  /*174c0*/  STL [R1+0xb8c], R10 ;  /* 0x000b8c0a01007387 */ /* 0x000fe80000100800 */
[----:B------:R-:W4:Y:S04]  /*174d0*/  LDL R80, [R1+0x3d8] ;  /* 0x0003d80001507983 */ /* 0x000f280000100800 */
[----:B------:R-:W4:Y:S01]  /*174e0*/  LDL R79, [R1+0xc14] ;  /* 0x000c1400014f7983 */ /* 0x000f220000100800 */
[----:B--2---:R-:W-:-:S05]  /*174f0*/  IADD3 R9, P1, PT, R9, R2, RZ ;  /* 0x0000000209097210 */ /* 0x004fca0007f3e0ff */
[----:B------:R0:W-:Y:S01]  /*17500*/  STL [R1+0xbc0], R9 ;  /* 0x000bc00901007387 */ /* 0x0001e20000100800 */
[--C-:B------:R-:W-:Y:S02]  /*17510*/  IMAD.X R8, R8, 0x1, R4.reuse, P3 ;  /* 0x0000000108087824 */ /* 0x100fe400018e0604 */
[----:B0-----:R-:W-:-:S03]  /*17520*/  IMAD.X R9, R76, 0x1, R4, P5 ;  /* 0x000000014c097824 */ /* 0x001fc600028e0604 */
[----:B------:R0:W-:Y:S01]  /*17530*/  STL [R1+0xb9c], R8 ;  /* 0x000b9c0801007387 */ /* 0x0001e20000100800 */
[-C--:B------:R-:W-:Y:S02]  /*17540*/  IADD3 R7, P6, PT, R7, R2.reuse, RZ ;  /* 0x0000000207077210 */ /* 0x080fe40007fde0ff */
[----:B0-----:R-:W-:-:S03]  /*17550*/  IADD3 R8, P3, PT, R75, R2, RZ ;  /* 0x000000024b087210 */ /* 0x001fc60007f7e0ff */
[----:B------:R0:W-:Y:S04]  /*17560*/  STL [R1+0xbd0], R7 ;  /* 0x000bd00701007387 */ /* 0x0001e80000100800 */
[----:B------:R-:W-:Y:S04]  /*17570*/  STL [R1+0xbac], R9 ;  /* 0x000bac0901007387 */ /* 0x000fe80000100800 */
[----:B------:R-:W2:Y:S04]  /*17580*/  LDL R20, [R1+0x3dc] ;  /* 0x0003dc0001147983 */ /* 0x000ea80000100800 */
[----:B------:R1:W-:Y:S04]  /*17590*/  STL [R1+0xbe0], R8 ;  /* 0x000be00801007387 */ /* 0x0003e80000100800 */
[----:B------:R-:W2:Y:S01]  /*175a0*/  LDL R33, [R1+0xc24] ;  /* 0x000c240001217983 */ /* 0x000ea20000100800 */
[----:B0-----:R-:W-:-:S05]  /*175b0*/  IMAD.X R7, R46, 0x1, R4, P1 ;  /* 0x000000012e077824 */ /* 0x001fca00008e0604 */
[----:B------:R0:W-:Y:S04]  /*175c0*/  STL [R1+0xbbc], R7 ;  /* 0x000bbc0701007387 */ /* 0x0001e80000100800 */
[----:B-1----:R-:W2:Y:S04]  /*175d0*/  LDL R8, [R1+0x3e0] ;  /* 0x0003e00001087983 */ /* 0x002ea80000100800 */
[----:B------:R-:W2:Y:S04]  /*175e0*/  LDL R76, [R1+0x3e4] ;  /* 0x0003e400014c7983 */ /* 0x000ea80000100800 */
[----:B------:R-:W2:Y:S04]  /*175f0*/  LDL R75, [R1+0xc44] ;  /* 0x000c4400014b7983 */ /* 0x000ea80000100800 */
[----:B------:R-:W2:Y:S04]  /*17600*/  LDL R46, [R1+0x3e8] ;  /* 0x0003e800012e7983 */ /* 0x000ea80000100800 */
[----:B0-----:R-:W2:Y:S04]  /*17610*/  LDL R7, [R1+0xc34] ;  /* 0x000c340001077983 */ /* 0x001ea80000100800 */
[----:B------:R-:W2:Y:S01]  /*17620*/  LDL.LU R44, [R1+0xcc4] ;  /* 0x000cc400012c7983 */ /* 0x000ea20000300800 */
[-C--:B---3--:R-:W-:Y:S01]  /*17630*/  IADD3 R9, P5, PT, R6, R2.reuse, RZ ;  /* 0x0000000206097210 */ /* 0x088fe20007fbe0ff */
[----:B------:R-:W-:Y:S01]  /*17640*/  IMAD.X R6, R29, 0x1, R4, P6 ;  /* 0x000000011d067824 */ /* 0x000fe200030e0604 */
[----:B------:R-:W-:-:S03]  /*17650*/  IADD3 R10, P1, PT, R49, R2, RZ ;  /* 0x00000002310a7210 */ /* 0x000fc60007f3e0ff */
[----:B------:R4:W-:Y:S04]  /*17660*/  STL [R1+0xbf0], R9 ;  /* 0x000bf00901007387 */ /* 0x0009e80000100800 */
[----:B------:R0:W-:Y:S04]  /*17670*/  STL [R1+0xbcc], R6 ;  /* 0x000bcc0601007387 */ /* 0x0001e80000100800 */
[----:B------:R1:W-:Y:S04]  /*17680*/  STL [R1+0xc00], R10 ;  /* 0x000c000a01007387 */ /* 0x0003e80000100800 */
[----:B------:R-:W3:Y:S01]  /*17690*/  LDL R12, [R1+0xc54] ;  /* 0x000c5400010c7983 */ /* 0x000ee20000100800 */
[----:B----4-:R-:W-:Y:S01]  /*176a0*/  IMAD.X R9, R77, 0x1, R4, P3 ;  /* 0x000000014d097824 */ /* 0x010fe200018e0604 */
[----:B0-----:R-:W-:-:S04]  /*176b0*/  IADD3 R6, P6, PT, R47, R2, RZ ;  /* 0x000000022f067210 */ /* 0x001fc80007fde0ff */
        /* <DEDUP_REMOVED lines=9> */
[----:B-1----:R-:W-:Y:S01]  /*17750*/  IMAD.X R10, R83, 0x1, R4, P5 ;  /* 0x00000001530a7824 */ /* 0x002fe200028e0604 */
[----:B0-----:R-:W-:-:S04]  /*17760*/  IADD3 R9, P3, PT, R81, R2, RZ ;  /* 0x0000000251097210 */ /* 0x001fc80007f7e0ff */
[----:B------:R0:W-:Y:S04]  /*17770*/  STL [R1+0xbec], R10 ;  /* 0x000bec0a01007387 */ /* 0x0001e80000100800 */
[----:B------:R1:W-:Y:S01]  /*17780*/  STL [R1+0xc20], R9 ;  /* 0x000c200901007387 */ /* 0x0003e20000100800 */
[--C-:B------:R-:W-:Y:S01]  /*17790*/  IMAD.X R6, R80, 0x1, R4.reuse, P1 ;  /* 0x0000000150067824 */ /* 0x100fe200008e0604 */
[-C--:B0-----:R-:W-:Y:S02]  /*177a0*/  IADD3 R10, P5, PT, R79, R2.reuse, RZ ;  /* 0x000000024f0a7210 */ /* 0x081fe40007fbe0ff */
[----:B-1----:R-:W4:Y:S04]  /*177b0*/  LDL R9, [R1+0xc94] ;  /* 0x000c940001097983 */ /* 0x002f280000100800 */
[----:B------:R0:W-:Y:S04]  /*177c0*/  STL [R1+0xbfc], R6 ;  /* 0x000bfc0601007387 */ /* 0x0001e80000100800 */
[----:B0-----:R-:W4:Y:S04]  /*177d0*/  LDL R6, [R1+0x3fc] ;  /* 0x0003fc0001067983 */ /* 0x001f280000100800 */
[----:B------:R2:W-:Y:S04]  /*177e0*/  STL [R1+0xc30], R10 ;  /* 0x000c300a01007387 */ /* 0x0005e80000100800 */
[----:B------:R-:W4:Y:S04]  /*177f0*/  LDL R83, [R1+0xca4] ;  /* 0x000ca40001537983 */ /* 0x000f280000100800 */
[----:B------:R-:W4:Y:S04]  /*17800*/  LDL R81, [R1+0x400] ;  /* 0x0004000001517983 */ /* 0x000f280000100800 */
[----:B------:R-:W4:Y:S04]  /*17810*/  LDL R80, [R1+0xcb4] ;  /* 0x000cb40001507983 */ /* 0x000f280000100800 */
[----:B------:R-:W4:Y:S01]  /*17820*/  LDL R79, [R1+0x404] ;  /* 0x00040400014f7983 */ /* 0x000f220000100800 */
[----:B--2---:R-:W-:Y:S01]  /*17830*/  IMAD.X R10, R20, 0x1, R4, P6 ;  /* 0x00000001140a7824 */ /* 0x004fe200030e0604 */
[----:B------:R-:W-:-:S04]  /*17840*/  IADD3 R13, P1, PT, R33, R2, RZ ;  /* 0x00000002210d7210 */ /* 0x000fc80007f3e0ff */
[----:B------:R0:W-:Y:S04]  /*17850*/  STL [R1+0xc0c], R10 ;  /* 0x000c0c0a01007387 */ /* 0x0001e80000100800 */
[----:B------:R-:W-:Y:S01]  /*17860*/  STL [R1+0xc40], R13 ;  /* 0x000c400d01007387 */ /* 0x000fe20000100800 */
[--C-:B------:R-:W-:Y:S02]  /*17870*/  IMAD.X R11, R8, 0x1, R4.reuse, P3 ;  /* 0x00000001080b7824 */ /* 0x100fe400018e0604 */
[----:B------:R-:W-:-:S03]  /*17880*/  IMAD.X R8, R76, 0x1, R4, P5 ;  /* 0x000000014c087824 */ /* 0x000fc600028e0604 */
[----:B------:R-:W-:Y:S01]  /*17890*/  STL [R1+0xc1c], R11 ;  /* 0x000c1c0b01007387 */ /* 0x000fe20000100800 */
[-C--:B0-----:R-:W-:Y:S02]  /*178a0*/  IADD3 R10, P6, PT, R7, R2.reuse, RZ ;  /* 0x00000002070a7210 */ /* 0x081fe40007fde0ff */
[----:B------:R-:W-:-:S03]  /*178b0*/  IADD3 R7, P3, PT, R75, R2, RZ ;  /* 0x000000024b077210 */ /* 0x000fc60007f7e0ff */
        /* <DEDUP_REMOVED lines=10> */
[----:B------:R-:W2:Y:S01]  /*17960*/  LDL.LU R42, [R1+0xd14] ;  /* 0x000d1400012a7983 */ /* 0x000ea20000300800 */
[----:B---3--:R-:W-:-:S05]  /*17970*/  IADD3 R11, P5, PT, R12, R2, RZ ;  /* 0x000000020c0b7210 */ /* 0x008fca0007fbe0ff */
[----:B------:R0:W-:Y:S01]  /*17980*/  STL [R1+0xc70], R11 ;  /* 0x000c700b01007387 */ /* 0x0001e20000100800 */
[--C-:B----4-:R-:W-:Y:S01]  /*17990*/  IMAD.X R10, R32, 0x1, R4.reuse, P6 ;  /* 0x00000001200a7824 */ /* 0x110fe200030e0604 */
[----:B------:R-:W-:Y:S01]  /*179a0*/  IADD3 R12, P1, PT, R31, R2, RZ ;  /* 0x000000021f0c7210 */ /* 0x000fe20007f3e0ff */
[----:B0-----:R-:W-:-:S03]  /*179b0*/  IMAD.X R11, R30, 0x1, R4, P3 ;  /* 0x000000011e0b7824 */ /* 0x001fc600018e0604 */
[----:B------:R0:W-:Y:S04]  /*179c0*/  STL [R1+0xc4c], R10 ;  /* 0x000c4c0a01007387 */ /* 0x0001e80000100800 */
[----:B------:R1:W-:Y:S04]  /*179d0*/  STL [R1+0xc80], R12 ;  /* 0x000c800c01007387 */ /* 0x0003e80000100800 */
[----:B------:R3:W-:Y:S01]  /*179e0*/  STL [R1+0xc5c], R11 ;  /* 0x000c5c0b01007387 */ /* 0x0007e20000100800 */
[-C--:B0-----:R-:W-:Y:S01]  /*179f0*/  IADD3 R10, P6, PT, R29, R2.reuse, RZ ;  /* 0x000000021d0a7210 */ /* 0x081fe20007fde0ff */
[----:B-1----:R-:W-:Y:S01]  /*17a00*/  IMAD.X R12, R49, 0x1, R4, P5 ;  /* 0x00000001310c7824 */ /* 0x002fe200028e0604 */
[----:B---3--:R-:W-:-:S03]  /*17a10*/  IADD3 R11, P3, PT, R77, R2, RZ ;  /* 0x000000024d0b7210 */ /* 0x008fc60007f7e0ff */
[----:B------:R0:W-:Y:S04]  /*17a20*/  STL [R1+0xc90], R10 ;  /* 0x000c900a01007387 */ /* 0x0001e80000100800 */
[----:B------:R-:W-:Y:S04]  /*17a30*/  STL [R1+0xc6c], R12 ;  /* 0x000c6c0c01007387 */ /* 0x000fe80000100800 */
[----:B------:R-:W3:Y:S04]  /*17a40*/  LDL R29, [R1+0xcf4] ;  /* 0x000cf400011d7983 */ /* 0x000ee80000100800 */
[----:B------:R-:W-:Y:S04]  /*17a50*/  STL [R1+0xca0], R11 ;  /* 0x000ca00b01007387 */ /* 0x000fe80000100800 */
[----:B------:R-:W4:Y:S01]  /*17a60*/  LDL R49, [R1+0x414] ;  /* 0x0004140001317983 */ /* 0x000f220000100800 */
[----:B0-----:R-:W-:-:S05]  /*17a70*/  IMAD.X R10, R47, 0x1, R4, P1 ;  /* 0x000000012f0a7824 */ /* 0x001fca00008e0604 */
[----:B------:R0:W-:Y:S04]  /*17a80*/  STL [R1+0xc7c], R10 ;  /* 0x000c7c0a01007387 */ /* 0x0001e80000100800 */
[----:B------:R-:W4:Y:S04]  /*17a90*/  LDL R77, [R1+0xd04] ;  /* 0x000d0400014d7983 */ /* 0x000f280000100800 */
[----:B------:R-:W4:Y:S01]  /*17aa0*/  LDL R47, [R1+0x418] ;  /* 0x00041800012f7983 */ /* 0x000f220000100800 */
[----:B------:R-:W-:-:S05]  /*17ab0*/  IADD3 R9, P5, PT, R9, R2, RZ ;  /* 0x0000000209097210 */ /* 0x000fca0007fbe0ff */
[----:B------:R1:W-:Y:S01]  /*17ac0*/  STL [R1+0xcb0], R9 ;  /* 0x000cb00901007387 */ /* 0x0003e20000100800 */
[--C-:B------:R-:W-:Y:S01]  /*17ad0*/  IMAD.X R6, R6, 0x1, R4.reuse, P6 ;  /* 0x0000000106067824 */ /* 0x100fe200030e0604 */
[----:B0-----:R-:W-:Y:S01]  /*17ae0*/  IADD3 R10, P1, PT, R83, R2, RZ ;  /* 0x00000002530a7210 */ /* 0x001fe20007f3e0ff */
[----:B-1----:R-:W-:-:S03]  /*17af0*/  IMAD.X R9, R81, 0x1, R4, P3 ;  /* 0x0000000151097824 */ /* 0x002fc600018e0604 */
[----:B------:R0:W-:Y:S04]  /*17b00*/  STL [R1+0xc8c], R6 ;  /* 0x000c8c0601007387 */ /* 0x0001e80000100800 */
[----:B------:R1:W-:Y:S04]  /*17b10*/  STL [R1+0xcc0], R10 ;  /* 0x000cc00a01007387 */ /* 0x0003e80000100800 */
[----:B------:R1:W-:Y:S01]  /*17b20*/  STL [R1+0xc9c], R9 ;  /* 0x000c9c0901007387 */ /* 0x0003e20000100800 */
[-C--:B0-----:R-:W-:Y:S01]  /*17b30*/  IADD3 R6, P6, PT, R80, R2.reuse, RZ ;  /* 0x0000000250067210 */ /* 0x081fe20007fde0ff */
[----:B-1----:R-:W-:Y:S01]  /*17b40*/  IMAD.X R10, R79, 0x1, R4, P5 ;  /* 0x000000014f0a7824 */ /* 0x002fe200028e0604 */
[----:B------:R-:W-:-:S03]  /*17b50*/  IADD3 R9, P3, PT, R44, R2, RZ ;  /* 0x000000022c097210 */ /* 0x000fc60007f7e0ff */
[----:B------:R0:W-:Y:S04]  /*17b60*/  STL [R1+0xcd0], R6 ;  /* 0x000cd00601007387 */ /* 0x0001e80000100800 */
[----:B0-----:R-:W4:Y:S04]  /*17b70*/  LDL R6, [R1+0x41c] ;  /* 0x00041c0001067983 */ /* 0x001f280000100800 */
[----:B------:R-:W-:Y:S04]  /*17b80*/  STL [R1+0xcac], R10 ;  /* 0x000cac0a01007387 */ /* 0x000fe80000100800 */
[----:B------:R-:W4:Y:S04]  /*17b90*/  LDL R83, [R1+0xd24] ;  /* 0x000d240001537983 */ /* 0x000f280000100800 */
[----:B------:R2:W-:Y:S04]  /*17ba0*/  STL [R1+0xce0], R9 ;  /* 0x000ce00901007387 */ /* 0x0005e80000100800 */
[----:B------:R-:W4:Y:S04]  /*17bb0*/  LDL R81, [R1+0x420] ;  /* 0x0004200001517983 */ /* 0x000f280000100800 */
[----:B------:R-:W4:Y:S04]  /*17bc0*/  LDL R80, [R1+0xd34] ;  /* 0x000d340001507983 */ /* 0x000f280000100800 */
[----:B------:R-:W4:Y:S04]  /*17bd0*/  LDL R79, [R1+0x424] ;  /* 0x00042400014f7983 */ /* 0x000f280000100800 */
[----:B------:R-:W4:Y:S01]  /*17be0*/  LDL.LU R39, [R1+0xd64] ;  /* 0x000d640001277983 */ /* 0x000f220000300800 */
[----:B--2---:R-:W-:-:S05]  /*17bf0*/  IMAD.X R9, R8, 0x1, R4, P1 ;  /* 0x0000000108097824 */ /* 0x004fca00008e0604 */
[----:B------:R0:W-:Y:S01]  /*17c00*/  STL [R1+0xcbc], R9 ;  /* 0x000cbc0901007387 */ /* 0x0001e20000100800 */
[--C-:B------:R-:W-:Y:S01]  /*17c10*/  IMAD.X R8, R76, 0x1, R4.reuse, P6 ;  /* 0x000000014c087824 */ /* 0x100fe200030e0604 */
[-C--:B------:R-:W-:Y:S02]  /*17c20*/  IADD3 R43, P5, PT, R7, R2.reuse, RZ ;  /* 0x00000002072b7210 */ /* 0x080fe40007fbe0ff */
[-C--:B0-----:R-:W-:Y:S01]  /*17c30*/  IADD3 R9, P1, PT, R75, R2.reuse, RZ ;  /* 0x000000024b097210 */ /* 0x081fe20007f3e0ff */
[--C-:B------:R-:W-:Y:S01]  /*17c40*/  IMAD.X R7, R46, 0x1, R4.reuse, P3 ;  /* 0x000000012e077824 */ /* 0x100fe200018e0604 */
        /* <DEDUP_REMOVED lines=12> */
[----:B---3--:R-:W-:Y:S01]  /*17d10*/  IADD3 R10, P6, PT, R29, R2, RZ ;  /* 0x000000021d0a7210 */ /* 0x008fe20007fde0ff */
[----:B----4-:R-:W-:-:S04]  /*17d20*/  IMAD.X R9, R49, 0x1, R4, P5 ;  /* 0x0000000131097824 */ /* 0x010fc800028e0604 */
[----:B------:R1:W-:Y:S04]  /*17d30*/  STL [R1+0xd10], R10 ;  /* 0x000d100a01007387 */ /* 0x0003e80000100800 */
[----:B------:R3:W-:Y:S01]  /*17d40*/  STL [R1+0xcec], R9 ;  /* 0x000cec0901007387 */ /* 0x0007e20000100800 */
[-C--:B0-----:R-:W-:Y:S01]  /*17d50*/  IADD3 R7, P3, PT, R77, R2.reuse, RZ ;  /* 0x000000024d077210 */ /* 0x081fe20007f7e0ff */
[----:B-1----:R-:W-:Y:S01]  /*17d60*/  IMAD.X R10, R47, 0x1, R4, P1 ;  /* 0x000000012f0a7824 */ /* 0x002fe200008e0604 */
[----:B---3--:R-:W-:-:S03]  /*17d70*/  IADD3 R9, P5, PT, R42, R2, RZ ;  /* 0x000000022a097210 */ /* 0x008fc60007fbe0ff */
[----:B------:R0:W-:Y:S04]  /*17d80*/  STL [R1+0xd20], R7 ;  /* 0x000d200701007387 */ /* 0x0001e80000100800 */
[----:B0-----:R-:W3:Y:S04]  /*17d90*/  LDL R7, [R1+0x430] ;  /* 0x0004300001077983 */ /* 0x001ee80000100800 */
[----:B------:R0:W-:Y:S04]  /*17da0*/  STL [R1+0xcfc], R10 ;  /* 0x000cfc0a01007387 */ /* 0x0001e80000100800 */
[----:B------:R-:W4:Y:S04]  /*17db0*/  LDL R29, [R1+0xd74] ;  /* 0x000d7400011d7983 */ /* 0x000f280000100800 */
[----:B------:R1:W-:Y:S04]  /*17dc0*/  STL [R1+0xd30], R9 ;  /* 0x000d300901007387 */ /* 0x0003e80000100800 */
[----:B------:R-:W4:Y:S04]  /*17dd0*/  LDL R49, [R1+0x434] ;  /* 0x0004340001317983 */ /* 0x000f280000100800 */
[----:B------:R-:W4:Y:S04]  /*17de0*/  LDL R77, [R1+0xd84] ;  /* 0x000d8400014d7983 */ /* 0x000f280000100800 */
[----:B------:R-:W4:Y:S04]  /*17df0*/  LDL R47, [R1+0x438] ;  /* 0x00043800012f7983 */ /* 0x000f280000100800 */
[----:B------:R-:W4:Y:S01]  /*17e00*/  LDL.LU R37, [R1+0xdb4] ;  /* 0x000db40001257983 */ /* 0x000f220000300800 */
[----:B------:R-:W-:-:S02]  /*17e10*/  IMAD.X R6, R6, 0x1, R4, P6 ;  /* 0x0000000106067824 */ /* 0x000fc400030e0604 */
[----:B0-----:R-:W-:Y:S01]  /*17e20*/  IMAD.X R10, R81, 0x1, R4, P3 ;  /* 0x00000001510a7824 */ /* 0x001fe200018e0604 */
[-C--:B-1----:R-:W-:Y:S02]  /*17e30*/  IADD3 R9, P6, PT, R80, R2.reuse, RZ ;  /* 0x0000000250097210 */ /* 0x082fe40007fde0ff */
[----:B------:R0:W-:Y:S01]  /*17e40*/  STL [R1+0xd0c], R6 ;  /* 0x000d0c0601007387 */ /* 0x0001e20000100800 */
[----:B------:R-:W-:-:S03]  /*17e50*/  IADD3 R40, P1, PT, R83, R2, RZ ;  /* 0x0000000253287210 */ /* 0x000fc60007f3e0ff */
[----:B------:R-:W-:Y:S04]  /*17e60*/  STL [R1+0xd1c], R10 ;  /* 0x000d1c0a01007387 */ /* 0x000fe80000100800 */
[----:B------:R-:W4:Y:S04]  /*17e70*/  LDL R83, [R1+0xd94] ;  /* 0x000d940001537983 */ /* 0x000f280000100800 */
[----:B------:R-:W-:Y:S04]  /*17e80*/  STL [R1+0xd50], R9 ;  /* 0x000d500901007387 */ /* 0x000fe80000100800 */
[----:B------:R-:W4:Y:S01]  /*17e90*/  LDL R81, [R1+0x43c] ;  /* 0x00043c0001517983 */ /* 0x000f220000100800 */
[----:B0-----:R-:W-:-:S05]  /*17ea0*/  IMAD.X R6, R79, 0x1, R4, P5 ;  /* 0x000000014f067824 */ /* 0x001fca00028e0604 */
[----:B------:R0:W-:Y:S04]  /*17eb0*/  STL [R1+0xd2c], R6 ;  /* 0x000d2c0601007387 */ /* 0x0001e80000100800 */
[----:B------:R-:W4:Y:S04]  /*17ec0*/  LDL R80, [R1+0xda4] ;  /* 0x000da40001507983 */ /* 0x000f280000100800 */
[----:B------:R-:W4:Y:S04]  /*17ed0*/  LDL R79, [R1+0x440] ;  /* 0x00044000014f7983 */ /* 0x000f280000100800 */
[----:B------:R-:W-:Y:S04]  /*17ee0*/  STL [R1+0xd40], R40 ;  /* 0x000d402801007387 */ /* 0x000fe80000100800 */
[----:B------:R-:W-:Y:S04]  /*17ef0*/  STL [R1+0x22a4], R40 ;  /* 0x0022a42801007387 */ /* 0x000fe80000100800 */
[----:B------:R-:W-:Y:S04]  /*17f00*/  STL [R1+0x22a8], R40 ;  /* 0x0022a82801007387 */ /* 0x000fe80000100800 */
[----:B------:R-:W-:Y:S04]  /*17f10*/  STL [R1+0x22ac], R40 ;  /* 0x0022ac2801007387 */ /* 0x000fe80000100800 */
[----:B------:R-:W-:Y:S01]  /*17f20*/  STL [R1+0x22b0], R40 ;  /* 0x0022b02801007387 */ /* 0x000fe20000100800 */
[-C--:B--2---:R-:W-:Y:S01]  /*17f30*/  IADD3 R8, P3, PT, R8, R2.reuse, RZ ;  /* 0x0000000208087210 */ /* 0x084fe20007f7e0ff */
[----:B0-----:R-:W-:Y:S01]  /*17f40*/  IMAD.X R6, R76, 0x1, R4, P1 ;  /* 0x000000014c067824 */ /* 0x001fe200008e0604 */
[----:B------:R-:W-:-:S03]  /*17f50*/  IADD3 R9, P5, PT, R75, R2, RZ ;  /* 0x000000024b097210 */ /* 0x000fc60007fbe0ff */
[----:B------:R0:W-:Y:S04]  /*17f60*/  STL [R1+0xd60], R8 ;  /* 0x000d600801007387 */ /* 0x0001e80000100800 */
[----:B------:R1:W-:Y:S01]  /*17f70*/  STL [R1+0xd3c], R6 ;  /* 0x000d3c0601007387 */ /* 0x0003e20000100800 */
[----:B0-----:R-:W-:-:S03]  /*17f80*/  IMAD.X R8, R46, 0x1, R4, P6 ;  /* 0x000000012e087824 */ /* 0x001fc600030e0604 */
[----:B-1----:R-:W2:Y:S04]  /*17f90*/  LDL R6, [R1+0x444] ;  /* 0x0004440001067983 */ /* 0x002ea80000100800 */
[----:B------:R0:W-:Y:S04]  /*17fa0*/  STL [R1+0xd70], R9 ;  /* 0x000d700901007387 */ /* 0x0001e80000100800 */
[----:B------:R1:W-:Y:S04]  /*17fb0*/  STL [R1+0xd4c], R8 ;  /* 0x000d4c0801007387 */ /* 0x0003e80000100800 */
[----:B------:R-:W2:Y:S01]  /*17fc0*/  LDL R76, [R1+0x448] ;  /* 0x00044800014c7983 */ /* 0x000ea20000100800 */
[----:B0-----:R-:W-:-:S03]  /*17fd0*/  IADD3 R9, P1, PT, R39, R2, RZ ;  /* 0x0000000227097210 */ /* 0x001fc60007f3e0ff */
[----:B-1----:R-:W2:Y:S04]  /*17fe0*/  LDL R8, [R1+0xdc4] ;  /* 0x000dc40001087983 */ /* 0x002ea80000100800 */
[----:B------:R3:W-:Y:S04]  /*17ff0*/  STL [R1+0xd80], R9 ;  /* 0x000d800901007387 */ /* 0x0007e80000100800 */
[----:B------:R-:W2:Y:S04]  /*18000*/  LDL R75, [R1+0xdd4] ;  /* 0x000dd400014b7983 */ /* 0x000ea80000100800 */
[----:B------:R-:W2:Y:S04]  /*18010*/  LDL R46, [R1+0x44c] ;  /* 0x00044c00012e7983 */ /* 0x000ea80000100800 */
[----:B------:R-:W2:Y:S01]  /*18020*/  LDL.LU R35, [R1+0xe04] ;  /* 0x000e040001237983 */ /* 0x000ea20000300800 */
[----:B---3--:R-:W-:-:S02]  /*18030*/  IMAD.X R9, R7, 0x1, R4, P3 ;  /* 0x0000000107097824 */ /* 0x008fc400018e0604 */
[--C-:B----4-:R-:W-:Y:S01]  /*18040*/  IMAD.X R7, R49, 0x1, R4.reuse, P5 ;  /* 0x0000000131077824 */ /* 0x110fe200028e0604 */
[----:B------:R-:W-:Y:S02]  /*18050*/  IADD3 R10, P3, PT, R77, R2, RZ ;  /* 0x000000024d0a7210 */ /* 0x000fe40007f7e0ff */
[----:B------:R0:W-:Y:S04]  /*18060*/  STL [R1+0xd5c], R9 ;  /* 0x000d5c0901007387 */ /* 0x0001e80000100800 */
[----:B------:R1:W-:Y:S01]  /*18070*/  STL [R1+0xd6c], R7 ;  /* 0x000d6c0701007387 */ /* 0x0003e20000100800 */
[----:B0-----:R-:W-:-:S03]  /*18080*/  IMAD.X R9, R47, 0x1, R4, P1 ;  /* 0x000000012f097824 */ /* 0x001fc600008e0604 */
[----:B-1----:R-:W3:Y:S04]  /*18090*/  LDL R7, [R1+0xde4] ;  /* 0x000de40001077983 */ /* 0x002ee80000100800 */
[----:B------:R0:W-:Y:S04]  /*180a0*/  STL [R1+0xda0], R10 ;  /* 0x000da00a01007387 */ /* 0x0001e80000100800 */
[----:B------:R-:W4:Y:S04]  /*180b0*/  LDL R49, [R1+0x450] ;  /* 0x0004500001317983 */ /* 0x000f280000100800 */
[----:B------:R1:W-:Y:S04]  /*180c0*/  STL [R1+0xd7c], R9 ;  /* 0x000d7c0901007387 */ /* 0x0003e80000100800 */
[----:B------:R-:W4:Y:S04]  /*180d0*/  LDL R77, [R1+0xdf4] ;  /* 0x000df400014d7983 */ /* 0x000f280000100800 */
[----:B------:R-:W4:Y:S01]  /*180e0*/  LDL R47, [R1+0x454] ;  /* 0x00045400012f7983 */ /* 0x000f220000100800 */
[----:B------:R-:W-:-:S05]  /*180f0*/  IADD3 R38, P6, PT, R29, R2, RZ ;  /* 0x000000021d267210 */ /* 0x000fca0007fde0ff */
[----:B------:R-:W-:Y:S04]  /*18100*/  STL [R1+0xd90], R38 ;  /* 0x000d902601007387 */ /* 0x000fe80000100800 */
[----:B------:R-:W-:Y:S04]  /*18110*/  STL [R1+0x228c], R38 ;  /* 0x00228c2601007387 */ /* 0x000fe80000100800 */
[----:B------:R-:W-:Y:S04]  /*18120*/  STL [R1+0x2290], R38 ;  /* 0x0022902601007387 */ /* 0x000fe80000100800 */
[----:B------:R-:W-:Y:S04]  /*18130*/  STL [R1+0x2294], R38 ;  /* 0x0022942601007387 */ /* 0x000fe80000100800 */
[----:B------:R-:W-:Y:S01]  /*18140*/  STL [R1+0x2298], R38 ;  /* 0x0022982601007387 */ /* 0x000fe20000100800 */
[----:B0-----:R-:W-:Y:S01]  /*18150*/  IADD3 R10, P5, PT, R83, R2, RZ ;  /* 0x00000002530a7210 */ /* 0x001fe20007fbe0ff */
[----:B-1----:R-:W-:-:S04]  /*18160*/  IMAD.X R9, R81, 0x1, R4, P6 ;  /* 0x0000000151097824 */ /* 0x002fc800030e0604 */
[----:B------:R0:W-:Y:S04]  /*18170*/  STL [R1+0xdb0], R10 ;  /* 0x000db00a01007387 */ /* 0x0001e80000100800 */
[----:B------:R1:W-:Y:S01]  /*18180*/  STL [R1+0xd8c], R9 ;  /* 0x000d8c0901007387 */ /* 0x0003e20000100800 */
[-C--:B------:R-:W-:Y:S01]  /*18190*/  IADD3 R11, P1, PT, R80, R2.reuse, RZ ;  /* 0x00000002500b7210 */ /* 0x080fe20007f3e0ff */
[----:B0-----:R-:W-:Y:S01]  /*181a0*/  IMAD.X R10, R79, 0x1, R4, P3 ;  /* 0x000000014f0a7824 */ /* 0x001fe200018e0604 */
[----:B-1----:R-:W-:-:S03]  /*181b0*/  IADD3 R9, P6, PT, R37, R2, RZ ;  /* 0x0000000225097210 */ /* 0x002fc60007fde0ff */
[----:B------:R-:W-:Y:S04]  /*181c0*/  STL [R1+0xdc0], R11 ;  /* 0x000dc00b01007387 */ /* 0x000fe80000100800 */
[----:B------:R-:W4:Y:S04]  /*181d0*/  LDL R29, [R1+0x45c] ;  /* 0x00045c00011d7983 */ /* 0x000f280000100800 */
[----:B------:R-:W-:Y:S04]  /*181e0*/  STL [R1+0xd9c], R10 ;  /* 0x000d9c0a01007387 */ /* 0x000fe80000100800 */
[----:B------:R-:W4:Y:S04]  /*181f0*/  LDL R83, [R1+0xe14] ;  /* 0x000e140001537983 */ /* 0x000f280000100800 */
[----:B------:R0:W-:Y:S04]  /*18200*/  STL [R1+0xdd0], R9 ;  /* 0x000dd00901007387 */ /* 0x0001e80000100800 */
[----:B------:R-:W4:Y:S04]  /*18210*/  LDL R81, [R1+0x460] ;  /* 0x0004600001517983 */ /* 0x000f280000100800 */
[----:B------:R-:W4:Y:S04]  /*18220*/  LDL R80, [R1+0xe24] ;  /* 0x000e240001507983 */ /* 0x000f280000100800 */
[----:B------:R-:W4:Y:S04]  /*18230*/  LDL R79, [R1+0x468] ;  /* 0x00046800014f7983 */ /* 0x000f280000100800 */
[----:B------:R-:W4:Y:S01]  /*18240*/  LDL.LU R33, [R1+0xe54] ;  /* 0x000e540001217983 */ /* 0x000f220000300800 */
[----:B--2---:R-:W-:-:S02]  /*18250*/  IMAD.X R6, R6, 0x1, R4, P5 ;  /* 0x0000000106067824 */ /* 0x004fc400028e0604 */
[----:B0-----:R-:W-:-:S03]  /*18260*/  IMAD.X R9, R76, 0x1, R4, P1 ;  /* 0x000000014c097824 */ /* 0x001fc600008e0604 */
[----:B------:R0:W-:Y:S04]  /*18270*/  STL [R1+0xdac], R6 ;  /* 0x000dac0601007387 */ /* 0x0001e80000100800 */
[----:B------:R-:W-:Y:S04]  /*18280*/  STL [R1+0xdbc], R9 ;  /* 0x000dbc0901007387 */ /* 0x000fe80000100800 */
[----:B------:R-:W2:Y:S01]  /*18290*/  LDL R76, [R1+0xe34] ;  /* 0x000e3400014c7983 */ /* 0x000ea20000100800 */
[-C--:B------:R-:W-:Y:S02]  /*182a0*/  IADD3 R36, P3, PT, R8, R2.reuse, RZ ;  /* 0x0000000208247210 */ /* 0x080fe40007f7e0ff */
[----:B------:R-:W-:Y:S01]  /*182b0*/  IADD3 R8, P5, PT, R75, R2, RZ ;  /* 0x000000024b087210 */ /* 0x000fe20007fbe0ff */
[----:B0-----:R-:W-:-:S04]  /*182c0*/  IMAD.X R6, R46, 0x1, R4, P6 ;  /* 0x000000012e067824 */ /* 0x001fc800030e0604 */
[----:B------:R4:W-:Y:S04]  /*182d0*/  STL [R1+0xdf0], R8 ;  /* 0x000df00801007387 */ /* 0x0009e80000100800 */
[----:B------:R-:W2:Y:S04]  /*182e0*/  LDL R75, [R1+0x46c] ;  /* 0x00046c00014b7983 */ /* 0x000ea80000100800 */
[----:B------:R0:W-:Y:S04]  /*182f0*/  STL [R1+0xdcc], R6 ;  /* 0x000dcc0601007387 */ /* 0x0001e80000100800 */
[----:B------:R-:W2:Y:S04]  /*18300*/  LDL R46, [R1+0xe44] ;  /* 0x000e4400012e7983 */ /* 0x000ea80000100800 */
[----:B------:R-:W-:Y:S04]  /*18310*/  STL [R1+0xde0], R36 ;  /* 0x000de02401007387 */ /* 0x000fe80000100800 */
[----:B------:R-:W-:Y:S04]  /*18320*/  STL [R1+0x2274], R36 ;  /* 0x0022742401007387 */ /* 0x000fe80000100800 */
[----:B------:R-:W-:Y:S04]  /*18330*/  STL [R1+0x2278], R36 ;  /* 0x0022782401007387 */ /* 0x000fe80000100800 */
[----:B------:R-:W-:Y:S04]  /*18340*/  STL [R1+0x227c], R36 ;  /* 0x00227c2401007387 */ /* 0x000fe80000100800 */
[----:B------:R-:W-:Y:S01]  /*18350*/  STL [R1+0x2280], R36 ;  /* 0x0022802401007387 */ /* 0x000fe20000100800 */
[-C--:B---3--:R-:W-:Y:S01]  /*18360*/  IADD3 R7, P1, PT, R7, R2.reuse, RZ ;  /* 0x0000000207077210 */ /* 0x088fe20007f3e0ff */
[----:B----4-:R-:W-:Y:S01]  /*18370*/  IMAD.X R8, R49, 0x1, R4, P3 ;  /* 0x0000000131087824 */ /* 0x010fe200018e0604 */
[----:B0-----:R-:W-:-:S03]  /*18380*/  IADD3 R6, P6, PT, R77, R2, RZ ;  /* 0x000000024d067210 */ /* 0x001fc60007fde0ff */
[----:B------:R0:W-:Y:S04]  /*18390*/  STL [R1+0xe00], R7 ;  /* 0x000e000701007387 */ /* 0x0001e80000100800 */
[----:B------:R-:W-:Y:S04]  /*183a0*/  STL [R1+0xddc], R8 ;  /* 0x000ddc0801007387 */ /* 0x000fe80000100800 */
[----:B------:R-:W3:Y:S04]  /*183b0*/  LDL R30, [R1+0x470] ;  /* 0x00047000011e7983 */ /* 0x000ee80000100800 */
[----:B------:R1:W-:Y:S01]  /*183c0*/  STL [R1+0xe10], R6 ;  /* 0x000e100601007387 */ /* 0x0003e20000100800 */
[----:B0-----:R-:W-:Y:S01]  /*183d0*/  IMAD.X R7, R47, 0x1, R4, P5 ;  /* 0x000000012f077824 */ /* 0x001fe200028e0604 */
[----:B-1----:R-:W-:-:S04]  /*183e0*/  IADD3 R6, P3, PT, R35, R2, RZ ;  /* 0x0000000223067210 */ /* 0x002fc80007f7e0ff */
[----:B------:R0:W-:Y:S04]  /*183f0*/  STL [R1+0xdec], R7 ;  /* 0x000dec0701007387 */ /* 0x0001e80000100800 */
[----:B------:R-:W4:Y:S04]  /*18400*/  LDL R8, [R1+0x474] ;  /* 0x0004740001087983 */ /* 0x000f280000100800 */
[----:B0-----:R-:W4:Y:S04]  /*18410*/  LDL R7, [R1+0xe64] ;  /* 0x000e640001077983 */ /* 0x001f280000100800 */
[----:B------:R0:W-:Y:S04]  /*18420*/  STL [R1+0xe20], R6 ;  /* 0x000e200601007387 */ /* 0x0001e80000100800 */
[----:B------:R-:W4:Y:S04]  /*18430*/  LDL R49, [R1+0x478] ;  /* 0x0004780001317983 */ /* 0x000f280000100800 */
[----:B------:R-:W4:Y:S04]  /*18440*/  LDL R77, [R1+0xe74] ;  /* 0x000e7400014d7983 */ /* 0x000f280000100800 */
[----:B------:R-:W4:Y:S04]  /*18450*/  LDL R47, [R1+0x47c] ;  /* 0x00047c00012f7983 */ /* 0x000f280000100800 */
[----:B------:R-:W4:Y:S01]  /*18460*/  LDL.LU R31, [R1+0xea4] ;  /* 0x000ea400011f7983 */ /* 0x000f220000300800 */
[----:B0-----:R-:W-:-:S02]  /*18470*/  IMAD.X R6, R29, 0x1, R4, P1 ;  /* 0x000000011d067824 */ /* 0x001fc400008e0604 */
[----:B------:R-:W-:Y:S01]  /*18480*/  IMAD.X R10, R81, 0x1, R4, P6 ;  /* 0x00000001510a7824 */ /* 0x000fe200030e0604 */
[-C--:B------:R-:W-:Y:S02]  /*18490*/  IADD3 R9, P1, PT, R80, R2.reuse, RZ ;  /* 0x0000000250097210 */ /* 0x080fe40007f3e0ff */
[----:B------:R0:W-:Y:S01]  /*184a0*/  STL [R1+0xdfc], R6 ;  /* 0x000dfc0601007387 */ /* 0x0001e20000100800 */
[----:B------:R-:W-:-:S03]  /*184b0*/  IADD3 R34, P5, PT, R83, R2, RZ ;  /* 0x0000000253227210 */ /* 0x000fc60007fbe0ff */
[----:B------:R-:W-:Y:S04]  /*184c0*/  STL [R1+0xe0c], R10 ;  /* 0x000e0c0a01007387 */ /* 0x000fe80000100800 */
[----:B------:R-:W4:Y:S04]  /*184d0*/  LDL R83, [R1+0xe84] ;  /* 0x000e840001537983 */ /* 0x000f280000100800 */
[----:B------:R2:W-:Y:S04]  /*184e0*/  STL [R1+0xe40], R9 ;  /* 0x000e400901007387 */ /* 0x0005e80000100800 */
[----:B------:R-:W4:Y:S01]  /*184f0*/  LDL R81, [R1+0x480] ;  /* 0x0004800001517983 */ /* 0x000f220000100800 */
[----:B0-----:R-:W-:-:S05]  /*18500*/  IMAD.X R6, R79, 0x1, R4, P3 ;  /* 0x000000014f067824 */ /* 0x001fca00018e0604 */
[----:B------:R0:W-:Y:S04]  /*18510*/  STL [R1+0xe1c], R6 ;  /* 0x000e1c0601007387 */ /* 0x0001e80000100800 */
[----:B------:R-:W4:Y:S04]  /*18520*/  LDL R80, [R1+0xe94] ;  /* 0x000e940001507983 */ /* 0x000f280000100800 */
[----:B------:R-:W-:Y:S04]  /*18530*/  STL [R1+0xe30], R34 ;  /* 0x000e302201007387 */ /* 0x000fe80000100800 */
[----:B------:R-:W-:Y:S04]  /*18540*/  STL [R1+0x225c], R34 ;  /* 0x00225c2201007387 */ /* 0x000fe80000100800 */
[----:B------:R-:W-:Y:S04]  /*18550*/  STL [R1+0x2260], R34 ;  /* 0x0022602201007387 */ /* 0x000fe80000100800 */
[----:B------:R-:W-:Y:S04]  /*18560*/  STL [R1+0x2264], R34 ;  /* 0x0022642201007387 */ /* 0x000fe80000100800 */
[----:B------:R-:W-:Y:S04]  /*18570*/  STL [R1+0x2268], R34 ;  /* 0x0022682201007387 */ /* 0x000fe80000100800 */
[----:B------:R-:W4:Y:S01]  /*18580*/  LDL R79, [R1+0x484] ;  /* 0x00048400014f7983 */ /* 0x000f220000100800 */
[----:B--2---:R-:W-:-:S05]  /*18590*/  IADD3 R9, P6, PT, R76, R2, RZ ;  /* 0x000000024c097210 */ /* 0x004fca0007fde0ff */
[----:B------:R1:W-:Y:S01]  /*185a0*/  STL [R1+0xe50], R9 ;  /* 0x000e500901007387 */ /* 0x0003e20000100800 */
[----:B0-----:R-:W-:Y:S01]  /*185b0*/  IMAD.X R6, R75, 0x1, R4, P5 ;  /* 0x000000014b067824 */ /* 0x001fe200028e0604 */
[----:B------:R-:W-:-:S04]  /*185c0*/  IADD3 R10, P3, PT, R46, R2, RZ ;  /* 0x000000022e0a7210 */ /* 0x000fc80007f7e0ff */
[----:B------:R0:W-:Y:S04]  /*185d0*/  STL [R1+0xe2c], R6 ;  /* 0x000e2c0601007387 */ /* 0x0001e80000100800 */
[----:B-1----:R-:W2:Y:S04]  /*185e0*/  LDL R9, [R1+0x488] ;  /* 0x0004880001097983 */ /* 0x002ea80000100800 */
[----:B0-----:R-:W2:Y:S04]  /*185f0*/  LDL R6, [R1+0xeb4] ;  /* 0x000eb40001067983 */ /* 0x001ea80000100800 */
[----:B------:R4:W-:Y:S04]  /*18600*/  STL [R1+0xe60], R10 ;  /* 0x000e600a01007387 */ /* 0x0009e80000100800 */
[----:B------:R-:W2:Y:S04]  /*18610*/  LDL R76, [R1+0x48c] ;  /* 0x00048c00014c7983 */ /* 0x000ea80000100800 */
[----:B------:R-:W2:Y:S04]  /*18620*/  LDL R75, [R1+0xec4] ;  /* 0x000ec400014b7983 */ /* 0x000ea80000100800 */
[----:B------:R-:W2:Y:S01]  /*18630*/  LDL R46, [R1+0x490] ;  /* 0x00049000012e7983 */ /* 0x000ea20000100800 */
[----:B------:R-:W-:-:S03]  /*18640*/  IADD3 R11, P5, PT, R33, R2, RZ ;  /* 0x00000002210b7210 */ /* 0x000fc60007fbe0ff */
[----:B------:R-:W2:Y:S01]  /*18650*/  LDL.LU R29, [R1+0xef4] ;  /* 0x000ef400011d7983 */ /* 0x000ea20000300800 */
[----:B---3--:R-:W-:-:S05]  /*18660*/  IMAD.X R12, R30, 0x1, R4, P1 ;  /* 0x000000011e0c7824 */ /* 0x008fca00008e0604 */
[----:B------:R-:W-:Y:S04]  /*18670*/  STL [R1+0xe3c], R12 ;  /* 0x000e3c0c01007387 */ /* 0x000fe80000100800 */
[----:B------:R-:W-:Y:S01]  /*18680*/  STL [R1+0xe70], R11 ;  /* 0x000e700b01007387 */ /* 0x000fe20000100800 */
[----:B----4-:R-:W-:-:S05]  /*18690*/  IMAD.X R10, R8, 0x1, R4, P6 ;  /* 0x00000001080a7824 */ /* 0x010fca00030e0604 */
[----:B------:R0:W-:Y:S01]  /*186a0*/  STL [R1+0xe4c], R10 ;  /* 0x000e4c0a01007387 */ /* 0x0001e20000100800 */
[-C--:B------:R-:W-:Y:S01]  /*186b0*/  IADD3 R32, P1, PT, R7, R2.reuse, RZ ;  /* 0x0000000207207210 */ /* 0x080fe20007f3e0ff */
[--C-:B------:R-:W-:Y:S01]  /*186c0*/  IMAD.X R8, R49, 0x1, R4.reuse, P3 ;  /* 0x0000000131087824 */ /* 0x100fe200018e0604 */
[----:B------:R-:W-:Y:S01]  /*186d0*/  IADD3 R7, P6, PT, R77, R2, RZ ;  /* 0x000000024d077210 */ /* 0x000fe20007fde0ff */
[----:B0-----:R-:W-:-:S03]  /*186e0*/  IMAD.X R10, R47, 0x1, R4, P5 ;  /* 0x000000012f0a7824 */ /* 0x001fc600028e0604 */
[----:B------:R0:W-:Y:S04]  /*186f0*/  STL [R1+0xe5c], R8 ;  /* 0x000e5c0801007387 */ /* 0x0001e80000100800 */
[----:B0-----:R-:W3:Y:S04]  /*18700*/  LDL R8, [R1+0xed4] ;  /* 0x000ed40001087983 */ /* 0x001ee80000100800 */
[----:B------:R0:W-:Y:S04]  /*18710*/  STL [R1+0xe90], R7 ;  /* 0x000e900701007387 */ /* 0x0001e80000100800 */
[----:B0-----:R-:W4:Y:S04]  /*18720*/  LDL R7, [R1+0x494] ;  /* 0x0004940001077983 */ /* 0x001f280000100800 */
[----:B------:R0:W-:Y:S04]  /*18730*/  STL [R1+0xe6c], R10 ;  /* 0x000e6c0a01007387 */ /* 0x0001e80000100800 */
[----:B------:R-:W4:Y:S04]  /*18740*/  LDL R77, [R1+0xee4] ;  /* 0x000ee400014d7983 */ /* 0x000f280000100800 */
[----:B------:R-:W4:Y:S01]  /*18750*/  LDL R47, [R1+0x498] ;  /* 0x00049800012f7983 */ /* 0x000f220000100800 */
[----:B------:R-:W-:-:S03]  /*18760*/  IADD3 R12, P3, PT, R83, R2, RZ ;  /* 0x00000002530c7210 */ /* 0x000fc60007f7e0ff */
[----:B------:R-:W-:Y:S04]  /*18770*/  STL [R1+0xe80], R32 ;  /* 0x000e802001007387 */ /* 0x000fe80000100800 */
[----:B------:R-:W-:Y:S01]  /*18780*/  STL [R1+0x2248], R32 ;  /* 0x0022482001007387 */ /* 0x000fe20000100800 */
[----:B------:R-:W-:-:S03]  /*18790*/  IMAD.X R11, R81, 0x1, R4, P1 ;  /* 0x00000001510b7824 */ /* 0x000fc600008e0604 */
[----:B------:R-:W-:Y:S04]  /*187a0*/  STL [R1+0x224c], R32 ;  /* 0x00224c2001007387 */ /* 0x000fe80000100800 */
[----:B------:R-:W-:Y:S04]  /*187b0*/  STL [R1+0x2250], R32 ;  /* 0x0022502001007387 */ /* 0x000fe80000100800 */
[----:B------:R-:W-:Y:S01]  /*187c0*/  STL [R1+0xea0], R12 ;  /* 0x000ea00c01007387 */ /* 0x000fe20000100800 */
[----:B0-----:R-:W-:-:S03]  /*187d0*/  IADD3 R10, P5, PT, R80, R2, RZ ;  /* 0x00000002500a7210 */ /* 0x001fc60007fbe0ff */
[----:B------:R-:W4:Y:S04]  /*187e0*/  LDL R49, [R1+0x49c] ;  /* 0x00049c0001317983 */ /* 0x000f280000100800 */
[----:B------:R0:W-:Y:S04]  /*187f0*/  STL [R1+0xe7c], R11 ;  /* 0x000e7c0b01007387 */ /* 0x0001e80000100800 */
[----:B------:R-:W4:Y:S04]  /*18800*/  LDL R83, [R1+0xf04] ;  /* 0x000f040001537983 */ /* 0x000f280000100800 */
[----:B------:R1:W-:Y:S04]  /*18810*/  STL [R1+0xeb0], R10 ;  /* 0x000eb00a01007387 */ /* 0x0003e80000100800 */
[----:B------:R-:W4:Y:S04]  /*18820*/  LDL R81, [R1+0x4a0] ;  /* 0x0004a00001517983 */ /* 0x000f280000100800 */
[----:B------:R-:W4:Y:S04]  /*18830*/  LDL R80, [R1+0xf14] ;  /* 0x000f140001507983 */ /* 0x000f280000100800 */
[----:B------:R-:W4:Y:S01]  /*18840*/  LDL.LU R27, [R1+0xf44] ;  /* 0x000f4400011b7983 */ /* 0x000f220000300800 */
[----:B0-----:R-:W-:Y:S01]  /*18850*/  IMAD.X R11, R79, 0x1, R4, P6 ;  /* 0x000000014f0b7824 */ /* 0x001fe200030e0604 */
[----:B-1----:R-:W-:-:S02]  /*18860*/  IADD3 R10, P1, PT, R31, R2, RZ ;  /* 0x000000021f0a7210 */ /* 0x002fc40007f3e0ff */
[----:B------:R-:W4:Y:S04]  /*18870*/  LDL R79, [R1+0x4a4] ;  /* 0x0004a400014f7983 */ /* 0x000f280000100800 */
[----:B------:R-:W-:Y:S04]  /*18880*/  STL [R1+0xe8c], R11 ;  /* 0x000e8c0b01007387 */ /* 0x000fe80000100800 */
[----:B------:R0:W-:Y:S01]  /*18890*/  STL [R1+0xec0], R10 ;  /* 0x000ec00a01007387 */ /* 0x0001e20000100800 */
[----:B--2---:R-:W-:-:S05]  /*188a0*/  IMAD.X R9, R9, 0x1, R4, P3 ;  /* 0x0000000109097824 */ /* 0x004fca00018e0604 */
[----:B------:R1:W-:Y:S01]  /*188b0*/  STL [R1+0xe9c], R9 ;  /* 0x000e9c0901007387 */ /* 0x0003e20000100800 */
[----:B0-----:R-:W-:Y:S01]  /*188c0*/  IMAD.X R10, R76, 0x1, R4, P5 ;  /* 0x000000014c0a7824 */ /* 0x001fe200028e0604 */
[----:B-1----:R-:W-:-:S04]  /*188d0*/  IADD3 R9, P3, PT, R75, R2, RZ ;  /* 0x000000024b097210 */ /* 0x002fc80007f7e0ff */
[----:B------:R-:W-:Y:S04]  /*188e0*/  STL [R1+0xeac], R10 ;  /* 0x000eac0a01007387 */ /* 0x000fe80000100800 */
[----:B------:R-:W2:Y:S01]  /*188f0*/  LDL R76, [R1+0xf24] ;  /* 0x000f2400014c7983 */ /* 0x000ea20000100800 */
[-C--:B------:R-:W-:Y:S01]  /*18900*/  IADD3 R30, P6, PT, R6, R2.reuse, RZ ;  /* 0x00000002061e7210 */ /* 0x080fe20007fde0ff */
[----:B------:R-:W-:Y:S02]  /*18910*/  IMAD.X R6, R46, 0x1, R4, P1 ;  /* 0x000000012e067824 */ /* 0x000fe400008e0604 */
[----:B------:R-:W-:Y:S04]  /*18920*/  STL [R1+0xee0], R9 ;  /* 0x000ee00901007387 */ /* 0x000fe80000100800 */
[----:B------:R-:W2:Y:S04]  /*18930*/  LDL R75, [R1+0x4a8] ;  /* 0x0004a800014b7983 */ /* 0x000ea80000100800 */
[----:B------:R3:W-:Y:S04]  /*18940*/  STL [R1+0xebc], R6 ;  /* 0x000ebc0601007387 */ /* 0x0007e80000100800 */
[----:B------:R-:W2:Y:S04]  /*18950*/  LDL R46, [R1+0xf34] ;  /* 0x000f3400012e7983 */ /* 0x000ea80000100800 */
[----:B------:R-:W-:Y:S04]  /*18960*/  STL [R1+0xed0], R30 ;  /* 0x000ed01e01007387 */ /* 0x000fe80000100800 */
[----:B------:R-:W-:Y:S04]  /*18970*/  STL [R1+0x2234], R30 ;  /* 0x0022341e01007387 */ /* 0x000fe80000100800 */
[----:B------:R-:W-:Y:S04]  /*18980*/  STL [R1+0x2238], R30 ;  /* 0x0022381e01007387 */ /* 0x000fe80000100800 */
[----:B------:R-:W-:Y:S04]  /*18990*/  STL [R1+0x223c], R30 ;  /* 0x00223c1e01007387 */ /* 0x000fe80000100800 */
[----:B------:R-:W2:Y:S01]  /*189a0*/  LDL R12, [R1+0x4ac] ;  /* 0x0004ac00010c7983 */ /* 0x000ea20000100800 */
[----:B---3--:R-:W-:-:S05]  /*189b0*/  IADD3 R6, P5, PT, R8, R2, RZ ;  /* 0x0000000208067210 */ /* 0x008fca0007fbe0ff */
[----:B------:R0:W-:Y:S01]  /*189c0*/  STL [R1+0xef0], R6 ;  /* 0x000ef00601007387 */ /* 0x0001e20000100800 */
[----:B----4-:R-:W-:Y:S01]  /*189d0*/  IMAD.X R7, R7, 0x1, R4, P6 ;  /* 0x0000000107077824 */ /* 0x010fe200030e0604 */
[----:B0-----:R-:W-:-:S04]  /*189e0*/  IADD3 R6, P1, PT, R77, R2, RZ ;  /* 0x000000024d067210 */ /* 0x001fc80007f3e0ff */
[----:B------:R0:W-:Y:S04]  /*189f0*/  STL [R1+0xecc], R7 ;  /* 0x000ecc0701007387 */ /* 0x0001e80000100800 */
[----:B------:R-:W3:Y:S04]  /*18a00*/  LDL R9, [R1+0x4b0] ;  /* 0x0004b00001097983 */ /* 0x000ee80000100800 */
[----:B------:R1:W-:Y:S01]  /*18a10*/  STL [R1+0xf00], R6 ;  /* 0x000f000601007387 */ /* 0x0003e20000100800 */
[----:B0-----:R-:W-:-:S03]  /*18a20*/  IMAD.X R7, R47, 0x1, R4, P3 ;  /* 0x000000012f077824 */ /* 0x001fc600018e0604 */
[----:B-1----:R-:W4:Y:S04]  /*18a30*/  LDL R6, [R1+0xf54] ;  /* 0x000f540001067983 */ /* 0x002f280000100800 */
[----:B------:R0:W-:Y:S04]  /*18a40*/  STL [R1+0xedc], R7 ;  /* 0x000edc0701007387 */ /* 0x0001e80000100800 */
[----:B------:R-:W4:Y:S04]  /*18a50*/  LDL R8, [R1+0x4b4] ;  /* 0x0004b40001087983 */ /* 0x000f280000100800 */
[----:B------:R-:W4:Y:S04]  /*18a60*/  LDL R77, [R1+0xf64] ;  /* 0x000f6400014d7983 */ /* 0x000f280000100800 */
[----:B------:R-:W4:Y:S01]  /*18a70*/  LDL R47, [R1+0x4b8] ;  /* 0x0004b800012f7983 */ /* 0x000f220000100800 */
[----:B------:R-:W-:Y:S01]  /*18a80*/  IADD3 R10, P6, PT, R29, R2, RZ ;  /* 0x000000021d0a7210 */ /* 0x000fe20007fde0ff */
[----:B------:R-:W-:-:S02]  /*18a90*/  IMAD.X R11, R81, 0x1, R4, P1 ;  /* 0x00000001510b7824 */ /* 0x000fc400008e0604 */
[----:B------:R-:W4:Y:S01]  /*18aa0*/  LDL.LU R25, [R1+0xf94] ;  /* 0x000f940001197983 */ /* 0x000f220000300800 */
[----:B0-----:R-:W-:-:S03]  /*18ab0*/  IMAD.X R7, R49, 0x1, R4, P5 ;  /* 0x0000000131077824 */ /* 0x001fc600028e0604 */
[----:B------:R0:W-:Y:S04]  /*18ac0*/  STL [R1+0xf10], R10 ;  /* 0x000f100a01007387 */ /* 0x0001e80000100800 */
[----:B------:R1:W-:Y:S01]  /*18ad0*/  STL [R1+0xeec], R7 ;  /* 0x000eec0701007387 */ /* 0x0003e20000100800 */
[-C--:B------:R-:W-:Y:S02]  /*18ae0*/  IADD3 R28, P3, PT, R83, R2.reuse, RZ ;  /* 0x00000002531c7210 */ /* 0x080fe40007f7e0ff */
[----:B0-----:R-:W-:Y:S01]  /*18af0*/  IADD3 R10, P5, PT, R80, R2, RZ ;  /* 0x00000002500a7210 */ /* 0x001fe20007fbe0ff */
[----:B-1----:R-:W4:Y:S04]  /*18b00*/  LDL R7, [R1+0xf74] ;  /* 0x000f740001077983 */ /* 0x002f280000100800 */
[----:B------:R-:W-:Y:S04]  /*18b10*/  STL [R1+0xefc], R11 ;  /* 0x000efc0b01007387 */ /* 0x000fe80000100800 */
[----:B------:R-:W4:Y:S04]  /*18b20*/  LDL R49, [R1+0x4bc] ;  /* 0x0004bc0001317983 */ /* 0x000f280000100800 */
[----:B------:R0:W-:Y:S04]  /*18b30*/  STL [R1+0xf30], R10 ;  /* 0x000f300a01007387 */ /* 0x0001e80000100800 */
[----:B------:R-:W4:Y:S04]  /*18b40*/  LDL R83, [R1+0xf84] ;  /* 0x000f840001537983 */ /* 0x000f280000100800 */
[----:B------:R-:W4:Y:S01]  /*18b50*/  LDL R81, [R1+0x4c0] ;  /* 0x0004c00001517983 */ /* 0x000f220000100800 */
[----:B0-----:R-:W-:-:S05]  /*18b60*/  IMAD.X R10, R79, 0x1, R4, P6 ;  /* 0x000000014f0a7824 */ /* 0x001fca00030e0604 */
[----:B------:R2:W-:Y:S04]  /*18b70*/  STL [R1+0xf0c], R10 ;  /* 0x000f0c0a01007387 */ /* 0x0005e80000100800 */
[----:B------:R-:W-:Y:S04]  /*18b80*/  STL [R1+0xf20], R28 ;  /* 0x000f201c01007387 */ /* 0x000fe80000100800 */
[----:B------:R-:W-:Y:S04]  /*18b90*/  STL [R1+0x2220], R28 ;  /* 0x0022201c01007387 */ /* 0x000fe80000100800 */
[----:B------:R-:W-:Y:S04]  /*18ba0*/  STL [R1+0x2224], R28 ;  /* 0x0022241c01007387 */ /* 0x000fe80000100800 */
[----:B------:R-:W-:Y:S04]  /*18bb0*/  STL [R1+0x2228], R28 ;  /* 0x0022281c01007387 */ /* 0x000fe80000100800 */
[----:B------:R-:W4:Y:S04]  /*18bc0*/  LDL R80, [R1+0x4c4] ;  /* 0x0004c40001507983 */ /* 0x000f280000100800 */
[----:B------:R-:W4:Y:S01]  /*18bd0*/  LDL R79, [R1+0xfa4] ;  /* 0x000fa400014f7983 */ /* 0x000f220000100800 */
[----:B--2---:R-:W-:Y:S01]  /*18be0*/  IADD3 R10, P1, PT, R76, R2, RZ ;  /* 0x000000024c0a7210 */ /* 0x004fe20007f3e0ff */
[----:B------:R-:W-:-:S04]  /*18bf0*/  IMAD.X R11, R75, 0x1, R4, P3 ;  /* 0x000000014b0b7824 */ /* 0x000fc800018e0604 */
[----:B------:R0:W-:Y:S04]  /*18c00*/  STL [R1+0xf40], R10 ;  /* 0x000f400a01007387 */ /* 0x0001e80000100800 */
[----:B------:R-:W2:Y:S04]  /*18c10*/  LDL R76, [R1+0x4c8] ;  /* 0x0004c800014c7983 */ /* 0x000ea80000100800 */
[----:B------:R-:W2:Y:S04]  /*18c20*/  LDL R75, [R1+0xfb4] ;  /* 0x000fb400014b7983 */ /* 0x000ea80000100800 */
[----:B------:R1:W-:Y:S01]  /*18c30*/  STL [R1+0xf1c], R11 ;  /* 0x000f1c0b01007387 */ /* 0x0003e20000100800 */
[----:B0-----:R-:W-:-:S03]  /*18c40*/  IADD3 R10, P6, PT, R46, R2, RZ ;  /* 0x000000022e0a7210 */ /* 0x001fc60007fde0ff */
[----:B------:R-:W2:Y:S04]  /*18c50*/  LDL R46, [R1+0x4cc] ;  /* 0x0004cc00012e7983 */ /* 0x000ea80000100800 */
[----:B------:R0:W-:Y:S04]  /*18c60*/  STL [R1+0xf50], R10 ;  /* 0x000f500a01007387 */ /* 0x0001e80000100800 */
[----:B------:R-:W-:Y:S01]  /*18c70*/  STL [R1+0x246c], R27 ;  /* 0x00246c1b01007387 */ /* 0x000fe20000100800 */
[----:B-1----:R-:W-:Y:S01]  /*18c80*/  IADD3 R11, P3, PT, R27, R2, RZ ;  /* 0x000000021b0b7210 */ /* 0x002fe20007f7e0ff */
[----:B0-----:R-:W-:-:S05]  /*18c90*/  IMAD.X R10, R12, 0x1, R4, P5 ;  /* 0x000000010c0a7824 */ /* 0x001fca00028e0604 */
[----:B------:R3:W-:Y:S04]  /*18ca0*/  STL [R1+0xf2c], R10 ;  /* 0x000f2c0a01007387 */ /* 0x0007e80000100800 */
[----:B------:R-:W-:Y:S01]  /*18cb0*/  STL [R1+0xf60], R11 ;  /* 0x000f600b01007387 */ /* 0x000fe20000100800 */
[----:B---3--:R-:W-:-:S05]  /*18cc0*/  IMAD.X R10, R9, 0x1, R4, P1 ;  /* 0x00000001090a7824 */ /* 0x008fca00008e0604 */
[----:B------:R-:W-:Y:S01]  /*18cd0*/  STL [R1+0xf3c], R10 ;  /* 0x000f3c0a01007387 */ /* 0x000fe20000100800 */
[--C-:B----4-:R-:W-:Y:S01]  /*18ce0*/  IMAD.X R9, R8, 0x1, R4.reuse, P6 ;  /* 0x0000000108097824 */ /* 0x110fe200030e0604 */
[-C--:B------:R-:W-:Y:S02]  /*18cf0*/  IADD3 R8, P1, PT, R77, R2.reuse, RZ ;  /* 0x000000024d087210 */ /* 0x080fe40007f3e0ff */
[-C--:B------:R-:W-:Y:S01]  /*18d00*/  IADD3 R26, P5, PT, R6, R2.reuse, RZ ;  /* 0x00000002061a7210 */ /* 0x080fe20007fbe0ff */
[--C-:B------:R-:W-:Y:S01]  /*18d10*/  IMAD.X R6, R47, 0x1, R4.reuse, P3 ;  /* 0x000000012f067824 */ /* 0x100fe200018e0604 */
[----:B------:R-:W-:Y:S04]  /*18d20*/  STL [R1+0xf4c], R9 ;  /* 0x000f4c0901007387 */ /* 0x000fe80000100800 */
[----:B------:R-:W3:Y:S04]  /*18d30*/  LDL R77, [R1+0xfc4] ;  /* 0x000fc400014d7983 */ /* 0x000ee80000100800 */
[----:B------:R-:W-:Y:S04]  /*18d40*/  STL [R1+0xf80], R8 ;  /* 0x000f800801007387 */ /* 0x000fe80000100800 */
[----:B------:R-:W4:Y:S04]  /*18d50*/  LDL R47, [R1+0x4d0] ;  /* 0x0004d000012f7983 */ /* 0x000f280000100800 */
[----:B------:R0:W-:Y:S04]  /*18d60*/  STL [R1+0xf5c], R6 ;  /* 0x000f5c0601007387 */ /* 0x0001e80000100800 */
[----:B------:R-:W-:Y:S04]  /*18d70*/  STL [R1+0xf70], R26 ;  /* 0x000f701a01007387 */ /* 0x000fe80000100800 */
[----:B------:R-:W-:Y:S04]  /*18d80*/  STL [R1+0x220c], R26 ;  /* 0x00220c1a01007387 */ /* 0x000fe80000100800 */
[----:B------:R-:W-:Y:S04]  /*18d90*/  STL [R1+0x2210], R26 ;  /* 0x0022101a01007387 */ /* 0x000fe80000100800 */
[----:B------:R-:W-:Y:S04]  /*18da0*/  STL [R1+0x2214], R26 ;  /* 0x0022141a01007387 */ /* 0x000fe80000100800 */
[----:B------:R-:W4:Y:S01]  /*18db0*/  LDL.LU R23, [R1+0xfe4] ;  /* 0x000fe40001177983 */ /* 0x000f220000300800 */
[----:B------:R-:W-:Y:S01]  /*18dc0*/  IADD3 R7, P6, PT, R7, R2, RZ ;  /* 0x0000000207077210 */ /* 0x000fe20007fde0ff */
[----:B0-----:R-:W-:-:S04]  /*18dd0*/  IMAD.X R6, R49, 0x1, R4, P5 ;  /* 0x0000000131067824 */ /* 0x001fc800028e0604 */
[----:B------:R0:W-:Y:S04]  /*18de0*/  STL [R1+0xf90], R7 ;  /* 0x000f900701007387 */ /* 0x0001e80000100800 */
[----:B------:R1:W-:Y:S04]  /*18df0*/  STL [R1+0xf6c], R6 ;  /* 0x000f6c0601007387 */ /* 0x0003e80000100800 */
[----:B------:R-:W4:Y:S01]  /*18e00*/  LDL.LU R9, [R1+0x4dc] ;  /* 0x0004dc0001097983 */ /* 0x000f220000300800 */
[----:B0-----:R-:W-:Y:S01]  /*18e10*/  IADD3 R7, P3, PT, R83, R2, RZ ;  /* 0x0000000253077210 */ /* 0x001fe20007f7e0ff */
[----:B-1----:R-:W-:-:S04]  /*18e20*/  IMAD.X R6, R81, 0x1, R4, P1 ;  /* 0x0000000151067824 */ /* 0x002fc800008e0604 */
[----:B------:R0:W-:Y:S04]  /*18e30*/  STL [R1+0xfa0], R7 ;  /* 0x000fa00701007387 */ /* 0x0001e80000100800 */
[----:B------:R-:W4:Y:S04]  /*18e40*/  LDL.LU R11, [R1+0x1004] ;  /* 0x00100400010b7983 */ /* 0x000f280000300800 */
[----:B------:R1:W-:Y:S04]  /*18e50*/  STL [R1+0xf7c], R6 ;  /* 0x000f7c0601007387 */ /* 0x0003e80000100800 */
[----:B------:R-:W4:Y:S04]  /*18e60*/  LDL.LU R16, [R1+0x4e0] ;  /* 0x0004e00001107983 */ /* 0x000f280000300800 */
[----:B------:R-:W-:Y:S01]  /*18e70*/  STL [R1+0x2468], R25 ;  /* 0x0024681901007387 */ /* 0x000fe20000100800 */
[----:B0-----:R-:W-:Y:S01]  /*18e80*/  IMAD.X R7, R80, 0x1, R4, P6 ;  /* 0x0000000150077824 */ /* 0x001fe200030e0604 */
[----:B-1----:R-:W-:-:S05]  /*18e90*/  IADD3 R6, P5, PT, R25, R2, RZ ;  /* 0x0000000219067210 */ /* 0x002fca0007fbe0ff */
[----:B------:R2:W-:Y:S04]  /*18ea0*/  STL [R1+0xfb0], R6 ;  /* 0x000fb00601007387 */ /* 0x0005e80000100800 */
[----:B------:R0:W-:Y:S04]  /*18eb0*/  STL [R1+0xf8c], R7 ;  /* 0x000f8c0701007387 */ /* 0x0001e80000100800 */
[----:B------:R-:W4:Y:S04]  /*18ec0*/  LDL.LU R17, [R1+0x1014] ;  /* 0x0010140001117983 */ /* 0x000f280000300800 */
[----:B------:R-:W4:Y:S01]  /*18ed0*/  LDL.LU R21, [R1+0x4e4] ;  /* 0x0004e40001157983 */ /* 0x000f220000300800 */
[----:B--2---:R-:W-:-:S05]  /*18ee0*/  IMAD.X R6, R76, 0x1, R4, P3 ;  /* 0x000000014c067824 */ /* 0x004fca00018e0604 */
[----:B------:R1:W-:Y:S01]  /*18ef0*/  STL [R1+0xf9c], R6 ;  /* 0x000f9c0601007387 */ /* 0x0003e20000100800 */
[----:B0-----:R-:W-:-:S03]  /*18f00*/  IMAD.X R7, R46, 0x1, R4, P5 ;  /* 0x000000012e077824 */ /* 0x001fc600028e0604 */
[----:B-1----:R-:W2:Y:S04]  /*18f10*/  LDL.LU R6, [R1+0x1024] ;  /* 0x0010240001067983 */ /* 0x002ea80000300800 */
[----:B------:R-:W2:Y:S04]  /*18f20*/  LDL.LU R8, [R1+0x4e8] ;  /* 0x0004e80001087983 */ /* 0x000ea80000300800 */
[----:B------:R4:W-:Y:S04]  /*18f30*/  STL [R1+0xfac], R7 ;  /* 0x000fac0701007387 */ /* 0x0009e80000100800 */
[----:B------:R-:W2:Y:S04]  /*18f40*/  LDL.LU R49, [R1+0x1034] ;  /* 0x0010340001317983 */ /* 0x000ea80000300800 */
[----:B------:R-:W2:Y:S01]  /*18f50*/  LDL.LU R80, [R1+0x4ec] ;  /* 0x0004ec0001507983 */ /* 0x000ea20000300800 */
[----:B------:R-:W-:-:S03]  /*18f60*/  IADD3 R83, P6, PT, R75, R2, RZ ;  /* 0x000000024b537210 */ /* 0x000fc60007fde0ff */
[----:B------:R-:W2:Y:S04]  /*18f70*/  LDL.LU R75, [R1+0x1044] ;  /* 0x00104400014b7983 */ /* 0x000ea80000300800 */
[----:B------:R-:W2:Y:S04]  /*18f80*/  LDL.LU R76, [R1+0x4f0] ;  /* 0x0004f000014c7983 */ /* 0x000ea80000300800 */
[----:B------:R-:W2:Y:S01]  /*18f90*/  LDL.LU R46, [R1+0x1054] ;  /* 0x00105400012e7983 */ /* 0x000ea20000300800 */
[----:B------:R-:W-:-:S05]  /*18fa0*/  IADD3 R24, P1, PT, R79, R2, RZ ;  /* 0x000000024f187210 */ /* 0x000fca0007f3e0ff */
[----:B------:R-:W-:Y:S04]  /*18fb0*/  STL [R1+0xfc0], R24 ;  /* 0x000fc01801007387 */ /* 0x000fe80000100800 */
[----:B------:R-:W-:Y:S04]  /*18fc0*/  STL [R1+0x21f8], R24 ;  /* 0x0021f81801007387 */ /* 0x000fe80000100800 */
[----:B------:R-:W-:Y:S04]  /*18fd0*/  STL [R1+0x21fc], R24 ;  /* 0x0021fc1801007387 */ /* 0x000fe80000100800 */
[----:B------:R-:W-:Y:S04]  /*18fe0*/  STL [R1+0x2200], R24 ;  /* 0x0022001801007387 */ /* 0x000fe80000100800 */
[----:B------:R-:W-:Y:S01]  /*18ff0*/  STL [R1+0xfd0], R83 ;  /* 0x000fd05301007387 */ /* 0x000fe20000100800 */
[----:B------:R-:W-:-:S02]  /*19000*/  IADD3 R12, P5, PT, R3, R2, RZ ;  /* 0x00000002030c7210 */ /* 0x000fc40007fbe0ff */
[----:B---3--:R-:W-:Y:S01]  /*19010*/  IADD3 R10, P3, PT, R77, R2, RZ ;  /* 0x000000024d0a7210 */ /* 0x008fe20007f7e0ff */
[----:B----4-:R-:W-:-:S04]  /*19020*/  IMAD.X R7, R47, 0x1, R4, P1 ;  /* 0x000000012f077824 */ /* 0x010fc800008e0604 */
[----:B------:R-:W-:Y:S04]  /*19030*/  STL [R1+0xfe0], R10 ;  /* 0x000fe00a01007387 */ /* 0x000fe80000100800 */
[----:B------:R-:W-:Y:S04]  /*19040*/  STL [R1+0x21f4], R83 ;  /* 0x0021f45301007387 */ /* 0x000fe80000100800 */
[----:B------:R0:W-:Y:S04]  /*19050*/  STL [R1+0xfbc], R7 ;  /* 0x000fbc0701007387 */ /* 0x0001e80000100800 */
[----:B------:R-:W3:Y:S04]  /*19060*/  LDL.LU R3, [R1+0x2478] ;  /* 0x0024780001037983 */ /* 0x000ee80000300800 */
[----:B------:R-:W-:Y:S04]  /*19070*/  STL [R1+0xff0], R12 ;  /* 0x000ff00c01007387 */ /* 0x000fe80000100800 */
[----:B------:R-:W-:Y:S01]  /*19080*/  STL [R1+0x2470], R23 ;  /* 0x0024701701007387 */ /* 0x000fe20000100800 */
[----:B0-----:R-:W-:Y:S01]  /*19090*/  IMAD.X R7, R19, 0x1, R4, P6 ;  /* 0x0000000113077824 */ /* 0x001fe200030e0604 */
[----:B------:R-:W-:-:S04]  /*190a0*/  IADD3 R10, P1, PT, R23, R2, RZ ;  /* 0x00000002170a7210 */ /* 0x000fc80007f3e0ff */
[----:B------:R0:W-:Y:S04]  /*190b0*/  STL [R1+0xfcc], R7 ;  /* 0x000fcc0701007387 */ /* 0x0001e80000100800 */
[----:B------:R1:W-:Y:S01]  /*190c0*/  STL [R1+0x1000], R10 ;  /* 0x0010000a01007387 */ /* 0x0003e20000100800 */
[----:B------:R-:W-:Y:S01]  /*190d0*/  IADD3 R20, P6, PT, R18, R2, RZ ;  /* 0x0000000212147210 */ /* 0x000fe20007fde0ff */
[--C-:B0-----:R-:W-:Y:S02]  /*190e0*/  IMAD.X R7, R14, 0x1, R4.reuse, P3 ;  /* 0x000000010e077824 */ /* 0x101fe400018e0604 */
[----:B-1----:R-:W-:-:S03]  /*190f0*/  IMAD.X R10, R9, 0x1, R4, P5 ;  /* 0x00000001090a7824 */ /* 0x002fc600028e0604 */
[----:B------:R0:W-:Y:S04]  /*19100*/  STL [R1+0xfdc], R7 ;  /* 0x000fdc0701007387 */ /* 0x0001e80000100800 */
[----:B------:R1:W-:Y:S01]  /*19110*/  STL [R1+0xfec], R10 ;  /* 0x000fec0a01007387 */ /* 0x0003e20000100800 */
[----:B------:R-:W-:-:S03]  /*19120*/  IADD3 R81, P3, PT, R11, R2, RZ ;  /* 0x000000020b517210 */ /* 0x000fc60007f7e0ff */
[----:B------:R-:W-:Y:S04]  /*19130*/  STL [R1+0x1010], R20 ;  /* 0x0010101401007387 */ /* 0x000fe80000100800 */
[----:B------:R-:W-:Y:S01]  /*19140*/  STL [R1+0x21dc], R20 ;  /* 0x0021dc1401007387 */ /* 0x000fe20000100800 */
[----:B0-----:R-:W-:-:S05]  /*19150*/  IMAD.X R7, R16, 0x1, R4, P1 ;  /* 0x0000000110077824 */ /* 0x001fca00008e0604 */
[----:B------:R0:W-:Y:S04]  /*19160*/  STL [R1+0xffc], R7 ;  /* 0x000ffc0701007387 */ /* 0x0001e80000100800 */
[----:B------:R-:W-:Y:S04]  /*19170*/  STL [R1+0x21e0], R20 ;  /* 0x0021e01401007387 */ /* 0x000fe80000100800 */
[----:B------:R-:W-:Y:S01]  /*19180*/  STL [R1+0x21e4], R20 ;  /* 0x0021e41401007387 */ /* 0x000fe20000100800 */
[----:B-1----:R-:W-:-:S03]  /*19190*/  IADD3 R10, P5, PT, R17, R2, RZ ;  /* 0x00000002110a7210 */ /* 0x002fc60007fbe0ff */
[----:B------:R-:W-:Y:S01]  /*191a0*/  STL [R1+0x1020], R81 ;  /* 0x0010205101007387 */ /* 0x000fe20000100800 */
[----:B0-----:R-:W-:-:S03]  /*191b0*/  IMAD.X R7, R21, 0x1, R4, P6 ;  /* 0x0000000115077824 */ /* 0x001fc600030e0604 */
[----:B------:R0:W-:Y:S04]  /*191c0*/  STL [R1+0x1030], R10 ;  /* 0x0010300a01007387 */ /* 0x0001e80000100800 */
[----:B------:R-:W-:Y:S04]  /*191d0*/  STL [R1+0x21d8], R81 ;  /* 0x0021d85101007387 */ /* 0x000fe80000100800 */
[----:B------:R1:W-:Y:S01]  /*191e0*/  STL [R1+0x100c], R7 ;  /* 0x00100c0701007387 */ /* 0x0003e20000100800 */
[-C--:B--2---:R-:W-:Y:S01]  /*191f0*/  IADD3 R12, P1, PT, R6, R2.reuse, RZ ;  /* 0x00000002060c7210 */ /* 0x084fe20007f3e0ff */
[----:B0-----:R-:W-:Y:S01]  /*19200*/  IMAD.X R10, R8, 0x1, R4, P3 ;  /* 0x00000001080a7824 */ /* 0x001fe200018e0604 */
[----:B-1----:R-:W-:-:S03]  /*19210*/  IADD3 R7, P6, PT, R49, R2, RZ ;  /* 0x0000000231077210 */ /* 0x002fc60007fde0ff */
[----:B------:R0:W-:Y:S04]  /*19220*/  STL [R1+0x1040], R12 ;  /* 0x0010400c01007387 */ /* 0x0001e80000100800 */
[----:B------:R1:W-:Y:S04]  /*19230*/  STL [R1+0x101c], R10 ;  /* 0x00101c0a01007387 */ /* 0x0003e80000100800 */
[----:B------:R2:W-:Y:S01]  /*19240*/  STL [R1+0x1050], R7 ;  /* 0x0010500701007387 */ /* 0x0005e20000100800 */
[--C-:B0-----:R-:W-:Y:S01]  /*19250*/  IMAD.X R12, R80, 0x1, R4.reuse, P5 ;  /* 0x00000001500c7824 */ /* 0x101fe200028e0604 */
[-C--:B-1----:R-:W-:Y:S01]  /*19260*/  IADD3 R10, P3, PT, R75, R2.reuse, RZ ;  /* 0x000000024b0a7210 */ /* 0x082fe20007f7e0ff */
[----:B--2---:R-:W-:Y:S01]  /*19270*/  IMAD.X R7, R76, 0x1, R4, P1 ;  /* 0x000000014c077824 */ /* 0x004fe200008e0604 */
[----:B------:R-:W-:-:S02]  /*19280*/  IADD3 R79, P5, PT, R46, R2, RZ ;  /* 0x000000022e4f7210 */ /* 0x000fc40007fbe0ff */
[----:B------:R0:W-:Y:S04]  /*19290*/  STL [R1+0x102c], R12 ;  /* 0x00102c0c01007387 */ /* 0x0001e80000100800 */
[----:B------:R1:W-:Y:S04]  /*192a0*/  STL [R1+0x1060], R10 ;  /* 0x0010600a01007387 */ /* 0x0003e80000100800 */
[----:B------:R2:W-:Y:S01]  /*192b0*/  STL [R1+0x103c], R7 ;  /* 0x00103c0701007387 */ /* 0x0005e20000100800 */
[--C-:B0-----:R-:W-:Y:S01]  /*192c0*/  IMAD.X R12, R41, 0x1, R4.reuse, P6 ;  /* 0x00000001290c7824 */ /* 0x101fe200030e0604 */
[----:B-1----:R-:W-:Y:S01]  /*192d0*/  IADD3 R10, P1, PT, R48, R2, RZ ;  /* 0x00000002300a7210 */ /* 0x002fe20007f3e0ff */
[----:B--2---:R-:W-:-:S03]  /*192e0*/  IMAD.X R7, R50, 0x1, R4, P3 ;  /* 0x0000000132077824 */ /* 0x004fc600018e0604 */
[----:B------:R0:W-:Y:S04]  /*192f0*/  STL [R1+0x104c], R12 ;  /* 0x00104c0c01007387 */ /* 0x0001e80000100800 */
[----:B------:R-:W-:Y:S04]  /*19300*/  STL [R1+0x1070], R79 ;  /* 0x0010704f01007387 */ /* 0x000fe80000100800 */
[----:B------:R-:W-:Y:S04]  /*19310*/  STL [R1+0x1080], R10 ;  /* 0x0010800a01007387 */ /* 0x000fe80000100800 */
[----:B------:R-:W-:Y:S04]  /*19320*/  STL [R1+0x21c4], R79 ;  /* 0x0021c44f01007387 */ /* 0x000fe80000100800 */
[----:B------:R1:W-:Y:S01]  /*19330*/  STL [R1+0x105c], R7 ;  /* 0x00105c0701007387 */ /* 0x0003e20000100800 */
[----:B0-----:R-:W-:Y:S01]  /*19340*/  IMAD.X R12, R93, 0x1, R4, P5 ;  /* 0x000000015d0c7824 */ /* 0x001fe200028e0604 */
[----:B-1----:R-:W-:-:S02]  /*19350*/  IADD3 R7, P6, PT, R61, R2, RZ ;  /* 0x000000023d077210 */ /* 0x002fc40007fde0ff */
[-C--:B------:R-:W-:Y:S02]  /*19360*/  IADD3 R10, P3, PT, R92, R2.reuse, RZ ;  /* 0x000000025c0a7210 */ /* 0x080fe40007f7e0ff */
[----:B------:R-:W-:Y:S01]  /*19370*/  IADD3 R77, P5, PT, R90, R2, RZ ;  /* 0x000000025a4d7210 */ /* 0x000fe20007fbe0ff */
[----:B------:R0:W-:Y:S04]  /*19380*/  STL [R1+0x1090], R7 ;  /* 0x0010900701007387 */ /* 0x0001e80000100800 */
[----:B------:R1:W-:Y:S04]  /*19390*/  STL [R1+0x106c], R12 ;  /* 0x00106c0c01007387 */ /* 0x0003e80000100800 */
[----:B------:R2:W-:Y:S01]  /*193a0*/  STL [R1+0x10a0], R10 ;  /* 0x0010a00a01007387 */ /* 0x0005e20000100800 */
[----:B0-----:R-:W-:-:S02]  /*193b0*/  IMAD.X R7, R91, 0x1, R4, P1 ;  /* 0x000000015b077824 */ /* 0x001fc400008e0604 */
[--C-:B-1----:R-:W-:Y:S01]  /*193c0*/  IMAD.X R12, R89, 0x1, R4.reuse, P6 ;  /* 0x00000001590c7824 */ /* 0x102fe200030e0604 */
[-C--:B--2---:R-:W-:Y:S02]  /*193d0*/  IADD3 R10, P1, PT, R88, R2.reuse, RZ ;  /* 0x00000002580a7210 */ /* 0x084fe40007f3e0ff */
[----:B------:R0:W-:Y:S04]  /*193e0*/  STL [R1+0x107c], R7 ;  /* 0x00107c0701007387 */ /* 0x0001e80000100800 */
[----:B------:R-:W-:Y:S04]  /*193f0*/  STL [R1+0x108c], R12 ;  /* 0x00108c0c01007387 */ /* 0x000fe80000100800 */
[----:B------:R-:W-:Y:S04]  /*19400*/  STL [R1+0x10b0], R77 ;  /* 0x0010b04d01007387 */ /* 0x000fe80000100800 */
[----:B------:R1:W-:Y:S04]  /*19410*/  STL [R1+0x10c0], R10 ;  /* 0x0010c00a01007387 */ /* 0x0003e80000100800 */
[----:B------:R-:W-:Y:S01]  /*19420*/  STL [R1+0x21b4], R77 ;  /* 0x0021b44d01007387 */ /* 0x000fe20000100800 */
[----:B0-----:R-:W-:Y:S01]  /*19430*/  IMAD.X R7, R87, 0x1, R4, P3 ;  /* 0x0000000157077824 */ /* 0x001fe200018e0604 */
[----:B-1----:R-:W-:-:S04]  /*19440*/  IADD3 R10, P6, PT, R86, R2, RZ ;  /* 0x00000002560a7210 */ /* 0x002fc80007fde0ff */
[----:B------:R0:W-:Y:S04]  /*19450*/  STL [R1+0x109c], R7 ;  /* 0x00109c0701007387 */ /* 0x0001e80000100800 */
[----:B------:R-:W-:Y:S01]  /*19460*/  STL [R1+0x21b8], R77 ;  /* 0x0021b84d01007387 */ /* 0x000fe20000100800 */
[----:B------:R-:W-:-:S03]  /*19470*/  IADD3 R12, P3, PT, R84, R2, RZ ;  /* 0x00000002540c7210 */ /* 0x000fc60007f7e0ff */
[----:B------:R1:W-:Y:S01]  /*19480*/  STL [R1+0x10d0], R10 ;  /* 0x0010d00a01007387 */ /* 0x0003e20000100800 */
[--C-:B0-----:R-:W-:Y:S02]  /*19490*/  IMAD.X R7, R85, 0x1, R4.reuse, P5 ;  /* 0x0000000155077824 */ /* 0x101fe400028e0604 */
[----:B-1----:R-:W-:-:S03]  /*194a0*/  IMAD.X R10, R82, 0x1, R4, P1 ;  /* 0x00000001520a7824 */ /* 0x002fc600008e0604 */
[----:B------:R0:W-:Y:S04]  /*194b0*/  STL [R1+0x10ac], R7 ;  /* 0x0010ac0701007387 */ /* 0x0001e80000100800 */
[----:B------:R1:W-:Y:S04]  /*194c0*/  STL [R1+0x10e0], R12 ;  /* 0x0010e00c01007387 */ /* 0x0003e80000100800 */
[----:B------:R2:W-:Y:S01]  /*194d0*/  STL [R1+0x10bc], R10 ;  /* 0x0010bc0a01007387 */ /* 0x0005e20000100800 */
[-C--:B0-----:R-:W-:Y:S01]  /*194e0*/  IADD3 R7, P5, PT, R78, R2.reuse, RZ ;  /* 0x000000024e077210 */ /* 0x081fe20007fbe0ff */
[----:B-1----:R-:W-:Y:S01]  /*194f0*/  IMAD.X R12, R74, 0x1, R4, P6 ;  /* 0x000000014a0c7824 */ /* 0x002fe200030e0604 */
[----:B--2---:R-:W-:-:S03]  /*19500*/  IADD3 R10, P1, PT, R0, R2, RZ ;  /* 0x00000002000a7210 */ /* 0x004fc60007f3e0ff */
[----:B------:R0:W-:Y:S04]  /*19510*/  STL [R1+0x10f0], R7 ;  /* 0x0010f00701007387 */ /* 0x0001e80000100800 */
[----:B------:R-:W-:Y:S04]  /*19520*/  STL [R1+0x10cc], R12 ;  /* 0x0010cc0c01007387 */ /* 0x000fe80000100800 */
[----:B------:R1:W-:Y:S01]  /*19530*/  STL [R1+0x1100], R10 ;  /* 0x0011000a01007387 */ /* 0x0003e20000100800 */
[----:B------:R-:W-:Y:S01]  /*19540*/  IADD3 R13, P6, PT, R66, R2, RZ ;  /* 0x00000002420d7210 */ /* 0x000fe20007fde0ff */
[----:B0-----:R-:W-:-:S02]  /*19550*/  IMAD.X R7, R70, 0x1, R4, P3 ;  /* 0x0000000146077824 */ /* 0x001fc400018e0604 */
[----:B-1----:R-:W-:-:S03]  /*19560*/  IMAD.X R10, R62, 0x1, R4, P5 ;  /* 0x000000013e0a7824 */ /* 0x002fc600028e0604 */
[----:B------:R0:W-:Y:S04]  /*19570*/  STL [R1+0x10dc], R7 ;  /* 0x0010dc0701007387 */ /* 0x0001e80000100800 */
[----:B------:R-:W-:Y:S04]  /*19580*/  STL [R1+0x10ec], R10 ;  /* 0x0010ec0a01007387 */ /* 0x000fe80000100800 */
[----:B------:R-:W-:Y:S01]  /*19590*/  STL [R1+0x1110], R13 ;  /* 0x0011100d01007387 */ /* 0x000fe20000100800 */
[----:B------:R-:W-:-:S03]  /*195a0*/  IADD3 R12, P3, PT, R59, R2, RZ ;  /* 0x000000023b0c7210 */ /* 0x000fc60007f7e0ff */
[----:B------:R-:W-:Y:S01]  /*195b0*/  STL [R1+0x218c], R13 ;  /* 0x00218c0d01007387 */ /* 0x000fe20000100800 */
[----:B0-----:R-:W-:Y:S01]  /*195c0*/  IMAD.X R7, R60, 0x1, R4, P1 ;  /* 0x000000013c077824 */ /* 0x001fe200008e0604 */
[----:B------:R-:W-:-:S04]  /*195d0*/  IADD3 R18, P5, PT, R57, R2, RZ ;  /* 0x0000000239127210 */ /* 0x000fc80007fbe0ff */
[----:B------:R0:W-:Y:S04]  /*195e0*/  STL [R1+0x10fc], R7 ;  /* 0x0010fc0701007387 */ /* 0x0001e80000100800 */
[----:B------:R-:W-:Y:S04]  /*195f0*/  STL [R1+0x1120], R12 ;  /* 0x0011200c01007387 */ /* 0x000fe80000100800 */
[----:B------:R-:W-:Y:S01]  /*19600*/  STL [R1+0x2184], R12 ;  /* 0x0021840c01007387 */ /* 0x000fe20000100800 */
[--C-:B------:R-:W-:Y:S01]  /*19610*/  IMAD.X R19, R56, 0x1, R4.reuse, P3 ;  /* 0x0000000138137824 */ /* 0x100fe200018e0604 */
[----:B------:R-:W-:Y:S01]  /*19620*/  IADD3 R47, P1, PT, R55, R2, RZ ;  /* 0x00000002372f7210 */ /* 0x000fe20007f3e0ff */
[----:B0-----:R-:W-:-:S05]  /*19630*/  IMAD.X R7, R58, 0x1, R4, P6 ;  /* 0x000000013a077824 */ /* 0x001fca00030e0604 */
[----:B------:R3:W-:Y:S04]  /*19640*/  STL [R1+0x110c], R7 ;  /* 0x00110c0701007387 */ /* 0x0007e80000100800 */
[----:B------:R-:W-:Y:S04]  /*19650*/  STL [R1+0x1130], R18 ;  /* 0x0011301201007387 */ /* 0x000fe80000100800 */
[----:B------:R-:W-:Y:S04]  /*19660*/  STL [R1+0x2190], R18 ;  /* 0x0021901201007387 */ /* 0x000fe80000100800 */
[----:B------:R-:W-:Y:S04]  /*19670*/  STL [R1+0x1edc], R2 ;  /* 0x001edc0201007387 */ /* 0x000fe80000100800 */
[----:B------:R-:W-:Y:S01]  /*19680*/  STL [R1+0x111c], R19 ;  /* 0x00111c1301007387 */ /* 0x000fe20000100800 */
[----:B------:R-:W-:-:S03]  /*19690*/  IADD3 R14, P3, PT, R53, R2, RZ ;  /* 0x00000002350e7210 */ /* 0x000fc60007f7e0ff */
[----:B------:R-:W-:Y:S04]  /*196a0*/  STL [R1+0x2194], R19 ;  /* 0x0021941301007387 */ /* 0x000fe80000100800 */
[----:B------:R-:W-:Y:S04]  /*196b0*/  STL [R1+0x1140], R47 ;  /* 0x0011402f01007387 */ /* 0x000fe80000100800 */
[----:B------:R-:W-:Y:S04]  /*196c0*/  STL [R1+0x2198], R47 ;  /* 0x0021982f01007387 */ /* 0x000fe80000100800 */
[----:B------:R-:W-:Y:S04]  /*196d0*/  STL [R1+0x1f34], R2 ;  /* 0x001f340201007387 */ /* 0x000fe80000100800 */
[----:B------:R-:W-:Y:S01]  /*196e0*/  STL [R1+0x1f50], R2 ;  /* 0x001f500201007387 */ /* 0x000fe20000100800 */
[----:B------:R-:W-:-:S03]  /*196f0*/  IMAD.X R15, R54, 0x1, R4, P5 ;  /* 0x00000001360f7824 */ /* 0x000fc600028e0604 */
[----:B------:R-:W-:Y:S01]  /*19700*/  STL [R1+0x1150], R14 ;  /* 0x0011500e01007387 */ /* 0x000fe20000100800 */
[----:B---3--:R-:W-:-:S03]  /*19710*/  IADD3 R7, P5, PT, R45, R3, RZ ;  /* 0x000000032d077210 */ /* 0x008fc60007fbe0ff */
[----:B------:R-:W-:Y:S04]  /*19720*/  STL [R1+0x219c], R14 ;  /* 0x00219c0e01007387 */ /* 0x000fe80000100800 */
[----:B------:R-:W-:Y:S04]  /*19730*/  STL [R1+0x1f54], R2 ;  /* 0x001f540201007387 */ /* 0x000fe80000100800 */
[----:B------:R-:W-:Y:S04]  /*19740*/  STL [R1+0x20b8], R2 ;  /* 0x0020b80201007387 */ /* 0x000fe80000100800 */
[----:B------:R0:W-:Y:S01]  /*19750*/  STL [R1+0x21a0], R2 ;  /* 0x0021a00201007387 */ /* 0x0001e20000100800 */
[----:B------:R-:W-:-:S03]  /*19760*/  IMAD.X R45, R52, 0x1, R4, P1 ;  /* 0x00000001342d7824 */ /* 0x000fc600008e0604 */
[----:B------:R1:W-:Y:S01]  /*19770*/  STL [R1+0x718], R7 ;  /* 0x0007180701007387 */ /* 0x0003e20000100800 */
[----:B0-----:R-:W-:-:S03]  /*19780*/  IADD3 R2, P1, PT, R5, R3, RZ ;  /* 0x0000000305027210 */ /* 0x001fc60007f3e0ff */
[----:B------:R-:W2:Y:S04]  /*19790*/  LDL.LU R5, [R1+0x2474] ;  /* 0x0024740001057983 */ /* 0x000ea80000300800 */
[----:B------:R-:W3:Y:S04]  /*197a0*/  LDL.LU R19, [R1+0x64c] ;  /* 0x00064c0001137983 */ /* 0x000ee80000300800 */
[----:B------:R-:W2:Y:S04]  /*197b0*/  LDL.LU R18, [R1+0x20] ;  /* 0x0000200001127983 */ /* 0x000ea80000300800 */
[----:B------:R-:W-:Y:S04]  /*197c0*/  STL [R1+0x728], R2 ;  /* 0x0007280201007387 */ /* 0x000fe80000100800 */
[----:B------:R-:W4:Y:S04]  /*197d0*/  LDL.LU R12, [R1+0x650] ;  /* 0x00065000010c7983 */ /* 0x000f280000300800 */
        /* <DEDUP_REMOVED lines=17> */
[----:B-1----:R-:W4:Y:S04]  /*198f0*/  LDL.LU R7, [R1+0x83c] ;  /* 0x00083c0001077983 */ /* 0x002f280000300800 */
[----:B------:R-:W4:Y:S04]  /*19900*/  LDL.LU R40, [R1+0x110] ;  /* 0x0001100001287983 */ /* 0x000f280000300800 */
[----:B------:R-:W4:Y:S04]  /*19910*/  LDL.LU R43, [R1+0x6ac] ;  /* 0x0006ac00012b7983 */ /* 0x000f280000300800 */
[----:B------:R-:W4:Y:S04]  /*19920*/  LDL.LU R64, [R1+0x118] ;  /* 0x0001180001407983 */ /* 0x000f280000300800 */
[----:B------:R-:W4:Y:S04]  /*19930*/  LDL.LU R68, [R1+0x6b0] ;  /* 0x0006b00001447983 */ /* 0x000f280000300800 */
[----:B------:R-:W4:Y:S04]  /*19940*/  LDL.LU R10, [R1+0x854] ;  /* 0x00085400010a7983 */ /* 0x000f280000300800 */
[----:B------:R-:W4:Y:S04]  /*19950*/  LDL.LU R72, [R1+0x6b4] ;  /* 0x0006b40001487983 */ /* 0x000f280000300800 */
[----:B------:R-:W-:Y:S04]  /*19960*/  STL [R1+0x112c], R15 ;  /* 0x00112c0f01007387 */ /* 0x000fe80000100800 */
[----:B------:R-:W-:Y:S01]  /*19970*/  STL [R1+0x21a4], R15 ;  /* 0x0021a40f01007387 */ /* 0x000fe20000100800 */
[----:B------:R-:W-:-:S03]  /*19980*/  IMAD.X R22, R51, 0x1, R4, P3 ;  /* 0x0000000133167824 */ /* 0x000fc600018e0604 */
        /* <DEDUP_REMOVED lines=14> */
[----:B------:R3:W-:Y:S02]  /*19a70*/  STL [R1+0x20b0], R4 ;  /* 0x0020b00401007387 */ /* 0x0007e40000100800 */
[-C--:B---3--:R-:W-:Y:S01]  /*19a80*/  IADD3 R4, P6, PT, R19, R3.reuse, RZ ;  /* 0x0000000313047210 */ /* 0x088fe20007fde0ff */
[----:B--2---:R-:W-:Y:S01]  /*19a90*/  IMAD.X R2, R18, 0x1, R5, P5 ;  /* 0x0000000112027824 */ /* 0x004fe200028e0605 */
[----:B----4-:R-:W-:-:S03]  /*19aa0*/  IADD3 R12, P3, PT, R12, R3, RZ ;  /* 0x000000030c0c7210 */ /* 0x010fc60007f7e0ff */
[----:B------:R0:W-:Y:S04]  /*19ab0*/  STL [R1+0x738], R4 ;  /* 0x0007380401007387 */ /* 0x0001e80000100800 */
[----:B------:R1:W-:Y:S04]  /*19ac0*/  STL [R1+0x714], R2 ;  /* 0x0007140201007387 */ /* 0x0003e80000100800 */
[----:B------:R2:W-:Y:S01]  /*19ad0*/  STL [R1+0x748], R12 ;  /* 0x0007480c01007387 */ /* 0x0005e20000100800 */
[--C-:B0-----:R-:W-:Y:S01]  /*19ae0*/  IMAD.X R4, R13, 0x1, R5.reuse, P1 ;  /* 0x000000010d047824 */ /* 0x101fe200008e0605 */
[----:B-1----:R-:W-:Y:S01]  /*19af0*/  IADD3 R2, P5, PT, R77, R3, RZ ;  /* 0x000000034d027210 */ /* 0x002fe20007fbe0ff */
[----:B--2---:R-:W-:-:S03]  /*19b00*/  IMAD.X R12, R79, 0x1, R5, P6 ;  /* 0x000000014f0c7824 */ /* 0x004fc600030e0605 */
[----:B------:R0:W-:Y:S04]  /*19b10*/  STL [R1+0x724], R4 ;  /* 0x0007240401007387 */ /* 0x0001e80000100800 */
[----:B------:R1:W-:Y:S04]  /*19b20*/  STL [R1+0x798], R2 ;  /* 0x0007980201007387 */ /* 0x0003e80000100800 */
[----:B------:R2:W-:Y:S01]  /*19b30*/  STL [R1+0x734], R12 ;  /* 0x0007340c01007387 */ /* 0x0005e20000100800 */
[-C--:B0-----:R-:W-:Y:S01]  /*19b40*/  IADD3 R4, P1, PT, R81, R3.reuse, RZ ;  /* 0x0000000351047210 */ /* 0x081fe20007f3e0ff */
[----:B-1----:R-:W-:Y:S01]  /*19b50*/  IMAD.X R2, R20, 0x1, R5, P3 ;  /* 0x0000000114027824 */ /* 0x002fe200018e0605 */
[----:B--2---:R-:W-:-:S03]  /*19b60*/  IADD3 R12, P6, PT, R23, R3, RZ ;  /* 0x00000003170c7210 */ /* 0x004fc60007fde0ff */
        /* <DEDUP_REMOVED lines=21> */
[-C--:B------:R-:W-:Y:S02]  /*19cc0*/  IADD3 R7, P5, PT, R7, R3.reuse, RZ ;  /* 0x0000000307077210 */ /* 0x080fe40007fbe0ff */
[----:B0-----:R-:W-:Y:S01]  /*19cd0*/  IADD3 R4, P3, PT, R36, R3, RZ ;  /* 0x0000000324047210 */ /* 0x001fe20007f7e0ff */
[----:B-1----:R-:W-:-:S02]  /*19ce0*/  IMAD.X R2, R38, 0x1, R5, P1 ;  /* 0x0000000126027824 */ /* 0x002fc400008e0605 */
[--C-:B--2---:R-:W-:Y:S02]  /*19cf0*/  IMAD.X R12, R40, 0x1, R5.reuse, P6 ;  /* 0x00000001280c7824 */ /* 0x104fe400030e0605 */
[----:B------:R0:W-:Y:S04]  /*19d00*/  STL [R1+0x850], R4 ;  /* 0x0008500401007387 */ /* 0x0001e80000100800 */
[----:B------:R1:W-:Y:S04]  /*19d10*/  STL [R1+0x7ec], R2 ;  /* 0x0007ec0201007387 */ /* 0x0003e80000100800 */
[----:B------:R-:W-:Y:S04]  /*19d20*/  STL [R1+0x83c], R12 ;  /* 0x00083c0c01007387 */ /* 0x000fe80000100800 */
[----:B------:R-:W-:Y:S01]  /*19d30*/  STL [R1+0x858], R7 ;  /* 0x0008580701007387 */ /* 0x000fe20000100800 */
[----:B0-----:R-:W-:Y:S01]  /*19d40*/  IMAD.X R4, R64, 0x1, R5, P3 ;  /* 0x0000000140047824 */ /* 0x001fe200018e0605 */
[----:B-1----:R-:W-:-:S05]  /*19d50*/  IADD3 R2, P1, PT, R43, R3, RZ ;  /* 0x000000032b027210 */ /* 0x002fca0007f3e0ff */
[----:B------:R0:W-:Y:S04]  /*19d60*/  STL [R1+0x868], R2 ;  /* 0x0008680201007387 */ /* 0x0001e80000100800 */
[----:B------:R1:W-:Y:S01]  /*19d70*/  STL [R1+0x84c], R4 ;  /* 0x00084c0401007387 */ /* 0x0003e20000100800 */
[----:B0-----:R-:W-:-:S03]  /*19d80*/  IADD3 R2, P6, PT, R68, R3, RZ ;  /* 0x0000000344027210 */ /* 0x001fc60007fde0ff */
[----:B------:R-:W2:Y:S04]  /*19d90*/  LDL.LU R68, [R1+0x130] ;  /* 0x0001300001447983 */ /* 0x000ea80000300800 */
[----:B------:R0:W-:Y:S04]  /*19da0*/  STL [R1+0x878], R2 ;  /* 0x0008780201007387 */ /* 0x0001e80000100800 */
[----:B------:R-:W3:Y:S01]  /*19db0*/  LDL.LU R15, [R1+0x6b8] ;  /* 0x0006b800010f7983 */ /* 0x000ee20000300800 */
[----:B-1----:R-:W-:-:S03]  /*19dc0*/  IADD3 R4, P3, PT, R72, R3, RZ ;  /* 0x0000000348047210 */ /* 0x002fc60007f7e0ff */
[----:B0-----:R-:W4:Y:S04]  /*19dd0*/  LDL.LU R2, [R1+0x13c] ;  /* 0x00013c0001027983 */ /* 0x001f280000300800 */
[----:B------:R-:W4:Y:S04]  /*19de0*/  LDL.LU R14, [R1+0x6bc] ;  /* 0x0006bc00010e7983 */ /* 0x000f280000300800 */
[----:B------:R3:W-:Y:S04]  /*19df0*/  STL [R1+0x888], R4 ;  /* 0x0008880401007387 */ /* 0x0007e80000100800 */
        /* <DEDUP_REMOVED lines=24> */
[----:B------:R-:W4:Y:S01]  /*19f80*/  LDL.LU R64, [R1+0x1ec] ;  /* 0x0001ec0001407983 */ /* 0x000f220000300800 */
[----:B------:R-:W-:-:S02]  /*19f90*/  IMAD.X R10, R10, 0x1, R5, P5 ;  /* 0x000000010a0a7824 */ /* 0x000fc400028e0605 */
[----:B--2---:R-:W-:Y:S02]  /*19fa0*/  IMAD.X R22, R68, 0x1, R5, P1 ;  /* 0x0000000144167824 */ /* 0x004fe400008e0605 */
[----:B------:R-:W2:Y:S01]  /*19fb0*/  LDL.LU R68, [R1+0x1f4] ;  /* 0x0001f40001447983 */ /* 0x000ea20000300800 */
[----:B---3--:R-:W-:-:S03]  /*19fc0*/  IADD3 R4, P5, PT, R15, R3, RZ ;  /* 0x000000030f047210 */ /* 0x008fc60007fbe0ff */
[----:B------:R-:W-:Y:S04]  /*19fd0*/  STL [R1+0x864], R22 ;  /* 0x0008641601007387 */ /* 0x000fe80000100800 */
[----:B------:R-:W-:Y:S04]  /*19fe0*/  STL [R1+0x854], R10 ;  /* 0x0008540a01007387 */ /* 0x000fe80000100800 */
        /* <DEDUP_REMOVED lines=21> */
[----:B---3--:R-:W-:-:S03]  /*1a140*/  IADD3 R4, P6, PT, R23, R3, RZ ;  /* 0x0000000317047210 */ /* 0x008fc60007fde0ff */
[----:B------:R0:W-:Y:S04]  /*1a150*/  STL [R1+0x8e8], R2 ;  /* 0x0008e80201007387 */ /* 0x0001e80000100800 */
[----:B------:R1:W-:Y:S04]  /*1a160*/  STL [R1+0x8c4], R12 ;  /* 0x0008c40c01007387 */ /* 0x0003e80000100800 */
[----:B------:R3:W-:Y:S01]  /*1a170*/  STL [R1+0x8f8], R4 ;  /* 0x0008f80401007387 */ /* 0x0007e20000100800 */
[--C-:B0-----:R-:W-:Y:S01]  /*1a180*/  IMAD.X R2, R83, 0x1, R5.reuse, P5 ;  /* 0x0000000153027824 */ /* 0x101fe200028e0605 */
[----:B-1----:R-:W-:Y:S01]  /*1a190*/  IADD3 R12, P3, PT, R24, R3, RZ ;  /* 0x00000003180c7210 */ /* 0x002fe20007f7e0ff */
[----:B---3--:R-:W-:-:S03]  /*1a1a0*/  IMAD.X R4, R25, 0x1, R5, P1 ;  /* 0x0000000119047824 */ /* 0x008fc600008e0605 */
        /* <DEDUP_REMOVED lines=20> */
[----:B------:R1:W-:Y:S01]  /*1a2f0*/  STL [R1+0x958], R4 ;  /* 0x0009580401007387 */ /* 0x0003e20000100800 */
[--C-:B0-----:R-:W-:Y:S02]  /*1a300*/  IMAD.X R2, R43, 0x1, R5.reuse, P6 ;  /* 0x000000012b027824 */ /* 0x101fe400030e0605 */
[----:B-1----:R-:W-:-:S03]  /*1a310*/  IMAD.X R4, R64, 0x1, R5, P3 ;  /* 0x0000000140047824 */ /* 0x002fc600018e0605 */
[----:B------:R2:W-:Y:S04]  /*1a320*/  STL [R1+0x934], R2 ;  /* 0x0009340201007387 */ /* 0x0005e80000100800 */
[----:B------:R0:W-:Y:S04]  /*1a330*/  STL [R1+0x944], R4 ;  /* 0x0009440401007387 */ /* 0x0001e80000100800 */
[----:B------:R-:W0:Y:S04]  /*1a340*/  LDL.LU R27, [R1+0x80c] ;  /* 0x00080c00011b7983 */ /* 0x000e280000300800 */
[----:B------:R-:W3:Y:S01]  /*1a350*/  LDL.LU R64, [R1+0x204] ;  /* 0x0002040001407983 */ /* 0x000ee20000300800 */
[----:B--2---:R-:W-:-:S05]  /*1a360*/  IMAD.X R2, R68, 0x1, R5, P5 ;  /* 0x0000000144027824 */ /* 0x004fca00028e0605 */
[----:B------:R3:W-:Y:S04]  /*1a370*/  STL [R1+0x954], R2 ;  /* 0x0009540201007387 */ /* 0x0007e80000100800 */
[----:B------:R-:W2:Y:S04]  /*1a380*/  LDL.LU R28, [R1+0x810] ;  /* 0x00081000011c7983 */ /* 0x000ea80000300800 */
        /* <DEDUP_REMOVED lines=8> */
[----:B------:R-:W-:-:S03]  /*1a410*/  IADD3 R72, P1, PT, R72, R3, RZ ;  /* 0x0000000348487210 */ /* 0x000fc60007f3e0ff */
[----:B------:R-:W4:Y:S04]  /*1a420*/  LDL.LU R25, [R1+0x824] ;  /* 0x0008240001197983 */ /* 0x000f280000300800 */
[----:B------:R-:W4:Y:S04]  /*1a430*/  LDL.LU R26, [R1+0x254] ;  /* 0x00025400011a7983 */ /* 0x000f280000300800 */
        /* <DEDUP_REMOVED lines=29> */
[----:B------:R-:W-:-:S03]  /*1a610*/  IADD3 R73, P6, PT, R73, R3, RZ ;  /* 0x0000000349497210 */ /* 0x000fc60007fde0ff */
[----:B------:R-:W-:Y:S04]  /*1a620*/  STL [R1+0x23e4], R72 ;  /* 0x0023e44801007387 */ /* 0x000fe80000100800 */
[----:B------:R-:W-:Y:S01]  /*1a630*/  STL [R1+0x245c], R72 ;  /* 0x00245c4801007387 */ /* 0x000fe20000100800 */
[-C--:B0-----:R-:W-:Y:S01]  /*1a640*/  IADD3 R4, P3, PT, R27, R3.reuse, RZ ;  /* 0x000000031b047210 */ /* 0x081fe20007f7e0ff */
[--C-:B---3--:R-:W-:Y:S02]  /*1a650*/  IMAD.X R2, R64, 0x1, R5.reuse, P1 ;  /* 0x0000000140027824 */ /* 0x108fe400008e0605 */
[----:B------:R-:W3:Y:S04]  /*1a660*/  LDL.LU R64, [R1+0x828] ;  /* 0x0008280001407983 */ /* 0x000ee80000300800 */
[----:B------:R2:W-:Y:S04]  /*1a670*/  STL [R1+0x988], R4 ;  /* 0x0009880401007387 */ /* 0x0005e80000100800 */
[----:B------:R-:W-:Y:S04]  /*1a680*/  STL [R1+0x978], R73 ;  /* 0x0009784901007387 */ /* 0x000fe80000100800 */
[----:B------:R4:W-:Y:S04]  /*1a690*/  STL [R1+0x964], R2 ;  /* 0x0009640201007387 */ /* 0x0009e80000100800 */
[----:B------:R-:W-:Y:S04]  /*1a6a0*/  STL [R1+0x2460], R73 ;  /* 0x0024604901007387 */ /* 0x000fe80000100800 */
[----:B------:R-:W3:Y:S01]  /*1a6b0*/  LDL.LU R27, [R1+0x260] ;  /* 0x00026000011b7983 */ /* 0x000ee20000300800 */
[----:B--2---:R-:W-:Y:S01]  /*1a6c0*/  IADD3 R4, P5, PT, R28, R3, RZ ;  /* 0x000000031c047210 */ /* 0x004fe20007fbe0ff */
[----:B----4-:R-:W-:-:S04]  /*1a6d0*/  IMAD.X R2, R30, 0x1, R5, P6 ;  /* 0x000000011e027824 */ /* 0x010fc800030e0605 */
[----:B------:R0:W-:Y:S04]  /*1a6e0*/  STL [R1+0x998], R4 ;  /* 0x0009980401007387 */ /* 0x0001e80000100800 */
[----:B------:R-:W2:Y:S01]  /*1a6f0*/  LDL.LU R28, [R1+0x82c] ;  /* 0x00082c00011c7983 */ /* 0x000ea20000300800 */
[----:B------:R-:W-:-:S03]  /*1a700*/  IADD3 R12, P1, PT, R32, R3, RZ ;  /* 0x00000003200c7210 */ /* 0x000fc60007f3e0ff */
[----:B------:R1:W-:Y:S04]  /*1a710*/  STL [R1+0x974], R2 ;  /* 0x0009740201007387 */ /* 0x0003e80000100800 */
[----:B------:R-:W4:Y:S04]  /*1a720*/  LDL.LU R30, [R1+0x26c] ;  /* 0x00026c00011e7983 */ /* 0x000f280000300800 */
[----:B------:R-:W-:Y:S04]  /*1a730*/  STL [R1+0x9a8], R12 ;  /* 0x0009a80c01007387 */ /* 0x000fe80000100800 */
[----:B------:R-:W4:Y:S01]  /*1a740*/  LDL.LU R32, [R1+0x27c] ;  /* 0x00027c0001207983 */ /* 0x000f220000300800 */
[----:B0-----:R-:W-:Y:S01]  /*1a750*/  IMAD.X R4, R34, 0x1, R5, P3 ;  /* 0x0000000122047824 */ /* 0x001fe200018e0605 */
[----:B-1----:R-:W-:-:S04]  /*1a760*/  IADD3 R2, P6, PT, R36, R3, RZ ;  /* 0x0000000324027210 */ /* 0x002fc80007fde0ff */
[----:B------:R0:W-:Y:S04]  /*1a770*/  STL [R1+0x984], R4 ;  /* 0x0009840401007387 */ /* 0x0001e80000100800 */
[----:B------:R1:W-:Y:S01]  /*1a780*/  STL [R1+0x9b8], R2 ;  /* 0x0009b80201007387 */ /* 0x0003e20000100800 */
[--C-:B0-----:R-:W-:Y:S02]  /*1a790*/  IMAD.X R4, R38, 0x1, R5.reuse, P5 ;  /* 0x0000000126047824 */ /* 0x101fe400028e0605 */
[----:B-1----:R-:W-:-:S03]  /*1a7a0*/  IMAD.X R2, R40, 0x1, R5, P1 ;  /* 0x0000000128027824 */ /* 0x002fc600008e0605 */
[----:B------:R-:W-:Y:S04]  /*1a7b0*/  STL [R1+0x994], R4 ;  /* 0x0009940401007387 */ /* 0x000fe80000100800 */
[----:B------:R-:W4:Y:S04]  /*1a7c0*/  LDL.LU R34, [R1+0xa04] ;  /* 0x000a040001227983 */ /* 0x000f280000300800 */
[----:B------:R0:W-:Y:S04]  /*1a7d0*/  STL [R1+0x9a4], R2 ;  /* 0x0009a40201007387 */ /* 0x0001e80000100800 */
[----:B------:R-:W4:Y:S04]  /*1a7e0*/  LDL.LU R77, [R1+0x288] ;  /* 0x00028800014d7983 */ /* 0x000f280000300800 */
[----:B------:R-:W4:Y:S01]  /*1a7f0*/  LDL.LU R36, [R1+0xa14] ;  /* 0x000a140001247983 */ /* 0x000f220000300800 */
[----:B0-----:R-:W-:-:S05]  /*1a800*/  IMAD.X R2, R43, 0x1, R5, P6 ;  /* 0x000000012b027824 */ /* 0x001fca00030e0605 */
[----:B------:R0:W-:Y:S04]  /*1a810*/  STL [R1+0x9b4], R2 ;  /* 0x0009b40201007387 */ /* 0x0001e80000100800 */
[----:B------:R-:W4:Y:S04]  /*1a820*/  LDL.LU R38, [R1+0x294] ;  /* 0x0002940001267983 */ /* 0x000f280000300800 */
[----:B------:R-:W4:Y:S04]  /*1a830*/  LDL.LU R40, [R1+0xa24] ;  /* 0x000a240001287983 */ /* 0x000f280000300800 */
[----:B------:R-:W4:Y:S01]  /*1a840*/  LDL.LU R43, [R1+0x2a0] ;  /* 0x0002a000012b7983 */ /* 0x000f220000300800 */
[----:B------:R-:W-:-:S02]  /*1a850*/  IADD3 R71, P3, PT, R71, R3, RZ ;  /* 0x0000000347477210 */ /* 0x000fc40007f7e0ff */
[----:B------:R-:W-:-:S03]  /*1a860*/  IADD3 R4, P1, PT, R25, R3, RZ ;  /* 0x0000000319047210 */ /* 0x000fc60007f3e0ff */
[----:B------:R-:W-:Y:S04]  /*1a870*/  STL [R1+0x9c8], R71 ;  /* 0x0009c84701007387 */ /* 0x000fe80000100800 */
[----:B------:R-:W-:Y:S04]  /*1a880*/  STL [R1+0x235c], R71 ;  /* 0x00235c4701007387 */ /* 0x000fe80000100800 */
[----:B------:R-:W-:Y:S01]  /*1a890*/  STL [R1+0x2360], R71 ;  /* 0x0023604701007387 */ /* 0x000fe20000100800 */
[----:B0-----:R-:W-:-:S03]  /*1a8a0*/  IMAD.X R2, R26, 0x1, R5, P3 ;  /* 0x000000011a027824 */ /* 0x001fc600018e0605 */
[----:B------:R-:W-:Y:S04]  /*1a8b0*/  STL [R1+0x2364], R71 ;  /* 0x0023644701007387 */ /* 0x000fe80000100800 */
[----:B------:R-:W4:Y:S01]  /*1a8c0*/  LDL.LU R79, [R1+0xa34] ;  /* 0x000a3400014f7983 */ /* 0x000f220000300800 */
[----:B------:R-:W-:-:S03]  /*1a8d0*/  IADD3 R68, P5, PT, R68, R3, RZ ;  /* 0x0000000344447210 */ /* 0x000fc60007fbe0ff */
[----:B------:R-:W-:Y:S04]  /*1a8e0*/  STL [R1+0x9e8], R4 ;  /* 0x0009e80401007387 */ /* 0x000fe80000100800 */
[----:B------:R-:W4:Y:S04]  /*1a8f0*/  LDL.LU R81, [R1+0x2b0] ;  /* 0x0002b00001517983 */ /* 0x000f280000300800 */
[----:B------:R3:W-:Y:S04]  /*1a900*/  STL [R1+0x9c4], R2 ;  /* 0x0009c40201007387 */ /* 0x0007e80000100800 */
[----:B------:R-:W-:Y:S04]  /*1a910*/  STL [R1+0x9d8], R68 ;  /* 0x0009d84401007387 */ /* 0x000fe80000100800 */
[----:B------:R-:W4:Y:S01]  /*1a920*/  LDL.LU R20, [R1+0x2bc] ;  /* 0x0002bc0001147983 */ /* 0x000f220000300800 */
[----:B---3--:R-:W-:-:S03]  /*1a930*/  IADD3 R2, P6, PT, R64, R3, RZ ;  /* 0x0000000340027210 */ /* 0x008fc60007fde0ff */
[----:B------:R-:W3:Y:S04]  /*1a940*/  LDL.LU R64, [R1+0xa54] ;  /* 0x000a540001407983 */ /* 0x000ee80000300800 */
[----:B------:R4:W-:Y:S01]  /*1a950*/  STL [R1+0x9f8], R2 ;  /* 0x0009f80201007387 */ /* 0x0009e20000100800 */
[----:B------:R-:W-:-:S03]  /*1a960*/  IMAD.X R12, R27, 0x1, R5, P5 ;  /* 0x000000011b0c7824 */ /* 0x000fc600028e0605 */
[----:B------:R-:W3:Y:S04]  /*1a970*/  LDL.LU R23, [R1+0x2c8] ;  /* 0x0002c80001177983 */ /* 0x000ee80000300800 */
[----:B------:R-:W-:Y:S01]  /*1a980*/  STL [R1+0x9d4], R12 ;  /* 0x0009d40c01007387 */ /* 0x000fe20000100800 */
[-C--:B------:R-:W-:Y:S02]  /*1a990*/  IADD3 R69, P5, PT, R69, R3.reuse, RZ ;  /* 0x0000000345457210 */ /* 0x080fe40007fbe0ff */
[----:B--2---:R-:W-:Y:S01]  /*1a9a0*/  IADD3 R4, P3, PT, R28, R3, RZ ;  /* 0x000000031c047210 */ /* 0x004fe20007f7e0ff */
[----:B----4-:R-:W-:-:S04]  /*1a9b0*/  IMAD.X R2, R30, 0x1, R5, P1 ;  /* 0x000000011e027824 */ /* 0x010fc800008e0605 */
[----:B------:R-:W-:Y:S04]  /*1a9c0*/  STL [R1+0xa08], R4 ;  /* 0x000a080401007387 */ /* 0x000fe80000100800 */
[----:B------:R-:W2:Y:S04]  /*1a9d0*/  LDL.LU R83, [R1+0xa64] ;  /* 0x000a640001537983 */ /* 0x000ea80000300800 */
[----:B------:R0:W-:Y:S04]  /*1a9e0*/  STL [R1+0x9e4], R2 ;  /* 0x0009e40201007387 */ /* 0x0001e80000100800 */
[----:B------:R-:W4:Y:S04]  /*1a9f0*/  LDL.LU R24, [R1+0x2dc] ;  /* 0x0002dc0001187983 */ /* 0x000f280000300800 */
[----:B------:R-:W4:Y:S04]  /*1aa00*/  LDL.LU R25, [R1+0xa74] ;  /* 0x000a740001197983 */ /* 0x000f280000300800 */
[----:B------:R-:W4:Y:S01]  /*1aa10*/  LDL.LU R26, [R1+0x2ec] ;  /* 0x0002ec00011a7983 */ /* 0x000f220000300800 */
[----:B0-----:R-:W-:-:S05]  /*1aa20*/  IMAD.X R2, R32, 0x1, R5, P6 ;  /* 0x0000000120027824 */ /* 0x001fca00030e0605 */
[----:B------:R0:W-:Y:S04]  /*1aa30*/  STL [R1+0x9f4], R2 ;  /* 0x0009f40201007387 */ /* 0x0001e80000100800 */
[----:B------:R-:W4:Y:S04]  /*1aa40*/  LDL.LU R27, [R1+0xa84] ;  /* 0x000a8400011b7983 */ /* 0x000f280000300800 */
[----:B------:R-:W4:Y:S04]  /*1aa50*/  LDL.LU R28, [R1+0x2f8] ;  /* 0x0002f800011c7983 */ /* 0x000f280000300800 */
[----:B------:R-:W4:Y:S04]  /*1aa60*/  LDL.LU R30, [R1+0x304] ;  /* 0x00030400011e7983 */ /* 0x000f280000300800 */
[----:B------:R-:W4:Y:S01]  /*1aa70*/  LDL.LU R32, [R1+0xaa4] ;  /* 0x000aa40001207983 */ /* 0x000f220000300800 */
[----:B0-----:R-:W-:Y:S01]  /*1aa80*/  IADD3 R2, P1, PT, R34, R3, RZ ;  /* 0x0000000322027210 */ /* 0x001fe20007f3e0ff */
[----:B------:R-:W-:-:S04]  /*1aa90*/  IMAD.X R4, R77, 0x1, R5, P3 ;  /* 0x000000014d047824 */ /* 0x000fc800018e0605 */
[----:B------:R0:W-:Y:S04]  /*1aaa0*/  STL [R1+0xa28], R2 ;  /* 0x000a280201007387 */ /* 0x0001e80000100800 */
[----:B------:R-:W4:Y:S04]  /*1aab0*/  LDL.LU R34, [R1+0x310] ;  /* 0x0003100001227983 */ /* 0x000f280000300800 */
[----:B------:R-:W-:Y:S04]  /*1aac0*/  STL [R1+0xa18], R69 ;  /* 0x000a184501007387 */ /* 0x000fe80000100800 */
[----:B------:R1:W-:Y:S01]  /*1aad0*/  STL [R1+0xa04], R4 ;  /* 0x000a040401007387 */ /* 0x0003e20000100800 */
[-C--:B0-----:R-:W-:Y:S01]  /*1aae0*/  IADD3 R2, P6, PT, R36, R3.reuse, RZ ;  /* 0x0000000324027210 */ /* 0x081fe20007fde0ff */
[----:B------:R-:W-:Y:S01]  /*1aaf0*/  IMAD.X R12, R38, 0x1, R5, P5 ;  /* 0x00000001260c7824 */ /* 0x000fe200028e0605 */
[----:B-1----:R-:W-:-:S03]  /*1ab00*/  IADD3 R4, P3, PT, R40, R3, RZ ;  /* 0x0000000328047210 */ /* 0x002fc60007f7e0ff */
[----:B------:R0:W-:Y:S04]  /*1ab10*/  STL [R1+0xa38], R2 ;  /* 0x000a380201007387 */ /* 0x0001e80000100800 */
[----:B------:R-:W-:Y:S04]  /*1ab20*/  STL [R1+0xa14], R12 ;  /* 0x000a140c01007387 */ /* 0x000fe80000100800 */
[----:B------:R-:W4:Y:S04]  /*1ab30*/  LDL.LU R36, [R1+0xab4] ;  /* 0x000ab40001247983 */ /* 0x000f280000300800 */
[----:B------:R1:W-:Y:S04]  /*1ab40*/  STL [R1+0xa48], R4 ;  /* 0x000a480401007387 */ /* 0x0003e80000100800 */
[----:B------:R-:W4:Y:S01]  /*1ab50*/  LDL.LU R38, [R1+0x320] ;  /* 0x0003200001267983 */ /* 0x000f220000300800 */
[----:B0-----:R-:W-:-:S05]  /*1ab60*/  IMAD.X R2, R43, 0x1, R5, P1 ;  /* 0x000000012b027824 */ /* 0x001fca00008e0605 */
[----:B------:R0:W-:Y:S04]  /*1ab70*/  STL [R1+0xa24], R2 ;  /* 0x000a240201007387 */ /* 0x0001e80000100800 */
[----:B------:R-:W4:Y:S04]  /*1ab80*/  LDL.LU R40, [R1+0xac4] ;  /* 0x000ac40001287983 */ /* 0x000f280000300800 */
[----:B------:R-:W4:Y:S01]  /*1ab90*/  LDL.LU R43, [R1+0x32c] ;  /* 0x00032c00012b7983 */ /* 0x000f220000300800 */
[-C--:B-1----:R-:W-:Y:S02]  /*1aba0*/  IADD3 R4, P5, PT, R79, R3.reuse, RZ ;  /* 0x000000034f047210 */ /* 0x082fe40007fbe0ff */
[----:B------:R-:W-:-:S03]  /*1abb0*/  IADD3 R67, P1, PT, R67, R3, RZ ;  /* 0x0000000343437210 */ /* 0x000fc60007f3e0ff */
[----:B------:R1:W-:Y:S01]  /*1abc0*/  STL [R1+0xa58], R4 ;  /* 0x000a580401007387 */ /* 0x0003e20000100800 */
[----:B0-----:R-:W-:-:S05]  /*1abd0*/  IMAD.X R2, R81, 0x1, R5, P6 ;  /* 0x0000000151027824 */ /* 0x001fca00030e0605 */
[----:B------:R3:W-:Y:S01]  /*1abe0*/  STL [R1+0xa34], R2 ;  /* 0x000a340201007387 */ /* 0x0007e20000100800 */
[----:B-1----:R-:W-:-:S05]  /*1abf0*/  IMAD.X R4, R20, 0x1, R5, P3 ;  /* 0x0000000114047824 */ /* 0x002fca00018e0605 */
[----:B------:R-:W-:Y:S04]  /*1ac00*/  STL [R1+0xa44], R4 ;  /* 0x000a440401007387 */ /* 0x000fe80000100800 */
[----:B------:R-:W-:Y:S04]  /*1ac10*/  STL [R1+0xa68], R67 ;  /* 0x000a684301007387 */ /* 0x000fe80000100800 */
[----:B------:R-:W-:Y:S01]  /*1ac20*/  STL [R1+0x2334], R67 ;  /* 0x0023344301007387 */ /* 0x000fe20000100800 */
[----:B---3--:R-:W-:Y:S01]  /*1ac30*/  IMAD.X R2, R23, 0x1, R5, P5 ;  /* 0x0000000117027824 */ /* 0x008fe200028e0605 */
[----:B------:R-:W-:-:S04]  /*1ac40*/  IADD3 R64, P6, PT, R64, R3, RZ ;  /* 0x0000000340407210 */ /* 0x000fc80007fde0ff */
[----:B------:R2:W-:Y:S04]  /*1ac50*/  STL [R1+0xa54], R2 ;  /* 0x000a540201007387 */ /* 0x0005e80000100800 */
[----:B------:R-:W-:Y:S04]  /*1ac60*/  STL [R1+0x2338], R67 ;  /* 0x0023384301007387 */ /* 0x000fe80000100800 */
[----:B------:R-:W-:Y:S04]  /*1ac70*/  STL [R1+0x233c], R67 ;  /* 0x00233c4301007387 */ /* 0x000fe80000100800 */
[----:B------:R-:W-:Y:S01]  /*1ac80*/  STL [R1+0xa78], R64 ;  /* 0x000a784001007387 */ /* 0x000fe20000100800 */
[----:B--2---:R-:W-:Y:S01]  /*1ac90*/  IADD3 R2, P3, PT, R83, R3, RZ ;  /* 0x0000000353027210 */ /* 0x004fe20007f7e0ff */
[----:B----4-:R-:W-:-:S04]  /*1aca0*/  IMAD.X R4, R24, 0x1, R5, P1 ;  /* 0x0000000118047824 */ /* 0x010fc800008e0605 */
[----:B------:R0:W-:Y:S04]  /*1acb0*/  STL [R1+0xa88], R2 ;  /* 0x000a880201007387 */ /* 0x0001e80000100800 */
[----:B------:R1:W-:Y:S01]  /*1acc0*/  STL [R1+0xa64], R4 ;  /* 0x000a640401007387 */ /* 0x0003e20000100800 */
[----:B------:R-:W-:Y:S01]  /*1acd0*/  IMAD.X R12, R26, 0x1, R5, P6 ;  /* 0x000000011a0c7824 */ /* 0x000fe200030e0605 */
[-C--:B0-----:R-:W-:Y:S02]  /*1ace0*/  IADD3 R2, P5, PT, R25, R3.reuse, RZ ;  /* 0x0000000319027210 */ /* 0x081fe40007fbe0ff */
[----:B-1----:R-:W-:-:S03]  /*1acf0*/  IADD3 R4, P1, PT, R27, R3, RZ ;  /* 0x000000031b047210 */ /* 0x002fc60007f3e0ff */
[----:B------:R0:W-:Y:S04]  /*1ad00*/  STL [R1+0xa98], R2 ;  /* 0x000a980201007387 */ /* 0x0001e80000100800 */
[----:B------:R1:W-:Y:S04]  /*1ad10*/  STL [R1+0xa74], R12 ;  /* 0x000a740c01007387 */ /* 0x0003e80000100800 */
[----:B------:R2:W-:Y:S01]  /*1ad20*/  STL [R1+0xaa8], R4 ;  /* 0x000aa80401007387 */ /* 0x0005e20000100800 */
[--C-:B0-----:R-:W-:Y:S02]  /*1ad30*/  IMAD.X R2, R28, 0x1, R5.reuse, P3 ;  /* 0x000000011c027824 */ /* 0x101fe400018e0605 */
[----:B-1----:R-:W-:-:S02]  /*1ad40*/  IMAD.X R12, R30, 0x1, R5, P5 ;  /* 0x000000011e0c7824 */ /* 0x002fc400028e0605 */
[----:B--2---:R-:W-:Y:S01]  /*1ad50*/  IMAD.X R4, R34, 0x1, R5, P1 ;  /* 0x0000000122047824 */ /* 0x004fe200008e0605 */
[----:B------:R0:W-:Y:S04]  /*1ad60*/  STL [R1+0xa84], R2 ;  /* 0x000a840201007387 */ /* 0x0001e80000100800 */
[----:B------:R-:W-:Y:S01]  /*1ad70*/  STL [R1+0xa94], R12 ;  /* 0x000a940c01007387 */ /* 0x000fe20000100800 */
[----:B------:R-:W-:-:S03]  /*1ad80*/  IADD3 R65, P6, PT, R65, R3, RZ ;  /* 0x0000000341417210 */ /* 0x000fc60007fde0ff */
[----:B------:R-:W2:Y:S01]  /*1ad90*/  LDL.LU R15, [R1+0xad4] ;  /* 0x000ad400010f7983 */ /* 0x000ea20000300800 */
[----:B0-----:R-:W-:-:S05]  /*1ada0*/  IADD3 R2, P3, PT, R32, R3, RZ ;  /* 0x0000000320027210 */ /* 0x001fca0007f7e0ff */
[----:B------:R0:W-:Y:S01]  /*1adb0*/  STL [R1+0xac8], R2 ;  /* 0x000ac80201007387 */ /* 0x0001e20000100800 */
[----:B------:R-:W-:-:S03]  /*1adc0*/  IMAD.X R13, R38, 0x1, R5, P6 ;  /* 0x00000001260d7824 */ /* 0x000fc600030e0605 */
[----:B0-----:R-:W3:Y:S04]  /*1add0*/  LDL.LU R2, [R1+0x338] ;  /* 0x0003380001027983 */ /* 0x001ee80000300800 */
[----:B------:R0:W-:Y:S04]  /*1ade0*/  STL [R1+0xaa4], R4 ;  /* 0x000aa40401007387 */ /* 0x0001e80000100800 */
[----:B------:R-:W4:Y:S04]  /*1adf0*/  LDL.LU R14, [R1+0x344] ;  /* 0x00034400010e7983 */ /* 0x000f280000300800 */
[----:B------:R-:W4:Y:S04]  /*1ae00*/  LDL.LU R47, [R1+0xaf4] ;  /* 0x000af400012f7983 */ /* 0x000f280000300800 */
[----:B------:R-:W4:Y:S01]  /*1ae10*/  LDL.LU R19, [R1+0x354] ;  /* 0x0003540001137983 */ /* 0x000f220000300800 */
[----:B------:R-:W-:-:S03]  /*1ae20*/  IADD3 R12, P1, PT, R40, R3, RZ ;  /* 0x00000003280c7210 */ /* 0x000fc60007f3e0ff */
[----:B------:R-:W-:Y:S01]  /*1ae30*/  STL [R1+0xab8], R65 ;  /* 0x000ab84101007387 */ /* 0x000fe20000100800 */
[----:B0-----:R-:W-:-:S05]  /*1ae40*/  IADD3 R4, P5, PT, R36, R3, RZ ;  /* 0x0000000324047210 */ /* 0x001fca0007fbe0ff */
[----:B------:R0:W-:Y:S04]  /*1ae50*/  STL [R1+0xad8], R4 ;  /* 0x000ad80401007387 */ /* 0x0001e80000100800 */
[----:B------:R-:W-:Y:S04]  /*1ae60*/  STL [R1+0xab4], R13 ;  /* 0x000ab40d01007387 */ /* 0x000fe80000100800 */
[----:B------:R-:W4:Y:S04]  /*1ae70*/  LDL.LU R18, [R1+0xb04] ;  /* 0x000b040001127983 */ /* 0x000f280000300800 */
[----:B------:R1:W-:Y:S01]  /*1ae80*/  STL [R1+0xae8], R12 ;  /* 0x000ae80c01007387 */ /* 0x0003e20000100800 */
[----:B0-----:R-:W-:-:S03]  /*1ae90*/  IMAD.X R4, R43, 0x1, R5, P3 ;  /* 0x000000012b047824 */ /* 0x001fc600018e0605 */
[----:B-1----:R-:W4:Y:S04]  /*1aea0*/  LDL.LU R12, [R1+0x360] ;  /* 0x00036000010c7983 */ /* 0x002f280000300800 */
        /* <DEDUP_REMOVED lines=20> */
[----:B------:R-:W-:-:S02]  /*1aff0*/  IADD3 R63, P3, PT, R63, R3, RZ ;  /* 0x000000033f3f7210 */ /* 0x000fc40007f7e0ff */
[----:B--2---:R-:W-:-:S05]  /*1b000*/  IADD3 R4, P6, PT, R15, R3, RZ ;  /* 0x000000030f047210 */ /* 0x004fca0007fde0ff */
[----:B------:R0:W-:Y:S01]  /*1b010*/  STL [R1+0xaf8], R4 ;  /* 0x000af80401007387 */ /* 0x0001e20000100800 */
[--C-:B---3--:R-:W-:Y:S02]  /*1b020*/  IMAD.X R2, R2, 0x1, R5.reuse, P5 ;  /* 0x0000000102027824 */ /* 0x108fe400028e0605 */
[--C-:B----4-:R-:W-:Y:S01]  /*1b030*/  IMAD.X R14, R14, 0x1, R5.reuse, P1 ;  /* 0x000000010e0e7824 */ /* 0x110fe200008e0605 */
[-C--:B0-----:R-:W-:Y:S02]  /*1b040*/  IADD3 R4, P5, PT, R47, R3.reuse, RZ ;  /* 0x000000032f047210 */ /* 0x081fe40007fbe0ff */
[----:B------:R0:W-:Y:S04]  /*1b050*/  STL [R1+0xad4], R2 ;  /* 0x000ad40201007387 */ /* 0x0001e80000100800 */
[----:B------:R1:W-:Y:S04]  /*1b060*/  STL [R1+0xae4], R14 ;  /* 0x000ae40e01007387 */ /* 0x0003e80000100800 */
[----:B------:R-:W-:Y:S04]  /*1b070*/  STL [R1+0xb08], R63 ;  /* 0x000b083f01007387 */ /* 0x000fe80000100800 */
[----:B------:R2:W-:Y:S04]  /*1b080*/  STL [R1+0xb18], R4 ;  /* 0x000b180401007387 */ /* 0x0005e80000100800 */
[----:B------:R-:W-:Y:S01]  /*1b090*/  STL [R1+0x230c], R63 ;  /* 0x00230c3f01007387 */ /* 0x000fe20000100800 */
[----:B0-----:R-:W-:Y:S01]  /*1b0a0*/  IMAD.X R2, R19, 0x1, R5, P6 ;  /* 0x0000000113027824 */ /* 0x001fe200030e0605 */
[----:B-1----:R-:W-:-:S04]  /*1b0b0*/  IADD3 R14, P1, PT, R18, R3, RZ ;  /* 0x00000003120e7210 */ /* 0x002fc80007f3e0ff */
[----:B------:R0:W-:Y:S04]  /*1b0c0*/  STL [R1+0xaf4], R2 ;  /* 0x000af40201007387 */ /* 0x0001e80000100800 */
[----:B------:R-:W-:Y:S04]  /*1b0d0*/  STL [R1+0x2310], R63 ;  /* 0x0023103f01007387 */ /* 0x000fe80000100800 */
[----:B------:R-:W-:Y:S04]  /*1b0e0*/  STL [R1+0x2314], R63 ;  /* 0x0023143f01007387 */ /* 0x000fe80000100800 */
[----:B------:R-:W-:Y:S01]  /*1b0f0*/  STL [R1+0xb28], R14 ;  /* 0x000b280e01007387 */ /* 0x000fe20000100800 */
[--C-:B--2---:R-:W-:Y:S01]  /*1b100*/  IMAD.X R4, R12, 0x1, R5.reuse, P3 ;  /* 0x000000010c047824 */ /* 0x104fe200018e0605 */
[----:B0-----:R-:W-:Y:S01]  /*1b110*/  IADD3 R2, P6, PT, R13, R3, RZ ;  /* 0x000000030d027210 */ /* 0x001fe20007fde0ff */
[----:B------:R-:W-:-:S03]  /*1b120*/  IMAD.X R12, R77, 0x1, R5, P5 ;  /* 0x000000014d0c7824 */ /* 0x000fc600028e0605 */
        /* <DEDUP_REMOVED lines=32> */
[----:B------:R-:W-:Y:S04]  /*1b330*/  STL [R1+0xbb8], R12 ;  /* 0x000bb80c01007387 */ /* 0x000fe80000100800 */
[----:B------:R-:W2:Y:S01]  /*1b340*/  LDL.LU R73, [R1+0x3c0] ;  /* 0x0003c00001497983 */ /* 0x000ea20000300800 */
[----:B0-----:R-:W-:Y:S01]  /*1b350*/  IMAD.X R4, R40, 0x1, R5, P5 ;  /* 0x0000000128047824 */ /* 0x001fe200028e0605 */
[----:B-1----:R-:W-:-:S04]  /*1b360*/  IADD3 R2, P3, PT, R43, R3, RZ ;  /* 0x000000032b027210 */ /* 0x002fc80007f7e0ff */
[----:B------:R0:W-:Y:S04]  /*1b370*/  STL [R1+0xb94], R4 ;  /* 0x000b940401007387 */ /* 0x0001e80000100800 */
[----:B------:R-:W3:Y:S04]  /*1b380*/  LDL.LU R72, [R1+0xbb4] ;  /* 0x000bb40001487983 */ /* 0x000ee80000300800 */
[----:B------:R1:W-:Y:S04]  /*1b390*/  STL [R1+0xbc8], R2 ;  /* 0x000bc80201007387 */ /* 0x0003e80000100800 */
[----:B0-----:R-:W4:Y:S04]  /*1b3a0*/  LDL.LU R4, [R1+0x3c4] ;  /* 0x0003c40001047983 */ /* 0x001f280000300800 */
        /* <DEDUP_REMOVED lines=28> */
[----:B--2---:R-:W-:-:S05]  /*1b570*/  IMAD.X R73, R73, 0x1, R5, P1 ;  /* 0x0000000149497824 */ /* 0x004fca00008e0605 */
[----:B------:R4:W-:Y:S01]  /*1b580*/  STL [R1+0xba4], R73 ;  /* 0x000ba44901007387 */ /* 0x0009e20000100800 */
[----:B---3--:R-:W-:-:S05]  /*1b590*/  IADD3 R72, P5, PT, R72, R3, RZ ;  /* 0x0000000348487210 */ /* 0x008fca0007fbe0ff */
[----:B------:R0:W-:Y:S01]  /*1b5a0*/  STL [R1+0xbd8], R72 ;  /* 0x000bd84801007387 */ /* 0x0001e20000100800 */
[--C-:B----4-:R-:W-:Y:S02]  /*1b5b0*/  IMAD.X R73, R4, 0x1, R5.reuse, P6 ;  /* 0x0000000104497824 */ /* 0x110fe400030e0605 */
[--C-:B------:R-:W-:Y:S01]  /*1b5c0*/  IMAD.X R4, R45, 0x1, R5.reuse, P3 ;  /* 0x000000012d047824 */ /* 0x100fe200018e0605 */
[-C--:B0-----:R-:W-:Y:S02]  /*1b5d0*/  IADD3 R72, P1, PT, R22, R3.reuse, RZ ;  /* 0x0000000316487210 */ /* 0x081fe40007f3e0ff */
[----:B------:R-:W-:Y:S01]  /*1b5e0*/  STL [R1+0xbb4], R73 ;  /* 0x000bb44901007387 */ /* 0x000fe20000100800 */
[----:B------:R-:W-:Y:S01]  /*1b5f0*/  IADD3 R22, P6, PT, R15, R3, RZ ;  /* 0x000000030f167210 */ /* 0x000fe20007fde0ff */
[--C-:B------:R-:W-:Y:S02]  /*1b600*/  IMAD.X R15, R2, 0x1, R5.reuse, P5 ;  /* 0x00000001020f7824 */ /* 0x100fe400028e0605 */
[----:B------:R-:W-:Y:S04]  /*1b610*/  STL [R1+0xbe8], R72 ;  /* 0x000be84801007387 */ /* 0x000fe80000100800 */
[----:B------:R0:W-:Y:S01]  /*1b620*/  STL [R1+0xbc4], R4 ;  /* 0x000bc40401007387 */ /* 0x0001e20000100800 */
[----:B------:R-:W-:-:S03]  /*1b630*/  IMAD.X R2, R47, 0x1, R5, P1 ;  /* 0x000000012f027824 */ /* 0x000fc600008e0605 */
[----:B------:R-:W-:Y:S04]  /*1b640*/  STL [R1+0xbf8], R22 ;  /* 0x000bf81601007387 */ /* 0x000fe80000100800 */
[----:B------:R-:W-:Y:S01]  /*1b650*/  STL [R1+0xbd4], R15 ;  /* 0x000bd40f01007387 */ /* 0x000fe20000100800 */
[-C--:B0-----:R-:W-:Y:S02]  /*1b660*/  IADD3 R4, P3, PT, R14, R3.reuse, RZ ;  /* 0x000000030e047210 */ /* 0x081fe40007f7e0ff */
[----:B------:R-:W-:-:S03]  /*1b670*/  IADD3 R14, P5, PT, R19, R3, RZ ;  /* 0x00000003130e7210 */ /* 0x000fc60007fbe0ff */
[----:B------:R0:W-:Y:S04]  /*1b680*/  STL [R1+0xc08], R4 ;  /* 0x000c080401007387 */ /* 0x0001e80000100800 */
[----:B------:R1:W-:Y:S04]  /*1b690*/  STL [R1+0xbe4], R2 ;  /* 0x000be40201007387 */ /* 0x0003e80000100800 */
[----:B------:R-:W-:Y:S01]  /*1b6a0*/  STL [R1+0xc18], R14 ;  /* 0x000c180e01007387 */ /* 0x000fe20000100800 */
[--C-:B0-----:R-:W-:Y:S01]  /*1b6b0*/  IMAD.X R4, R18, 0x1, R5.reuse, P6 ;  /* 0x0000000112047824 */ /* 0x101fe200030e0605 */
[----:B-1----:R-:W-:Y:S01]  /*1b6c0*/  IADD3 R2, P1, PT, R12, R3, RZ ;  /* 0x000000030c027210 */ /* 0x002fe20007f3e0ff */
        /* <DEDUP_REMOVED lines=28> */
[----:B0-----:R-:W-:Y:S01]  /*1b890*/  IADD3 R4, P5, PT, R32, R3, RZ ;  /* 0x0000000320047210 */ /* 0x001fe20007fbe0ff */
[----:B-1----:R-:W-:-:S02]  /*1b8a0*/  IMAD.X R2, R34, 0x1, R5, P6 ;  /* 0x0000000122027824 */ /* 0x002fc400030e0605 */
[--C-:B--2---:R-:W-:Y:S02]  /*1b8b0*/  IMAD.X R12, R36, 0x1, R5.reuse, P3 ;  /* 0x00000001240c7824 */ /* 0x104fe400018e0605 */
[----:B------:R0:W-:Y:S04]  /*1b8c0*/  STL [R1+0xc98], R4 ;  /* 0x000c980401007387 */ /* 0x0001e80000100800 */
[----:B------:R1:W-:Y:S04]  /*1b8d0*/  STL [R1+0xc74], R2 ;  /* 0x000c740201007387 */ /* 0x0003e80000100800 */
[----:B------:R-:W-:Y:S04]  /*1b8e0*/  STL [R1+0xc84], R12 ;  /* 0x000c840c01007387 */ /* 0x000fe80000100800 */
[----:B------:R-:W2:Y:S01]  /*1b8f0*/  LDL.LU R79, [R1+0xca4] ;  /* 0x000ca400014f7983 */ /* 0x000ea20000300800 */
[----:B0-----:R-:W-:Y:S01]  /*1b900*/  IADD3 R4, P6, PT, R38, R3, RZ ;  /* 0x0000000326047210 */ /* 0x001fe20007fde0ff */
[----:B-1----:R-:W-:-:S04]  /*1b910*/  IMAD.X R2, R40, 0x1, R5, P5 ;  /* 0x0000000128027824 */ /* 0x002fc800028e0605 */
[----:B------:R-:W-:Y:S04]  /*1b920*/  STL [R1+0xcb8], R4 ;  /* 0x000cb80401007387 */ /* 0x000fe80000100800 */
[----:B------:R-:W3:Y:S04]  /*1b930*/  LDL.LU R81, [R1+0x400] ;  /* 0x0004000001517983 */ /* 0x000ee80000300800 */
        /* <DEDUP_REMOVED lines=13> */
[----:B------:R-:W4:Y:S04]  /*1ba10*/  LDL.LU R26, [R1+0x41c] ;  /* 0x00041c00011a7983 */ /* 0x000f280000300800 */
        /* <DEDUP_REMOVED lines=18> */
[----:B--2---:R-:W-:-:S05]  /*1bb40*/  IADD3 R2, P3, PT, R79, R3, RZ ;  /* 0x000000034f027210 */ /* 0x004fca0007f7e0ff */
[----:B------:R0:W-:Y:S01]  /*1bb50*/  STL [R1+0xcc8], R2 ;  /* 0x000cc80201007387 */ /* 0x0001e20000100800 */
[--C-:B---3--:R-:W-:Y:S01]  /*1bb60*/  IMAD.X R12, R81, 0x1, R5.reuse, P1 ;  /* 0x00000001510c7824 */ /* 0x108fe200008e0605 */
[----:B----4-:R-:W-:Y:S01]  /*1bb70*/  IADD3 R4, P5, PT, R28, R3, RZ ;  /* 0x000000031c047210 */ /* 0x010fe20007fbe0ff */
[----:B0-----:R-:W-:-:S03]  /*1bb80*/  IMAD.X R2, R34, 0x1, R5, P6 ;  /* 0x0000000122027824 */ /* 0x001fc600030e0605 */
[----:B------:R-:W-:Y:S04]  /*1bb90*/  STL [R1+0xca4], R12 ;  /* 0x000ca40c01007387 */ /* 0x000fe80000100800 */
[----:B------:R0:W-:Y:S04]  /*1bba0*/  STL [R1+0xcd8], R4 ;  /* 0x000cd80401007387 */ /* 0x0001e80000100800 */
[----:B------:R-:W2:Y:S04]  /*1bbb0*/  LDL.LU R28, [R1+0xd34] ;  /* 0x000d3400011c7983 */ /* 0x000ea80000300800 */
[----:B------:R1:W-:Y:S04]  /*1bbc0*/  STL [R1+0xcb4], R2 ;  /* 0x000cb40201007387 */ /* 0x0003e80000100800 */
[----:B------:R-:W3:Y:S01]  /*1bbd0*/  LDL.LU R34, [R1+0x424] ;  /* 0x0004240001227983 */ /* 0x000ee20000300800 */
[----:B0-----:R-:W-:-:S05]  /*1bbe0*/  IMAD.X R4, R20, 0x1, R5, P3 ;  /* 0x0000000114047824 */ /* 0x001fca00018e0605 */
[----:B------:R0:W-:Y:S04]  /*1bbf0*/  STL [R1+0xcc4], R4 ;  /* 0x000cc40401007387 */ /* 0x0001e80000100800 */
[----:B------:R-:W4:Y:S01]  /*1bc00*/  LDL.LU R20, [R1+0xd44] ;  /* 0x000d440001147983 */ /* 0x000f220000300800 */
[----:B-1----:R-:W-:-:S03]  /*1bc10*/  IMAD.X R2, R23, 0x1, R5, P5 ;  /* 0x0000000117027824 */ /* 0x002fc600028e0605 */
[----:B------:R-:W4:Y:S01]  /*1bc20*/  LDL.LU R23, [R1+0x428] ;  /* 0x0004280001177983 */ /* 0x000f220000300800 */
[----:B------:R-:W-:-:S03]  /*1bc30*/  IADD3 R44, P1, PT, R44, R3, RZ ;  /* 0x000000032c2c7210 */ /* 0x000fc60007f3e0ff */
[----:B------:R1:W-:Y:S01]  /*1bc40*/  STL [R1+0xcd4], R2 ;  /* 0x000cd40201007387 */ /* 0x0003e20000100800 */
[----:B0-----:R-:W-:-:S03]  /*1bc50*/  IADD3 R4, P3, PT, R24, R3, RZ ;  /* 0x0000000318047210 */ /* 0x001fc60007f7e0ff */
[----:B------:R-:W-:Y:S04]  /*1bc60*/  STL [R1+0xce8], R44 ;  /* 0x000ce82c01007387 */ /* 0x000fe80000100800 */
[----:B------:R-:W4:Y:S04]  /*1bc70*/  LDL.LU R24, [R1+0xd54] ;  /* 0x000d540001187983 */ /* 0x000f280000300800 */
[----:B------:R-:W-:Y:S01]  /*1bc80*/  STL [R1+0xd08], R4 ;  /* 0x000d080401007387 */ /* 0x000fe20000100800 */
[----:B-1----:R-:W-:-:S03]  /*1bc90*/  IMAD.X R2, R27, 0x1, R5, P1 ;  /* 0x000000011b027824 */ /* 0x002fc600008e0605 */
[----:B------:R-:W4:Y:S01]  /*1bca0*/  LDL.LU R27, [R1+0x42c] ;  /* 0x00042c00011b7983 */ /* 0x000f220000300800 */
[----:B------:R-:W-:-:S03]  /*1bcb0*/  IADD3 R40, P6, PT, R40, R3, RZ ;  /* 0x0000000328287210 */ /* 0x000fc60007fde0ff */
[----:B------:R0:W-:Y:S04]  /*1bcc0*/  STL [R1+0xce4], R2 ;  /* 0x000ce40201007387 */ /* 0x0001e80000100800 */
[----:B------:R-:W-:Y:S01]  /*1bcd0*/  STL [R1+0xcf8], R40 ;  /* 0x000cf82801007387 */ /* 0x000fe20000100800 */
[----:B0-----:R-:W-:-:S03]  /*1bce0*/  IADD3 R2, P5, PT, R25, R3, RZ ;  /* 0x0000000319027210 */ /* 0x001fc60007fbe0ff */
[----:B------:R-:W4:Y:S01]  /*1bcf0*/  LDL.LU R25, [R1+0x430] ;  /* 0x0004300001197983 */ /* 0x000f220000300800 */
[--C-:B------:R-:W-:Y:S01]  /*1bd00*/  IMAD.X R12, R83, 0x1, R5.reuse, P6 ;  /* 0x00000001530c7824 */ /* 0x100fe200030e0605 */
[----:B------:R-:W-:Y:S02]  /*1bd10*/  IADD3 R4, P1, PT, R30, R3, RZ ;  /* 0x000000031e047210 */ /* 0x000fe40007f3e0ff */
[----:B------:R0:W-:Y:S04]  /*1bd20*/  STL [R1+0xd18], R2 ;  /* 0x000d180201007387 */ /* 0x0001e80000100800 */
[----:B------:R1:W-:Y:S01]  /*1bd30*/  STL [R1+0xcf4], R12 ;  /* 0x000cf40c01007387 */ /* 0x0003e20000100800 */
[----:B0-----:R-:W-:-:S03]  /*1bd40*/  IMAD.X R2, R36, 0x1, R5, P3 ;  /* 0x0000000124027824 */ /* 0x001fc600018e0605 */
[----:B------:R-:W4:Y:S04]  /*1bd50*/  LDL.LU R36, [R1+0xd74] ;  /* 0x000d740001247983 */ /* 0x000f280000300800 */
[----:B------:R-:W-:Y:S04]  /*1bd60*/  STL [R1+0xd28], R4 ;  /* 0x000d280401007387 */ /* 0x000fe80000100800 */
[----:B-1----:R-:W4:Y:S04]  /*1bd70*/  LDL.LU R12, [R1+0x434] ;  /* 0x00043400010c7983 */ /* 0x002f280000300800 */
[----:B------:R0:W-:Y:S04]  /*1bd80*/  STL [R1+0xd04], R2 ;  /* 0x000d040201007387 */ /* 0x0001e80000100800 */
[----:B------:R-:W4:Y:S04]  /*1bd90*/  LDL.LU R30, [R1+0xd84] ;  /* 0x000d8400011e7983 */ /* 0x000f280000300800 */
[----:B------:R-:W4:Y:S01]  /*1bda0*/  LDL.LU R83, [R1+0x438] ;  /* 0x0004380001537983 */ /* 0x000f220000300800 */
[----:B0-----:R-:W-:-:S05]  /*1bdb0*/  IMAD.X R2, R26, 0x1, R5, P5 ;  /* 0x000000011a027824 */ /* 0x001fca00028e0605 */
[----:B------:R0:W-:Y:S04]  /*1bdc0*/  STL [R1+0xd14], R2 ;  /* 0x000d140201007387 */ /* 0x0001e80000100800 */
[----:B------:R-:W4:Y:S04]  /*1bdd0*/  LDL.LU R13, [R1+0xd94] ;  /* 0x000d9400010d7983 */ /* 0x000f280000300800 */
[----:B------:R-:W4:Y:S01]  /*1bde0*/  LDL.LU R26, [R1+0x43c] ;  /* 0x00043c00011a7983 */ /* 0x000f220000300800 */
[----:B------:R-:W-:Y:S01]  /*1bdf0*/  IADD3 R42, P6, PT, R42, R3, RZ ;  /* 0x000000032a2a7210 */ /* 0x000fe20007fde0ff */
[----:B0-----:R-:W-:-:S05]  /*1be00*/  IMAD.X R2, R32, 0x1, R5, P1 ;  /* 0x0000000120027824 */ /* 0x001fca00008e0605 */
[----:B------:R3:W-:Y:S04]  /*1be10*/  STL [R1+0xd24], R2 ;  /* 0x000d240201007387 */ /* 0x0007e80000100800 */
[----:B------:R-:W4:Y:S04]  /*1be20*/  LDL.LU R77, [R1+0xda4] ;  /* 0x000da400014d7983 */ /* 0x000f280000300800 */
[----:B------:R-:W4:Y:S04]  /*1be30*/  LDL.LU R32, [R1+0x440] ;  /* 0x0004400001207983 */ /* 0x000f280000300800 */
[----:B------:R-:W-:Y:S04]  /*1be40*/  STL [R1+0xd38], R42 ;  /* 0x000d382a01007387 */ /* 0x000fe80000100800 */
[----:B------:R-:W4:Y:S01]  /*1be50*/  LDL.LU R81, [R1+0x444] ;  /* 0x0004440001517983 */ /* 0x000f220000300800 */
[----:B------:R-:W-:-:S02]  /*1be60*/  IADD3 R38, P3, PT, R38, R3, RZ ;  /* 0x0000000326267210 */ /* 0x000fc40007f7e0ff */
[----:B--2---:R-:W-:Y:S01]  /*1be70*/  IADD3 R4, P5, PT, R28, R3, RZ ;  /* 0x000000031c047210 */ /* 0x004fe20007fbe0ff */
[----:B---3--:R-:W-:-:S04]  /*1be80*/  IMAD.X R2, R34, 0x1, R5, P6 ;  /* 0x0000000122027824 */ /* 0x008fc800030e0605 */
[----:B------:R4:W-:Y:S04]  /*1be90*/  STL [R1+0xd58], R4 ;  /* 0x000d580401007387 */ /* 0x0009e80000100800 */
[----:B------:R-:W2:Y:S04]  /*1bea0*/  LDL.LU R34, [R1+0xdc4] ;  /* 0x000dc40001227983 */ /* 0x000ea80000300800 */
[----:B------:R0:W-:Y:S04]  /*1beb0*/  STL [R1+0xd34], R2 ;  /* 0x000d340201007387 */ /* 0x0001e80000100800 */
[----:B------:R-:W3:Y:S04]  /*1bec0*/  LDL.LU R28, [R1+0x448] ;  /* 0x00044800011c7983 */ /* 0x000ee80000300800 */
[----:B------:R-:W-:Y:S01]  /*1bed0*/  STL [R1+0xd48], R38 ;  /* 0x000d482601007387 */ /* 0x000fe20000100800 */
[----:B----4-:R-:W-:-:S03]  /*1bee0*/  IADD3 R4, P1, PT, R20, R3, RZ ;  /* 0x0000000314047210 */ /* 0x010fc60007f3e0ff */
[----:B------:R-:W4:Y:S01]  /*1bef0*/  LDL.LU R20, [R1+0xdd4] ;  /* 0x000dd40001147983 */ /* 0x000f220000300800 */
[----:B0-----:R-:W-:-:S03]  /*1bf00*/  IMAD.X R2, R23, 0x1, R5, P3 ;  /* 0x0000000117027824 */ /* 0x001fc600018e0605 */
[----:B------:R-:W-:Y:S04]  /*1bf10*/  STL [R1+0xd68], R4 ;  /* 0x000d680401007387 */ /* 0x000fe80000100800 */
[----:B------:R-:W4:Y:S04]  /*1bf20*/  LDL.LU R23, [R1+0x44c] ;  /* 0x00044c0001177983 */ /* 0x000f280000300800 */
[----:B------:R0:W-:Y:S02]  /*1bf30*/  STL [R1+0xd44], R2 ;  /* 0x000d440201007387 */ /* 0x0001e40000100800 */
[----:B0-----:R-:W-:-:S02]  /*1bf40*/  IMAD.X R2, R27, 0x1, R5, P5 ;  /* 0x000000011b027824 */ /* 0x001fc400028e0605 */
[----:B------:R-:W4:Y:S01]  /*1bf50*/  LDL.LU R27, [R1+0xde4] ;  /* 0x000de400011b7983 */ /* 0x000f220000300800 */
[----:B------:R-:W-:-:S05]  /*1bf60*/  IADD3 R4, P6, PT, R24, R3, RZ ;  /* 0x0000000318047210 */ /* 0x000fca0007fde0ff */
[----:B------:R-:W-:Y:S04]  /*1bf70*/  STL [R1+0xd78], R4 ;  /* 0x000d780401007387 */ /* 0x000fe80000100800 */
[----:B------:R0:W-:Y:S04]  /*1bf80*/  STL [R1+0xd54], R2 ;  /* 0x000d540201007387 */ /* 0x0001e80000100800 */
[----:B------:R-:W4:Y:S04]  /*1bf90*/  LDL.LU R79, [R1+0x450] ;  /* 0x00045000014f7983 */ /* 0x000f280000300800 */
[----:B------:R-:W4:Y:S01]  /*1bfa0*/  LDL.LU R24, [R1+0xdf4] ;  /* 0x000df40001187983 */ /* 0x000f220000300800 */
[----:B0-----:R-:W-:-:S05]  /*1bfb0*/  IMAD.X R2, R25, 0x1, R5, P1 ;  /* 0x0000000119027824 */ /* 0x001fca00008e0605 */
[----:B------:R0:W-:Y:S04]  /*1bfc0*/  STL [R1+0xd64], R2 ;  /* 0x000d640201007387 */ /* 0x0001e80000100800 */
[----:B------:R-:W4:Y:S01]  /*1bfd0*/  LDL.LU R25, [R1+0x454] ;  /* 0x0004540001197983 */ /* 0x000f220000300800 */
[-C--:B------:R-:W-:Y:S02]  /*1bfe0*/  IADD3 R39, P3, PT, R39, R3.reuse, RZ ;  /* 0x0000000327277210 */ /* 0x080fe40007f7e0ff */
[-C--:B------:R-:W-:Y:S01]  /*1bff0*/  IADD3 R36, P5, PT, R36, R3.reuse, RZ ;  /* 0x0000000324247210 */ /* 0x080fe20007fbe0ff */
[--C-:B0-----:R-:W-:Y:S01]  /*1c000*/  IMAD.X R2, R12, 0x1, R5.reuse, P6 ;  /* 0x000000010c027824 */ /* 0x101fe200030e0605 */
[----:B------:R-:W-:Y:S01]  /*1c010*/  IADD3 R4, P1, PT, R30, R3, RZ ;  /* 0x000000031e047210 */ /* 0x000fe20007f3e0ff */
[----:B------:R-:W-:Y:S04]  /*1c020*/  STL [R1+0xd88], R39 ;  /* 0x000d882701007387 */ /* 0x000fe80000100800 */
[----:B------:R0:W-:Y:S04]  /*1c030*/  STL [R1+0xd74], R2 ;  /* 0x000d740201007387 */ /* 0x0001e80000100800 */
[----:B------:R-:W4:Y:S04]  /*1c040*/  LDL.LU R30, [R1+0x45c] ;  /* 0x00045c00011e7983 */ /* 0x000f280000300800 */
[----:B------:R1:W-:Y:S01]  /*1c050*/  STL [R1+0xda8], R4 ;  /* 0x000da80401007387 */ /* 0x0003e20000100800 */
[----:B0-----:R-:W-:-:S03]  /*1c060*/  IMAD.X R2, R83, 0x1, R5, P3 ;  /* 0x0000000153027824 */ /* 0x001fc600018e0605 */
[----:B------:R-:W4:Y:S01]  /*1c070*/  LDL.LU R83, [R1+0xe14] ;  /* 0x000e140001537983 */ /* 0x000f220000300800 */
[----:B-1----:R-:W-:-:S03]  /*1c080*/  IADD3 R4, P6, PT, R13, R3, RZ ;  /* 0x000000030d047210 */ /* 0x002fc60007fde0ff */
[----:B------:R-:W-:Y:S04]  /*1c090*/  STL [R1+0xd98], R36 ;  /* 0x000d982401007387 */ /* 0x000fe80000100800 */
[----:B------:R0:W-:Y:S02]  /*1c0a0*/  STL [R1+0xd84], R2 ;  /* 0x000d840201007387 */ /* 0x0001e40000100800 */
[--C-:B0-----:R-:W-:Y:S02]  /*1c0b0*/  IMAD.X R2, R26, 0x1, R5.reuse, P5 ;  /* 0x000000011a027824 */ /* 0x101fe400028e0605 */
[----:B------:R-:W4:Y:S04]  /*1c0c0*/  LDL.LU R26, [R1+0x460] ;  /* 0x00046000011a7983 */ /* 0x000f280000300800 */
[----:B------:R0:W-:Y:S04]  /*1c0d0*/  STL [R1+0xdb8], R4 ;  /* 0x000db80401007387 */ /* 0x0001e80000100800 */
[----:B------:R1:W-:Y:S01]  /*1c0e0*/  STL [R1+0xd94], R2 ;  /* 0x000d940201007387 */ /* 0x0003e20000100800 */
[----:B0-----:R-:W-:Y:S01]  /*1c0f0*/  IADD3 R4, P3, PT, R77, R3, RZ ;  /* 0x000000034d047210 */ /* 0x001fe20007f7e0ff */
[----:B-1----:R-:W-:-:S04]  /*1c100*/  IMAD.X R2, R32, 0x1, R5, P1 ;  /* 0x0000000120027824 */ /* 0x002fc800008e0605 */
[----:B------:R0:W-:Y:S04]  /*1c110*/  STL [R1+0xdc8], R4 ;  /* 0x000dc80401007387 */ /* 0x0001e80000100800 */
[----:B------:R-:W4:Y:S04]  /*1c120*/  LDL.LU R32, [R1+0xe24] ;  /* 0x000e240001207983 */ /* 0x000f280000300800 */
[----:B------:R3:W-:Y:S01]  /*1c130*/  STL [R1+0xda4], R2 ;  /* 0x000da40201007387 */ /* 0x0007e20000100800 */
[----:B0-----:R-:W-:Y:S01]  /*1c140*/  IMAD.X R4, R81, 0x1, R5, P6 ;  /* 0x0000000151047824 */ /* 0x001fe200030e0605 */
[----:B------:R-:W-:-:S04]  /*1c150*/  IADD3 R37, P5, PT, R37, R3, RZ ;  /* 0x0000000325257210 */ /* 0x000fc80007fbe0ff */
[----:B------:R4:W-:Y:S04]  /*1c160*/  STL [R1+0xdb4], R4 ;  /* 0x000db40401007387 */ /* 0x0009e80000100800 */
[----:B------:R-:W4:Y:S01]  /*1c170*/  LDL.LU R81, [R1+0x468] ;  /* 0x0004680001517983 */ /* 0x000f220000300800 */
[----:B---3--:R-:W-:-:S03]  /*1c180*/  IMAD.X R2, R28, 0x1, R5, P3 ;  /* 0x000000011c027824 */ /* 0x008fc600018e0605 */
[----:B------:R-:W3:Y:S01]  /*1c190*/  LDL.LU R28, [R1+0xe34] ;  /* 0x000e3400011c7983 */ /* 0x000ee20000300800 */
[----:B--2---:R-:W-:-:S03]  /*1c1a0*/  IADD3 R34, P1, PT, R34, R3, RZ ;  /* 0x0000000322227210 */ /* 0x004fc60007f3e0ff */
[----:B------:R0:W-:Y:S04]  /*1c1b0*/  STL [R1+0xdc4], R2 ;  /* 0x000dc40201007387 */ /* 0x0001e80000100800 */
[----:B------:R-:W-:Y:S01]  /*1c1c0*/  STL [R1+0xdd8], R37 ;  /* 0x000dd82501007387 */ /* 0x000fe20000100800 */
[----:B----4-:R-:W-:-:S03]  /*1c1d0*/  IADD3 R4, P6, PT, R20, R3, RZ ;  /* 0x0000000314047210 */ /* 0x010fc60007fde0ff */
[----:B------:R-:W2:Y:S01]  /*1c1e0*/  LDL.LU R20, [R1+0x46c] ;  /* 0x00046c0001147983 */ /* 0x000ea20000300800 */
[----:B0-----:R-:W-:-:S03]  /*1c1f0*/  IMAD.X R2, R23, 0x1, R5, P5 ;  /* 0x0000000117027824 */ /* 0x001fc600028e0605 */
[----:B------:R-:W-:Y:S04]  /*1c200*/  STL [R1+0xdf8], R4 ;  /* 0x000df80401007387 */ /* 0x000fe80000100800 */
[----:B------:R-:W-:Y:S04]  /*1c210*/  STL [R1+0xde8], R34 ;  /* 0x000de82201007387 */ /* 0x000fe80000100800 */
[----:B------:R0:W-:Y:S04]  /*1c220*/  STL [R1+0xdd4], R2 ;  /* 0x000dd40201007387 */ /* 0x0001e80000100800 */
[----:B------:R-:W4:Y:S01]  /*1c230*/  LDL.LU R23, [R1+0xe44] ;  /* 0x000e440001177983 */ /* 0x000f220000300800 */
[----:B0-----:R-:W-:-:S03]  /*1c240*/  IADD3 R2, P3, PT, R27, R3, RZ ;  /* 0x000000031b027210 */ /* 0x001fc60007f7e0ff */
[----:B------:R-:W4:Y:S01]  /*1c250*/  LDL.LU R27, [R1+0x470] ;  /* 0x00047000011b7983 */ /* 0x000f220000300800 */
[--C-:B------:R-:W-:Y:S01]  /*1c260*/  IMAD.X R12, R79, 0x1, R5.reuse, P1 ;  /* 0x000000014f0c7824 */ /* 0x100fe200008e0605 */
[----:B------:R-:W-:Y:S02]  /*1c270*/  IADD3 R4, P5, PT, R24, R3, RZ ;  /* 0x0000000318047210 */ /* 0x000fe40007fbe0ff */
[----:B------:R0:W-:Y:S04]  /*1c280*/  STL [R1+0xe08], R2 ;  /* 0x000e080201007387 */ /* 0x0001e80000100800 */
[----:B------:R-:W-:Y:S04]  /*1c290*/  STL [R1+0xde4], R12 ;  /* 0x000de40c01007387 */ /* 0x000fe80000100800 */
[----:B------:R-:W4:Y:S04]  /*1c2a0*/  LDL.LU R14, [R1+0x474] ;  /* 0x00047400010e7983 */ /* 0x000f280000300800 */
[----:B------:R1:W-:Y:S01]  /*1c2b0*/  STL [R1+0xe18], R4 ;  /* 0x000e180401007387 */ /* 0x0003e20000100800 */
[----:B0-----:R-:W-:-:S03]  /*1c2c0*/  IMAD.X R2, R25, 0x1, R5, P6 ;  /* 0x0000000119027824 */ /* 0x001fc600030e0605 */
[----:B------:R-:W4:Y:S04]  /*1c2d0*/  LDL.LU R25, [R1+0xe64] ;  /* 0x000e640001197983 */ /* 0x000f280000300800 */
[----:B------:R0:W-:Y:S04]  /*1c2e0*/  STL [R1+0xdf4], R2 ;  /* 0x000df40201007387 */ /* 0x0001e80000100800 */
[----:B------:R-:W4:Y:S01]  /*1c2f0*/  LDL.LU R24, [R1+0x478] ;  /* 0x0004780001187983 */ /* 0x000f220000300800 */
[----:B-1----:R-:W-:-:S03]  /*1c300*/  IMAD.X R4, R30, 0x1, R5, P3 ;  /* 0x000000011e047824 */ /* 0x002fc600018e0605 */
[----:B------:R-:W4:Y:S04]  /*1c310*/  LDL.LU R30, [R1+0xe74] ;  /* 0x000e7400011e7983 */ /* 0x000f280000300800 */
[----:B------:R-:W-:Y:S04]  /*1c320*/  STL [R1+0xe04], R4 ;  /* 0x000e040401007387 */ /* 0x000fe80000100800 */
[----:B------:R-:W4:Y:S04]  /*1c330*/  LDL.LU R47, [R1+0x47c] ;  /* 0x00047c00012f7983 */ /* 0x000f280000300800 */
[----:B------:R-:W4:Y:S01]  /*1c340*/  LDL.LU R19, [R1+0xe84] ;  /* 0x000e840001137983 */ /* 0x000f220000300800 */
[----:B0-----:R-:W-:-:S02]  /*1c350*/  IADD3 R2, P6, PT, R83, R3, RZ ;  /* 0x0000000353027210 */ /* 0x001fc40007fde0ff */
[----:B------:R-:W-:-:S03]  /*1c360*/  IADD3 R35, P1, PT, R35, R3, RZ ;  /* 0x0000000323237210 */ /* 0x000fc60007f3e0ff */
[----:B------:R0:W-:Y:S04]  /*1c370*/  STL [R1+0xe38], R2 ;  /* 0x000e380201007387 */ /* 0x0001e80000100800 */
[----:B------:R-:W4:Y:S04]  /*1c380*/  LDL.LU R83, [R1+0x480] ;  /* 0x0004800001537983 */ /* 0x000f280000300800 */
[----:B------:R-:W4:Y:S04]  /*1c390*/  LDL.LU R18, [R1+0xe94] ;  /* 0x000e940001127983 */ /* 0x000f280000300800 */
[----:B------:R-:W4:Y:S01]  /*1c3a0*/  LDL.LU R12, [R1+0x484] ;  /* 0x00048400010c7983 */ /* 0x000f220000300800 */
[----:B0-----:R-:W-:-:S05]  /*1c3b0*/  IMAD.X R2, R26, 0x1, R5, P5 ;  /* 0x000000011a027824 */ /* 0x001fca00028e0605 */
[----:B------:R3:W-:Y:S04]  /*1c3c0*/  STL [R1+0xe14], R2 ;  /* 0x000e140201007387 */ /* 0x0007e80000100800 */
[----:B------:R-:W-:Y:S04]  /*1c3d0*/  STL [R1+0xe28], R35 ;  /* 0x000e282301007387 */ /* 0x000fe80000100800 */
[----:B------:R-:W4:Y:S04]  /*1c3e0*/  LDL.LU R13, [R1+0x488] ;  /* 0x00048800010d7983 */ /* 0x000f280000300800 */
[----:B------:R-:W4:Y:S04]  /*1c3f0*/  LDL.LU R77, [R1+0xeb4] ;  /* 0x000eb400014d7983 */ /* 0x000f280000300800 */
[----:B------:R-:W4:Y:S01]  /*1c400*/  LDL.LU R26, [R1+0x48c] ;  /* 0x00048c00011a7983 */ /* 0x000f220000300800 */
[-C--:B------:R-:W-:Y:S01]  /*1c410*/  IADD3 R32, P3, PT, R32, R3.reuse, RZ ;  /* 0x0000000320207210 */ /* 0x080fe20007f7e0ff */
[----:B------:R-:W-:Y:S01]  /*1c420*/  IMAD.X R4, R81, 0x1, R5, P1 ;  /* 0x0000000151047824 */ /* 0x000fe200008e0605 */
[----:B---3--:R-:W-:-:S02]  /*1c430*/  IADD3 R2, P5, PT, R28, R3, RZ ;  /* 0x000000031c027210 */ /* 0x008fc40007fbe0ff */
[----:B------:R-:W3:Y:S04]  /*1c440*/  LDL.LU R28, [R1+0xec4] ;  /* 0x000ec400011c7983 */ /* 0x000ee80000300800 */
[----:B------:R-:W-:Y:S04]  /*1c450*/  STL [R1+0xe24], R4 ;  /* 0x000e240401007387 */ /* 0x000fe80000100800 */
[----:B------:R-:W3:Y:S04]  /*1c460*/  LDL.LU R79, [R1+0x490] ;  /* 0x00049000014f7983 */ /* 0x000ee80000300800 */
[----:B------:R2:W-:Y:S04]  /*1c470*/  STL [R1+0xe58], R2 ;  /* 0x000e580201007387 */ /* 0x0005e80000100800 */
[----:B------:R-:W3:Y:S01]  /*1c480*/  LDL.LU R81, [R1+0xed4] ;  /* 0x000ed40001517983 */ /* 0x000ee20000300800 */
[----:B--2---:R-:W-:-:S03]  /*1c490*/  IMAD.X R2, R20, 0x1, R5, P6 ;  /* 0x0000000114027824 */ /* 0x004fc600030e0605 */
[----:B------:R-:W2:Y:S01]  /*1c4a0*/  LDL.LU R20, [R1+0x494] ;  /* 0x0004940001147983 */ /* 0x000ea20000300800 */
[----:B----4-:R-:W-:-:S03]  /*1c4b0*/  IADD3 R4, P1, PT, R23, R3, RZ ;  /* 0x0000000317047210 */ /* 0x010fc60007f3e0ff */
[----:B------:R-:W-:Y:S04]  /*1c4c0*/  STL [R1+0xe48], R32 ;  /* 0x000e482001007387 */ /* 0x000fe80000100800 */
[----:B------:R0:W-:Y:S04]  /*1c4d0*/  STL [R1+0xe34], R2 ;  /* 0x000e340201007387 */ /* 0x0001e80000100800 */
[----:B------:R-:W4:Y:S04]  /*1c4e0*/  LDL.LU R23, [R1+0xee4] ;  /* 0x000ee40001177983 */ /* 0x000f280000300800 */
[----:B------:R1:W-:Y:S01]  /*1c4f0*/  STL [R1+0xe68], R4 ;  /* 0x000e680401007387 */ /* 0x0003e20000100800 */
[----:B0-----:R-:W-:-:S03]  /*1c500*/  IMAD.X R2, R27, 0x1, R5, P3 ;  /* 0x000000011b027824 */ /* 0x001fc600018e0605 */
[----:B------:R-:W4:Y:S04]  /*1c510*/  LDL.LU R27, [R1+0x498] ;  /* 0x00049800011b7983 */ /* 0x000f280000300800 */
[----:B------:R0:W-:Y:S01]  /*1c520*/  STL [R1+0xe44], R2 ;  /* 0x000e440201007387 */ /* 0x0001e20000100800 */
[----:B-1----:R-:W-:-:S03]  /*1c530*/  IADD3 R4, P3, PT, R25, R3, RZ ;  /* 0x0000000319047210 */ /* 0x002fc60007f7e0ff */
[----:B------:R-:W4:Y:S01]  /*1c540*/  LDL.LU R25, [R1+0x49c] ;  /* 0x00049c0001197983 */ /* 0x000f220000300800 */
[----:B0-----:R-:W-:Y:S01]  /*1c550*/  IMAD.X R2, R14, 0x1, R5, P5 ;  /* 0x000000010e027824 */ /* 0x001fe200028e0605 */
[----:B------:R-:W-:-:S04]  /*1c560*/  IADD3 R33, P6, PT, R33, R3, RZ ;  /* 0x0000000321217210 */ /* 0x000fc80007fde0ff */
[----:B------:R0:W-:Y:S04]  /*1c570*/  STL [R1+0xe54], R2 ;  /* 0x000e540201007387 */ /* 0x0001e80000100800 */
[----:B------:R1:W-:Y:S04]  /*1c580*/  STL [R1+0xe88], R4 ;  /* 0x000e880401007387 */ /* 0x0003e80000100800 */
[----:B------:R-:W-:Y:S01]  /*1c590*/  STL [R1+0xe78], R33 ;  /* 0x000e782101007387 */ /* 0x000fe20000100800 */
[--C-:B------:R-:W-:Y:S02]  /*1c5a0*/  IMAD.X R14, R47, 0x1, R5.reuse, P6 ;  /* 0x000000012f0e7824 */ /* 0x100fe400030e0605 */
[----:B0-----:R-:W-:Y:S01]  /*1c5b0*/  IMAD.X R2, R24, 0x1, R5, P1 ;  /* 0x0000000118027824 */ /* 0x001fe200008e0605 */
[----:B-1----:R-:W-:-:S02]  /*1c5c0*/  IADD3 R4, P1, PT, R19, R3, RZ ;  /* 0x0000000313047210 */ /* 0x002fc40007f3e0ff */
[----:B------:R-:W-:Y:S02]  /*1c5d0*/  IADD3 R30, P5, PT, R30, R3, RZ ;  /* 0x000000031e1e7210 */ /* 0x000fe40007fbe0ff */
[----:B------:R0:W-:Y:S04]  /*1c5e0*/  STL [R1+0xe64], R2 ;  /* 0x000e640201007387 */ /* 0x0001e80000100800 */
[----:B------:R-:W4:Y:S04]  /*1c5f0*/  LDL.LU R24, [R1+0xf04] ;  /* 0x000f040001187983 */ /* 0x000f280000300800 */
[----:B------:R-:W-:Y:S01]  /*1c600*/  STL [R1+0xe74], R14 ;  /* 0x000e740e01007387 */ /* 0x000fe20000100800 */
[----:B0-----:R-:W-:-:S03]  /*1c610*/  IMAD.X R2, R83, 0x1, R5, P3 ;  /* 0x0000000153027824 */ /* 0x001fc600018e0605 */
[----:B------:R-:W4:Y:S04]  /*1c620*/  LDL.LU R83, [R1+0x4a0] ;  /* 0x0004a00001537983 */ /* 0x000f280000300800 */
[----:B------:R0:W-:Y:S04]  /*1c630*/  STL [R1+0xea8], R4 ;  /* 0x000ea80401007387 */ /* 0x0001e80000100800 */
[----:B------:R-:W-:Y:S04]  /*1c640*/  STL [R1+0xe98], R30 ;  /* 0x000e981e01007387 */ /* 0x000fe80000100800 */
[----:B------:R1:W-:Y:S01]  /*1c650*/  STL [R1+0xe84], R2 ;  /* 0x000e840201007387 */ /* 0x0003e20000100800 */
[----:B------:R-:W-:-:S02]  /*1c660*/  IADD3 R31, P3, PT, R31, R3, RZ ;  /* 0x000000031f1f7210 */ /* 0x000fc40007f7e0ff */
[-C--:B0-----:R-:W-:Y:S01]  /*1c670*/  IADD3 R4, P6, PT, R18, R3.reuse, RZ ;  /* 0x0000000312047210 */ /* 0x081fe20007fde0ff */
[--C-:B-1----:R-:W-:Y:S02]  /*1c680*/  IMAD.X R2, R12, 0x1, R5.reuse, P5 ;  /* 0x000000010c027824 */ /* 0x102fe400028e0605 */
[--C-:B------:R-:W-:Y:S02]  /*1c690*/  IMAD.X R12, R13, 0x1, R5.reuse, P1 ;  /* 0x000000010d0c7824 */ /* 0x100fe400008e0605 */
[----:B------:R0:W-:Y:S04]  /*1c6a0*/  STL [R1+0xeb8], R4 ;  /* 0x000eb80401007387 */ /* 0x0001e80000100800 */
[----:B------:R1:W-:Y:S04]  /*1c6b0*/  STL [R1+0xe94], R2 ;  /* 0x000e940201007387 */ /* 0x0003e80000100800 */
[----:B------:R-:W-:Y:S01]  /*1c6c0*/  STL [R1+0xea4], R12 ;  /* 0x000ea40c01007387 */ /* 0x000fe20000100800 */
[----:B0-----:R-:W-:Y:S01]  /*1c6d0*/  IADD3 R4, P5, PT, R77, R3, RZ ;  /* 0x000000034d047210 */ /* 0x001fe20007fbe0ff */
[----:B-1----:R-:W-:-:S02]  /*1c6e0*/  IMAD.X R2, R26, 0x1, R5, P6 ;  /* 0x000000011a027824 */ /* 0x002fc400030e0605 */
[----:B------:R-:W4:Y:S04]  /*1c6f0*/  LDL.LU R26, [R1+0xf14] ;  /* 0x000f1400011a7983 */ /* 0x000f280000300800 */
[----:B------:R3:W-:Y:S04]  /*1c700*/  STL [R1+0xed8], R4 ;  /* 0x000ed80401007387 */ /* 0x0007e80000100800 */
[----:B------:R-:W-:Y:S04]  /*1c710*/  STL [R1+0xec8], R31 ;  /* 0x000ec81f01007387 */ /* 0x000fe80000100800 */
[----:B------:R0:W-:Y:S04]  /*1c720*/  STL [R1+0xeb4], R2 ;  /* 0x000eb40201007387 */ /* 0x0001e80000100800 */
[----:B------:R-:W4:Y:S01]  /*1c730*/  LDL.LU R77, [R1+0x4a4] ;  /* 0x0004a400014d7983 */ /* 0x000f220000300800 */
[----:B---3--:R-:W-:Y:S01]  /*1c740*/  IMAD.X R4, R79, 0x1, R5, P3 ;  /* 0x000000014f047824 */ /* 0x008fe200018e0605 */
[----:B0-----:R-:W-:-:S02]  /*1c750*/  IADD3 R2, P6, PT, R81, R3, RZ ;  /* 0x0000000351027210 */ /* 0x001fc40007fde0ff */
[-C--:B------:R-:W-:Y:S02]  /*1c760*/  IADD3 R28, P1, PT, R28, R3.reuse, RZ ;  /* 0x000000031c1c7210 */ /* 0x080fe40007f3e0ff */
[----:B------:R-:W-:Y:S04]  /*1c770*/  STL [R1+0xec4], R4 ;  /* 0x000ec40401007387 */ /* 0x000fe80000100800 */
[----:B------:R-:W3:Y:S04]  /*1c780*/  LDL.LU R79, [R1+0xf24] ;  /* 0x000f2400014f7983 */ /* 0x000ee80000300800 */
[----:B------:R2:W-:Y:S04]  /*1c790*/  STL [R1+0xef8], R2 ;  /* 0x000ef80201007387 */ /* 0x0005e80000100800 */
[----:B------:R-:W3:Y:S04]  /*1c7a0*/  LDL.LU R81, [R1+0x4a8] ;  /* 0x0004a80001517983 */ /* 0x000ee80000300800 */
[----:B------:R-:W-:Y:S01]  /*1c7b0*/  STL [R1+0xee8], R28 ;  /* 0x000ee81c01007387 */ /* 0x000fe20000100800 */
[----:B--2---:R-:W-:Y:S01]  /*1c7c0*/  IMAD.X R2, R20, 0x1, R5, P5 ;  /* 0x0000000114027824 */ /* 0x004fe200028e0605 */
[----:B----4-:R-:W-:-:S04]  /*1c7d0*/  IADD3 R4, P3, PT, R23, R3, RZ ;  /* 0x0000000317047210 */ /* 0x010fc80007f7e0ff */
[----:B------:R0:W-:Y:S04]  /*1c7e0*/  STL [R1+0xed4], R2 ;  /* 0x000ed40201007387 */ /* 0x0001e80000100800 */
[----:B------:R-:W-:Y:S04]  /*1c7f0*/  STL [R1+0xf08], R4 ;  /* 0x000f080401007387 */ /* 0x000fe80000100800 */
[----:B------:R-:W2:Y:S01]  /*1c800*/  LDL.LU R23, [R1+0xf34] ;  /* 0x000f340001177983 */ /* 0x000ea20000300800 */
[----:B0-----:R-:W-:-:S05]  /*1c810*/  IMAD.X R2, R27, 0x1, R5, P1 ;  /* 0x000000011b027824 */ /* 0x001fca00008e0605 */
[----:B------:R0:W-:Y:S04]  /*1c820*/  STL [R1+0xee4], R2 ;  /* 0x000ee40201007387 */ /* 0x0001e80000100800 */
[----:B------:R-:W4:Y:S01]  /*1c830*/  LDL.LU R27, [R1+0x4ac] ;  /* 0x0004ac00011b7983 */ /* 0x000f220000300800 */
[----:B0-----:R-:W-:-:S03]  /*1c840*/  IMAD.X R2, R25, 0x1, R5, P6 ;  /* 0x0000000119027824 */ /* 0x001fc600030e0605 */
[----:B------:R-:W4:Y:S04]  /*1c850*/  LDL.LU R25, [R1+0x4b0] ;  /* 0x0004b00001197983 */ /* 0x000f280000300800 */
[----:B------:R-:W4:Y:S04]  /*1c860*/  LDL.LU R73, [R1+0xf54] ;  /* 0x000f540001497983 */ /* 0x000f280000300800 */
[----:B------:R0:W-:Y:S04]  /*1c870*/  STL [R1+0xef4], R2 ;  /* 0x000ef40201007387 */ /* 0x0001e80000100800 */
[----:B------:R-:W4:Y:S01]  /*1c880*/  LDL.LU R72, [R1+0x4b4] ;  /* 0x0004b40001487983 */ /* 0x000f220000300800 */
[----:B------:R-:W-:-:S02]  /*1c890*/  IADD3 R29, P5, PT, R29, R3, RZ ;  /* 0x000000031d1d7210 */ /* 0x000fc40007fbe0ff */
[----:B0-----:R-:W-:Y:S02]  /*1c8a0*/  IADD3 R2, P1, PT, R24, R3, RZ ;  /* 0x0000000318027210 */ /* 0x001fe40007f3e0ff */
[----:B------:R-:W4:Y:S04]  /*1c8b0*/  LDL.LU R24, [R1+0xf64] ;  /* 0x000f640001187983 */ /* 0x000f280000300800 */
[----:B------:R-:W4:Y:S04]  /*1c8c0*/  LDL.LU R4, [R1+0x4b8] ;  /* 0x0004b80001047983 */ /* 0x000f280000300800 */
[----:B------:R0:W-:Y:S04]  /*1c8d0*/  STL [R1+0xf28], R2 ;  /* 0x000f280201007387 */ /* 0x0001e80000100800 */
[----:B------:R-:W4:Y:S04]  /*1c8e0*/  LDL.LU R22, [R1+0xf74] ;  /* 0x000f740001167983 */ /* 0x000f280000300800 */
[----:B------:R-:W4:Y:S04]  /*1c8f0*/  LDL.LU R45, [R1+0x4bc] ;  /* 0x0004bc00012d7983 */ /* 0x000f280000300800 */
[----:B------:R-:W4:Y:S01]  /*1c900*/  LDL.LU R15, [R1+0xf84] ;  /* 0x000f8400010f7983 */ /* 0x000f220000300800 */
[----:B------:R-:W-:-:S03]  /*1c910*/  IMAD.X R12, R83, 0x1, R5, P3 ;  /* 0x00000001530c7824 */ /* 0x000fc600018e0605 */
[----:B0-----:R-:W4:Y:S04]  /*1c920*/  LDL.LU R2, [R1+0x4c0] ;  /* 0x0004c00001027983 */ /* 0x001f280000300800 */
[----:B------:R0:W-:Y:S04]  /*1c930*/  STL [R1+0xf04], R12 ;  /* 0x000f040c01007387 */ /* 0x0001e80000100800 */
[----:B------:R-:W4:Y:S04]  /*1c940*/  LDL.LU R14, [R1+0x4c4] ;  /* 0x0004c400010e7983 */ /* 0x000f280000300800 */
[----:B------:R-:W4:Y:S04]  /*1c950*/  LDL.LU R47, [R1+0xfa4] ;  /* 0x000fa400012f7983 */ /* 0x000f280000300800 */
[----:B------:R-:W4:Y:S04]  /*1c960*/  LDL.LU R19, [R1+0x4c8] ;  /* 0x0004c80001137983 */ /* 0x000f280000300800 */
[----:B------:R-:W-:Y:S04]  /*1c970*/  STL [R1+0xf18], R29 ;  /* 0x000f181d01007387 */ /* 0x000fe80000100800 */
[----:B------:R-:W4:Y:S04]  /*1c980*/  LDL.LU R20, [R1+0xfb4] ;  /* 0x000fb40001147983 */ /* 0x000f280000300800 */
[----:B------:R-:W4:Y:S04]  /*1c990*/  LDL.LU R83, [R1+0x4cc] ;  /* 0x0004cc0001537983 */ /* 0x000f280000300800 */
[----:B------:R-:W4:Y:S04]  /*1c9a0*/  LDL.LU R18, [R1+0xfc4] ;  /* 0x000fc40001127983 */ /* 0x000f280000300800 */
[----:B0-----:R-:W4:Y:S04]  /*1c9b0*/  LDL.LU R12, [R1+0x4d0] ;  /* 0x0004d000010c7983 */ /* 0x001f280000300800 */
[----:B------:R-:W4:Y:S01]  /*1c9c0*/  LDL.LU R13, [R1+0xfd4] ;  /* 0x000fd400010d7983 */ /* 0x000f220000300800 */
[----:B------:R-:W-:Y:S01]  /*1c9d0*/  IADD3 R26, P6, PT, R26, R3, RZ ;  /* 0x000000031a1a7210 */ /* 0x000fe20007fde0ff */
[----:B------:R-:W-:-:S05]  /*1c9e0*/  IMAD.X R77, R77, 0x1, R5, P5 ;  /* 0x000000014d4d7824 */ /* 0x000fca00028e0605 */
[----:B------:R0:W-:Y:S04]  /*1c9f0*/  STL [R1+0xf14], R77 ;  /* 0x000f144d01007387 */ /* 0x0001e80000100800 */
[----:B0-----:R-:W4:Y:S01]  /*1ca00*/  LDL.LU R77, [R1+0x4d4] ;  /* 0x0004d400014d7983 */ /* 0x001f220000300800 */
[----:B---3--:R-:W-:Y:S01]  /*1ca10*/  IADD3 R79, P3, PT, R79, R3, RZ ;  /* 0x000000034f4f7210 */ /* 0x008fe20007f7e0ff */
[----:B------:R-:W-:-:S04]  /*1ca20*/  IMAD.X R81, R81, 0x1, R5, P1 ;  /* 0x0000000151517824 */ /* 0x000fc800008e0605 */
[----:B------:R0:W-:Y:S04]  /*1ca30*/  STL [R1+0xf48], R79 ;  /* 0x000f484f01007387 */ /* 0x0001e80000100800 */
[----:B0-----:R-:W3:Y:S04]  /*1ca40*/  LDL.LU R79, [R1+0x4d8] ;  /* 0x0004d800014f7983 */ /* 0x001ee80000300800 */
[----:B------:R0:W-:Y:S01]  /*1ca50*/  STL [R1+0xf24], R81 ;  /* 0x000f245101007387 */ /* 0x0001e20000100800 */
[----:B--2---:R-:W-:-:S03]  /*1ca60*/  IADD3 R23, P5, PT, R23, R3, RZ ;  /* 0x0000000317177210 */ /* 0x004fc60007fbe0ff */
[----:B0-----:R-:W2:Y:S04]  /*1ca70*/  LDL.LU R81, [R1+0xff4] ;  /* 0x000ff40001517983 */ /* 0x001ea80000300800 */
[----:B------:R-:W-:Y:S04]  /*1ca80*/  STL [R1+0xf38], R26 ;  /* 0x000f381a01007387 */ /* 0x000fe80000100800 */
[----:B------:R0:W-:Y:S01]  /*1ca90*/  STL [R1+0xf58], R23 ;  /* 0x000f581701007387 */ /* 0x0001e20000100800 */
[----:B----4-:R-:W-:-:S03]  /*1caa0*/  IMAD.X R27, R27, 0x1, R5, P6 ;  /* 0x000000011b1b7824 */ /* 0x010fc600030e0605 */
[----:B0-----:R-:W4:Y:S04]  /*1cab0*/  LDL.LU R23, [R1+0x2470] ;  /* 0x0024700001177983 */ /* 0x001f280000300800 */
[----:B------:R0:W-:Y:S04]  /*1cac0*/  STL [R1+0xf34], R27 ;  /* 0x000f341b01007387 */ /* 0x0001e80000100800 */
[----:B0-----:R-:W2:Y:S01]  /*1cad0*/  LDL.LU R27, [R1+0x246c] ;  /* 0x00246c00011b7983 */ /* 0x001ea20000300800 */
[----:B------:R-:W-:-:S05]  /*1cae0*/  IMAD.X R25, R25, 0x1, R5, P3 ;  /* 0x0000000119197824 */ /* 0x000fca00018e0605 */
[----:B------:R0:W-:Y:S04]  /*1caf0*/  STL [R1+0xf44], R25 ;  /* 0x000f441901007387 */ /* 0x0001e80000100800 */
[----:B0-----:R-:W3:Y:S01]  /*1cb00*/  LDL.LU R25, [R1+0x2468] ;  /* 0x0024680001197983 */ /* 0x001ee20000300800 */
[-C--:B------:R-:W-:Y:S01]  /*1cb10*/  IADD3 R73, P6, PT, R73, R3.reuse, RZ ;  /* 0x0000000349497210 */ /* 0x080fe20007fde0ff */
[----:B------:R-:W-:Y:S01]  /*1cb20*/  IMAD.X R72, R72, 0x1, R5, P5 ;  /* 0x0000000148487824 */ /* 0x000fe200028e0605 */
[----:B------:R-:W-:-:S05]  /*1cb30*/  IADD3 R24, P3, PT, R24, R3, RZ ;  /* 0x0000000318187210 */ /* 0x000fca0007f7e0ff */
[----:B------:R-:W-:Y:S01]  /*1cb40*/  IMAD.X R2, R2, 0x1, R5, P3 ;  /* 0x0000000102027824 */ /* 0x000fe200018e0605 */
[----:B--2---:R-:W-:-:S05]  /*1cb50*/  IADD3 R27, P1, PT, R27, R3, RZ ;  /* 0x000000031b1b7210 */ /* 0x004fca0007f3e0ff */
[----:B------:R-:W-:Y:S04]  /*1cb60*/  STL [R1+0xf68], R27 ;  /* 0x000f681b01007387 */ /* 0x000fe80000100800 */
[----:B------:R-:W-:Y:S04]  /*1cb70*/  STL [R1+0xf78], R73 ;  /* 0x000f784901007387 */ /* 0x000fe80000100800 */
[----:B------:R0:W-:Y:S02]  /*1cb80*/  STL [R1+0xf54], R72 ;  /* 0x000f544801007387 */ /* 0x0001e40000100800 */
[--C-:B0-----:R-:W-:Y:S01]  /*1cb90*/  IMAD.X R72, R4, 0x1, R5.reuse, P1 ;  /* 0x0000000104487824 */ /* 0x101fe200008e0605 */
[----:B------:R-:W-:Y:S01]  /*1cba0*/  IADD3 R4, P5, PT, R22, R3, RZ ;  /* 0x0000000316047210 */ /* 0x000fe20007fbe0ff */
[----:B------:R-:W-:-:S03]  /*1cbb0*/  IMAD.X R22, R45, 0x1, R5, P6 ;  /* 0x000000012d167824 */ /* 0x000fc600030e0605 */
[----:B------:R-:W-:Y:S04]  /*1cbc0*/  STL [R1+0xf64], R72 ;  /* 0x000f644801007387 */ /* 0x000fe80000100800 */
[----:B------:R-:W-:Y:S04]  /*1cbd0*/  STL [R1+0xf88], R24 ;  /* 0x000f881801007387 */ /* 0x000fe80000100800 */
[----:B------:R0:W-:Y:S04]  /*1cbe0*/  STL [R1+0xf98], R4 ;  /* 0x000f980401007387 */ /* 0x0001e80000100800 */
[----:B------:R-:W-:Y:S01]  /*1cbf0*/  STL [R1+0xf74], R22 ;  /* 0x000f741601007387 */ /* 0x000fe20000100800 */
[----:B------:R-:W-:Y:S01]  /*1cc00*/  IMAD.X R14, R14, 0x1, R5, P5 ;  /* 0x000000010e0e7824 */ /* 0x000fe200028e0605 */
[----:B---3--:R-:W-:-:S02]  /*1cc10*/  IADD3 R25, P6, PT, R25, R3, RZ ;  /* 0x0000000319197210 */ /* 0x008fc40007fde0ff */
[----:B0-----:R-:W-:-:S05]  /*1cc20*/  IADD3 R4, P1, PT, R15, R3, RZ ;  /* 0x000000030f047210 */ /* 0x001fca0007f3e0ff */
[----:B------:R0:W-:Y:S04]  /*1cc30*/  STL [R1+0xfa8], R4 ;  /* 0x000fa80401007387 */ /* 0x0001e80000100800 */
[----:B------:R1:W-:Y:S04]  /*1cc40*/  STL [R1+0xf84], R2 ;  /* 0x000f840201007387 */ /* 0x0003e80000100800 */
[----:B------:R-:W-:Y:S04]  /*1cc50*/  STL [R1+0xf94], R14 ;  /* 0x000f940e01007387 */ /* 0x000fe80000100800 */
[----:B------:R-:W-:Y:S01]  /*1cc60*/  STL [R1+0xfb8], R25 ;  /* 0x000fb81901007387 */ /* 0x000fe20000100800 */
        /* <DEDUP_REMOVED lines=8> */
[----:B-1----:R-:W-:-:S04]  /*1ccf0*/  IMAD.X R2, R12, 0x1, R5, P3 ;  /* 0x000000010c027824 */ /* 0x002fc800018e0605 */
[----:B------:R0:W-:Y:S04]  /*1cd00*/  STL [R1+0xfe8], R4 ;  /* 0x000fe80401007387 */ /* 0x0001e80000100800 */
[----:B------:R-:W-:Y:S04]  /*1cd10*/  STL [R1+0xfb4], R83 ;  /* 0x000fb45301007387 */ /* 0x000fe80000100800 */
[----:B------:R1:W-:Y:S01]  /*1cd20*/  STL [R1+0xfc4], R2 ;  /* 0x000fc40201007387 */ /* 0x0003e20000100800 */
[--C-:B------:R-:W-:Y:S01]  /*1cd30*/  IMAD.X R12, R79, 0x1, R5.reuse, P1 ;  /* 0x000000014f0c7824 */ /* 0x100fe200008e0605 */
[----:B0-----:R-:W-:Y:S01]  /*1cd40*/  IADD3 R4, P6, PT, R13, R3, RZ ;  /* 0x000000030d047210 */ /* 0x001fe20007fde0ff */
[----:B-1----:R-:W-:-:S04]  /*1cd50*/  IMAD.X R2, R77, 0x1, R5, P5 ;  /* 0x000000014d027824 */ /* 0x002fc800028e0605 */
[----:B------:R-:W-:Y:S04]  /*1cd60*/  STL [R1+0xff8], R4 ;  /* 0x000ff80401007387 */ /* 0x000fe80000100800 */
[----:B------:R0:W-:Y:S04]  /*1cd70*/  STL [R1+0xfd4], R2 ;  /* 0x000fd40201007387 */ /* 0x0001e80000100800 */
[----:B------:R-:W-:Y:S01]  /*1cd80*/  STL [R1+0xfe4], R12 ;  /* 0x000fe40c01007387 */ /* 0x000fe20000100800 */
[-C--:B----4-:R-:W-:Y:S02]  /*1cd90*/  IADD3 R23, P3, PT, R23, R3.reuse, RZ ;  /* 0x0000000317177210 */ /* 0x090fe40007f7e0ff */
[----:B0-----:R-:W-:Y:S01]  /*1cda0*/  IADD3 R2, P5, PT, R81, R3, RZ ;  /* 0x0000000351027210 */ /* 0x001fe20007fbe0ff */
[----:B------:R-:W-:-:S02]  /*1cdb0*/  IMAD.X R4, R9, 0x1, R5, P6 ;  /* 0x0000000109047824 */ /* 0x000fc400030e0605 */
[----:B------:R-:W2:Y:S04]  /*1cdc0*/  LDL.LU R9, [R1+0x2464] ;  /* 0x0024640001097983 */ /* 0x000ea80000300800 */
[----:B------:R0:W-:Y:S04]  /*1cdd0*/  STL [R1+0x1018], R2 ;  /* 0x0010180201007387 */ /* 0x0001e80000100800 */
[----:B------:R-:W-:Y:S04]  /*1cde0*/  STL [R1+0x1008], R23 ;  /* 0x0010081701007387 */ /* 0x000fe80000100800 */
[----:B------:R1:W-:Y:S01]  /*1cdf0*/  STL [R1+0xff4], R4 ;  /* 0x000ff40401007387 */ /* 0x0003e20000100800 */
[----:B------:R-:W-:Y:S01]  /*1ce00*/  IMAD.X R81, R16, 0x1, R5, P3 ;  /* 0x0000000110517824 */ /* 0x000fe200018e0605 */
[----:B0-----:R-:W-:-:S02]  /*1ce10*/  IADD3 R2, P1, PT, R11, R3, RZ ;  /* 0x000000030b027210 */ /* 0x001fc40007f3e0ff */
[----:B------:R-:W-:-:S03]  /*1ce20*/  IADD3 R11, P6, PT, R17, R3, RZ ;  /* 0x00000003110b7210 */ /* 0x000fc60007fde0ff */
[----:B------:R0:W-:Y:S01]  /*1ce30*/  STL [R1+0x1028], R2 ;  /* 0x0010280201007387 */ /* 0x0001e20000100800 */
[----:B-1----:R-:W-:-:S03]  /*1ce40*/  IADD3 R4, P3, PT, R6, R3, RZ ;  /* 0x0000000306047210 */ /* 0x002fc60007f7e0ff */
[----:B------:R-:W-:Y:S04]  /*1ce50*/  STL [R1+0x1038], R11 ;  /* 0x0010380b01007387 */ /* 0x000fe80000100800 */
[----:B------:R-:W-:Y:S01]  /*1ce60*/  STL [R1+0x1004], R81 ;  /* 0x0010045101007387 */ /* 0x000fe20000100800 */
[----:B0-----:R-:W-:-:S05]  /*1ce70*/  IMAD.X R2, R21, 0x1, R5, P5 ;  /* 0x0000000115027824 */ /* 0x001fca00028e0605 */
[----:B------:R0:W-:Y:S04]  /*1ce80*/  STL [R1+0x1014], R2 ;  /* 0x0010140201007387 */ /* 0x0001e80000100800 */
[----:B------:R1:W-:Y:S01]  /*1ce90*/  STL [R1+0x1048], R4 ;  /* 0x0010480401007387 */ /* 0x0003e20000100800 */
[----:B------:R-:W-:Y:S01]  /*1cea0*/  IADD3 R79, P5, PT, R49, R3, RZ ;  /* 0x00000003314f7210 */ /* 0x000fe20007fbe0ff */
[--C-:B0-----:R-:W-:Y:S02]  /*1ceb0*/  IMAD.X R2, R8, 0x1, R5.reuse, P1 ;  /* 0x0000000108027824 */ /* 0x101fe400008e0605 */
[----:B-1----:R-:W-:-:S03]  /*1cec0*/  IMAD.X R4, R80, 0x1, R5, P6 ;  /* 0x0000000150047824 */ /* 0x002fc600030e0605 */
[----:B------:R0:W-:Y:S04]  /*1ced0*/  STL [R1+0x1024], R2 ;  /* 0x0010240201007387 */ /* 0x0001e80000100800 */
[----:B------:R1:W-:Y:S04]  /*1cee0*/  STL [R1+0x1034], R4 ;  /* 0x0010340401007387 */ /* 0x0003e80000100800 */
[----:B------:R-:W-:Y:S04]  /*1cef0*/  STL [R1+0x1058], R79 ;  /* 0x0010584f01007387 */ /* 0x000fe80000100800 */
[----:B------:R-:W-:Y:S01]  /*1cf00*/  STL [R1+0x21c8], R79 ;  /* 0x0021c84f01007387 */ /* 0x000fe20000100800 */
[-C--:B------:R-:W-:Y:S01]  /*1cf10*/  IADD3 R75, P1, PT, R75, R3.reuse, RZ ;  /* 0x000000034b4b7210 */ /* 0x080fe20007f3e0ff */
[----:B0-----:R-:W-:Y:S01]  /*1cf20*/  IMAD.X R2, R76, 0x1, R5, P3 ;  /* 0x000000014c027824 */ /* 0x001fe200018e0605 */
[----:B-1----:R-:W-:-:S04]  /*1cf30*/  IADD3 R4, P6, PT, R46, R3, RZ ;  /* 0x000000032e047210 */ /* 0x002fc80007fde0ff */
[----:B------:R0:W-:Y:S04]  /*1cf40*/  STL [R1+0x1044], R2 ;  /* 0x0010440201007387 */ /* 0x0001e80000100800 */
[----:B------:R1:W-:Y:S04]  /*1cf50*/  STL [R1+0x1078], R4 ;  /* 0x0010780401007387 */ /* 0x0003e80000100800 */
[----:B------:R-:W-:Y:S01]  /*1cf60*/  STL [R1+0x1068], R75 ;  /* 0x0010684b01007387 */ /* 0x000fe20000100800 */
[----:B0-----:R-:W-:Y:S01]  /*1cf70*/  IMAD.X R2, R41, 0x1, R5, P5 ;  /* 0x0000000129027824 */ /* 0x001fe200028e0605 */
[----:B-1----:R-:W-:-:S02]  /*1cf80*/  IADD3 R4, P5, PT, R61, R3, RZ ;  /* 0x000000033d047210 */ /* 0x002fc40007fbe0ff */
[-C--:B------:R-:W-:Y:S01]  /*1cf90*/  IADD3 R77, P3, PT, R48, R3.reuse, RZ ;  /* 0x00000003304d7210 */ /* 0x080fe20007f7e0ff */
[--C-:B------:R-:W-:Y:S01]  /*1cfa0*/  IMAD.X R80, R50, 0x1, R5.reuse, P1 ;  /* 0x0000000132507824 */ /* 0x100fe200008e0605 */
[----:B------:R-:W0:Y:S01]  /*1cfb0*/  LDC R41, c[0x0][0x3a0] ;  /* 0x0000e800ff297b82 */ /* 0x000e220000000800 */
[----:B------:R1:W-:Y:S04]  /*1cfc0*/  STL [R1+0x1054], R2 ;  /* 0x0010540201007387 */ /* 0x0003e80000100800 */
[----:B------:R-:W3:Y:S04]  /*1cfd0*/  LDL.LU R61, [R1+0x458] ;  /* 0x00045800013d7983 */ /* 0x000ee80000300800 */
[----:B------:R4:W-:Y:S04]  /*1cfe0*/  STL [R1+0x1098], R4 ;  /* 0x0010980401007387 */ /* 0x0009e80000100800 */
[----:B------:R-:W-:Y:S04]  /*1cff0*/  STL [R1+0x1088], R77 ;  /* 0x0010884d01007387 */ /* 0x000fe80000100800 */
[----:B------:R-:W-:Y:S01]  /*1d000*/  STL [R1+0x1064], R80 ;  /* 0x0010645001007387 */ /* 0x000fe20000100800 */
[----:B-1----:R-:W-:Y:S01]  /*1d010*/  IMAD.X R2, R93, 0x1, R5, P6 ;  /* 0x000000015d027824 */ /* 0x002fe200030e0605 */
[----:B----4-:R-:W-:-:S04]  /*1d020*/  IADD3 R4, P1, PT, R92, R3, RZ ;  /* 0x000000035c047210 */ /* 0x010fc80007f3e0ff */
[----:B------:R1:W-:Y:S01]  /*1d030*/  STL [R1+0x1074], R2 ;  /* 0x0010740201007387 */ /* 0x0003e20000100800 */
[----:B------:R-:W-:-:S03]  /*1d040*/  IADD3 R45, P6, PT, R90, R3, RZ ;  /* 0x000000035a2d7210 */ /* 0x000fc60007fde0ff */
[----:B------:R4:W-:Y:S01]  /*1d050*/  STL [R1+0x10a8], R4 ;  /* 0x0010a80401007387 */ /* 0x0009e20000100800 */
[--C-:B------:R-:W-:Y:S02]  /*1d060*/  IMAD.X R6, R89, 0x1, R5.reuse, P5 ;  /* 0x0000000159067824 */ /* 0x100fe400028e0605 */
[--C-:B-1----:R-:W-:Y:S01]  /*1d070*/  IMAD.X R2, R91, 0x1, R5.reuse, P3 ;  /* 0x000000015b027824 */ /* 0x102fe200018e0605 */
[----:B------:R-:W-:Y:S01]  /*1d080*/  IADD3 R47, P5, PT, R86, R3, RZ ;  /* 0x00000003562f7210 */ /* 0x000fe20007fbe0ff */
[----:B----4-:R-:W-:-:S03]  /*1d090*/  IMAD.X R4, R87, 0x1, R5, P1 ;  /* 0x0000000157047824 */ /* 0x010fc600008e0605 */
[----:B------:R1:W-:Y:S01]  /*1d0a0*/  STL [R1+0x1084], R2 ;  /* 0x0010840201007387 */ /* 0x0003e20000100800 */
[----:B------:R-:W-:-:S03]  /*1d0b0*/  IMAD.X R22, R85, 0x1, R5, P6 ;  /* 0x0000000155167824 */ /* 0x000fc600030e0605 */
[----:B------:R-:W-:Y:S04]  /*1d0c0*/  STL [R1+0x1094], R6 ;  /* 0x0010940601007387 */ /* 0x000fe80000100800 */
[----:B------:R-:W-:Y:S04]  /*1d0d0*/  STL [R1+0x10b8], R45 ;  /* 0x0010b82d01007387 */ /* 0x000fe80000100800 */
[----:B------:R4:W-:Y:S01]  /*1d0e0*/  STL [R1+0x10a4], R4 ;  /* 0x0010a40401007387 */ /* 0x0009e20000100800 */
[-C--:B-1----:R-:W-:Y:S02]  /*1d0f0*/  IADD3 R2, P3, PT, R88, R3.reuse, RZ ;  /* 0x0000000358027210 */ /* 0x082fe40007f7e0ff */
[----:B------:R-:W-:Y:S01]  /*1d100*/  IADD3 R18, P1, PT, R84, R3, RZ ;  /* 0x0000000354127210 */ /* 0x000fe20007f3e0ff */
[----:B------:R-:W-:-:S02]  /*1d110*/  IMAD.X R14, R74, 0x1, R5, P5 ;  /* 0x000000014a0e7824 */ /* 0x000fc400028e0605 */
[----:B------:R-:W-:Y:S01]  /*1d120*/  IMAD.X R15, R82, 0x1, R5, P3 ;  /* 0x00000001520f7824 */ /* 0x000fe200018e0605 */
[----:B------:R-:W-:Y:S04]  /*1d130*/  STL [R1+0x10c8], R2 ;  /* 0x0010c80201007387 */ /* 0x000fe80000100800 */
[----:B------:R-:W-:Y:S01]  /*1d140*/  STL [R1+0x10b4], R22 ;  /* 0x0010b41601007387 */ /* 0x000fe20000100800 */
[----:B------:R-:W-:-:S03]  /*1d150*/  IADD3 R76, P6, PT, R78, R3, RZ ;  /* 0x000000034e4c7210 */ /* 0x000fc60007fde0ff */
[----:B------:R-:W-:Y:S04]  /*1d160*/  STL [R1+0x10d8], R47 ;  /* 0x0010d82f01007387 */ /* 0x000fe80000100800 */
[----:B------:R-:W-:Y:S04]  /*1d170*/  STL [R1+0x10c4], R15 ;  /* 0x0010c40f01007387 */ /* 0x000fe80000100800 */
[----:B------:R-:W-:Y:S04]  /*1d180*/  STL [R1+0x10e8], R18 ;  /* 0x0010e81201007387 */ /* 0x000fe80000100800 */
[----:B------:R-:W-:Y:S04]  /*1d190*/  STL [R1+0x10d4], R14 ;  /* 0x0010d40e01007387 */ /* 0x000fe80000100800 */
[----:B------:R-:W-:Y:S04]  /*1d1a0*/  STL [R1+0x10f8], R76 ;  /* 0x0010f84c01007387 */ /* 0x000fe80000100800 */
[----:B------:R-:W3:Y:S01]  /*1d1b0*/  LDL.LU R93, [R1+0x464] ;  /* 0x00046400015d7983 */ /* 0x000ee20000300800 */
[-C--:B------:R-:W-:Y:S01]  /*1d1c0*/  IADD3 R0, P3, PT, R0, R3.reuse, RZ ;  /* 0x0000000300007210 */ /* 0x080fe20007f7e0ff */
[--C-:B------:R-:W-:Y:S01]  /*1d1d0*/  IMAD.X R19, R70, 0x1, R5.reuse, P1 ;  /* 0x0000000146137824 */ /* 0x100fe200008e0605 */
[----:B------:R-:W-:Y:S01]  /*1d1e0*/  IADD3 R21, P1, PT, R66, R3, RZ ;  /* 0x0000000342157210 */ /* 0x000fe20007f3e0ff */
[----:B------:R-:W-:-:S02]  /*1d1f0*/  IMAD.X R13, R62, 0x1, R5, P6 ;  /* 0x000000013e0d7824 */ /* 0x000fc400030e0605 */
[--C-:B------:R-:W-:Y:S01]  /*1d200*/  IMAD.X R12, R60, 0x1, R5.reuse, P3 ;  /* 0x000000013c0c7824 */ /* 0x100fe200018e0605 */
[----:B------:R-:W-:Y:S01]  /*1d210*/  STL [R1+0x10e4], R19 ;  /* 0x0010e41301007387 */ /* 0x000fe20000100800 */
[----:B------:R-:W-:-:S03]  /*1d220*/  IMAD.X R16, R58, 0x1, R5, P1 ;  /* 0x000000013a107824 */ /* 0x000fc600008e0605 */
[----:B------:R-:W-:Y:S01]  /*1d230*/  STL [R1+0x1108], R0 ;  /* 0x0011080001007387 */ /* 0x000fe20000100800 */
[----:B------:R-:W-:-:S03]  /*1d240*/  IADD3 R49, P1, PT, R57, R3, RZ ;  /* 0x0000000339317210 */ /* 0x000fc60007f3e0ff */
[----:B------:R-:W-:Y:S04]  /*1d250*/  STL [R1+0x10f4], R13 ;  /* 0x0010f40d01007387 */ /* 0x000fe80000100800 */
[----:B------:R-:W-:Y:S04]  /*1d260*/  STL [R1+0x1118], R21 ;  /* 0x0011181501007387 */ /* 0x000fe80000100800 */
[----:B------:R-:W-:Y:S01]  /*1d270*/  STL [R1+0x1104], R12 ;  /* 0x0011040c01007387 */ /* 0x000fe20000100800 */
[----:B------:R-:W-:Y:S01]  /*1d280*/  IMAD.X R17, R54, 0x1, R5, P1 ;  /* 0x0000000136117824 */ /* 0x000fe200008e0605 */
[----:B----4-:R-:W-:Y:S01]  /*1d290*/  IADD3 R4, P1, PT, R53, R3, RZ ;  /* 0x0000000335047210 */ /* 0x010fe20007f3e0ff */
[----:B0-----:R-:W-:Y:S01]  /*1d2a0*/  VIADD R6, R41, 0xfffffffb ;  /* 0xfffffffb29067836 */ /* 0x001fe20000000000 */
[----:B--2---:R-:W-:-:S02]  /*1d2b0*/  PRMT R9, RZ, 0x7610, R9 ;  /* 0x00007610ff097816 */ /* 0x004fc40000000009 */
[----:B---3--:R-:W-:Y:S02]  /*1d2c0*/  ISETP.GE.AND P6, PT, R61, RZ, PT ;  /* 0x000000ff3d00720c */ /* 0x008fe40003fc6270 */
[----:B------:R-:W-:-:S05]  /*1d2d0*/  IADD3 R61, P3, PT, R59, R3, RZ ;  /* 0x000000033b3d7210 */ /* 0x000fca0007f7e0ff */
[----:B------:R-:W-:Y:S01]  /*1d2e0*/  IMAD.X R60, R56, 0x1, R5, P3 ;  /* 0x00000001383c7824 */ /* 0x000fe200018e0605 */
[----:B------:R-:W-:Y:S01]  /*1d2f0*/  STL [R1+0x1128], R61 ;  /* 0x0011283d01007387 */ /* 0x000fe20000100800 */
[----:B------:R-:W-:-:S03]  /*1d300*/  IADD3 R48, P3, PT, R55, R3, RZ ;  /* 0x0000000337307210 */ /* 0x000fc60007f7e0ff */
        /* <DEDUP_REMOVED lines=14> */
[----:B------:R-:W2:Y:S04]  /*1d3f0*/  LDL.LU R56, [R1+0x3ac] ;  /* 0x0003ac0001387983 */ /* 0x000ea80000300800 */
[----:B------:R-:W3:Y:S04]  /*1d400*/  LDL.LU R57, [R1+0x3a8] ;  /* 0x0003a80001397983 */ /* 0x000ee80000300800 */
[----:B------:R-:W4:Y:S01]  /*1d410*/  LDL.LU R88, [R1+0x3a4] ;  /* 0x0003a40001587983 */ /* 0x000f220000300800 */
[----:B------:R-:W-:-:S03]  /*1d420*/  IMAD.X R46, R52, 0x1, R5, P3 ;  /* 0x00000001342e7824 */ /* 0x000fc600018e0605 */
[----:B------:R-:W4:Y:S04]  /*1d430*/  LDL.LU R89, [R1+0x39c] ;  /* 0x00039c0001597983 */ /* 0x000f280000300800 */
[----:B------:R-:W4:Y:S04]  /*1d440*/  LDL.LU R58, [R1+0x398] ;  /* 0x00039800013a7983 */ /* 0x000f280000300800 */
[----:B------:R-:W4:Y:S01]  /*1d450*/  LDL.LU R59, [R1+0x390] ;  /* 0x00039000013b7983 */ /* 0x000f220000300800 */
[----:B0-----:R-:W-:Y:S01]  /*1d460*/  IMAD.X R3, R51, 0x1, R5, P1 ;  /* 0x0000000133037824 */ /* 0x001fe200008e0605 */
[----:B------:R-:W-:Y:S01]  /*1d470*/  ISETP.GE.U32.AND P1, PT, R6, 0x7ffffefc, PT ;  /* 0x7ffffefc0600780c */ /* 0x000fe20003f26070 */
[----:B------:R-:W-:Y:S01]  /*1d480*/  VIADD R6, R41, 0xfffffffa ;  /* 0xfffffffa29067836 */ /* 0x000fe20000000000 */
[----:B------:R-:W4:Y:S04]  /*1d490*/  LDL.LU R62, [R1+0x38c] ;  /* 0x00038c00013e7983 */ /* 0x000f280000300800 */
[----:B------:R-:W4:Y:S04]  /*1d4a0*/  LDL.LU R66, [R1+0x384] ;  /* 0x0003840001427983 */ /* 0x000f280000300800 */
[----:B------:R-:W4:Y:S04]  /*1d4b0*/  LDL.LU R70, [R1+0x380] ;  /* 0x0003800001467983 */ /* 0x000f280000300800 */
[----:B------:R-:W4:Y:S01]  /*1d4c0*/  LDL.LU R74, [R1+0x37c] ;  /* 0x00037c00014a7983 */ /* 0x000f220000300800 */
[----:B------:R-:W-:Y:S01]  /*1d4d0*/  ISETP.GE.U32.AND P3, PT, R6, 0x7ffffefb, PT ;  /* 0x7ffffefb0600780c */ /* 0x000fe20003f66070 */
[----:B------:R-:W-:-:S02]  /*1d4e0*/  @!P0 IMAD.MOV.U32 R6, RZ, RZ, R7 ;  /* 0x000000ffff068224 */ /* 0x000fc400078e0007 */
[----:B------:R-:W-:Y:S01]  /*1d4f0*/  @!P0 IMAD.MOV.U32 R7, RZ, RZ, R10 ;  /* 0x000000ffff078224 */ /* 0x000fe200078e000a */
[----:B------:R-:W4:Y:S04]  /*1d500*/  LDL.LU R78, [R1+0x374] ;  /* 0x00037400014e7983 */ /* 0x000f280000300800 */
[----:B------:R-:W4:Y:S04]  /*1d510*/  LDL.LU R82, [R1+0x370] ;  /* 0x0003700001527983 */ /* 0x000f280000300800 */
[----:B------:R-:W4:Y:S04]  /*1d520*/  LDL.LU R84, [R1+0x368] ;  /* 0x0003680001547983 */ /* 0x000f280000300800 */
[----:B------:R-:W4:Y:S04]  /*1d530*/  LDL.LU R85, [R1+0x364] ;  /* 0x0003640001557983 */ /* 0x000f280000300800 */
[----:B------:R-:W4:Y:S04]  /*1d540*/  @!P0 LDG.E.U8 R9, desc[UR18][R6.64] ;  /* 0x0000001206098981 */ /* 0x000f28000c1e1100 */
[----:B------:R-:W4:Y:S04]  /*1d550*/  LDL.LU R86, [R1+0x35c] ;  /* 0x00035c0001567983 */ /* 0x000f280000300800 */
[----:B------:R-:W4:Y:S04]  /*1d560*/  LDL.LU R87, [R1+0x358] ;  /* 0x0003580001577983 */ /* 0x000f280000300800 */
[----:B------:R-:W4:Y:S01]  /*1d570*/  LDL.LU R90, [R1+0x350] ;  /* 0x00035000015a7983 */ /* 0x000f220000300800 */
[----:B------:R-:W-:-:S03]  /*1d580*/  ISETP.GE.AND P5, PT, R93, RZ, PT ;  /* 0x000000ff5d00720c */ /* 0x000fc60003fa6270 */
[----:B------:R-:W4:Y:S01]  /*1d590*/  LDL.LU R93, [R1+0x34c] ;  /* 0x00034c00015d7983 */ /* 0x000f220000300800 */
[----:B------:R-:W-:-:S05]  /*1d5a0*/  VIADD R8, R41, 0xfffffff9 ;  /* 0xfffffff929087836 */ /* 0x000fca0000000000 */
[----:B------:R-:W-:Y:S02]  /*1d5b0*/  ISETP.GE.U32.AND P0, PT, R8, 0x7ffffefa, PT ;  /* 0x7ffffefa0800780c */ /* 0x000fe40003f06070 */
[----:B------:R-:W0:Y:S01]  /*1d5c0*/  S2R R8, SR_TID.X ;  /* 0x0000000000087919 */ /* 0x000e220000002100 */
        /* <DEDUP_REMOVED lines=14> */
[----:B------:R-:W4:Y:S04]  /*1d6b0*/  LDL.LU R91, [R1+0x348] ;  /* 0x00034800015b7983 */ /* 0x000f280000300800 */
[----:B------:R-:W4:Y:S01]  /*1d6c0*/  LDL.LU R92, [R1+0x340] ;  /* 0x00034000015c7983 */ /* 0x000f220000300800 */
[----:B0-----:R-:W-:-:S05]  /*1d6d0*/  LOP3.LUT R8, R8, 0x7f, RZ, 0xc0, !PT ;  /* 0x0000007f08087812 */ /* 0x001fca00078ec0ff */
[----:B--2---:R-:W-:Y:S04]  /*1d6e0*/  STS.U8 [R8+UR5], R56 ;  /* 0x0000003808007988 */ /* 0x004fe80008000005 */
[----:B---3--:R-:W-:Y:S04]  /*1d6f0*/  STS.U8 [R8+UR5+0x8000], R57 ;  /* 0x0080003908007988 */ /* 0x008fe80008000005 */
[----:B----4-:R0:W-:Y:S04]  /*1d700*/  STS.U8 [R8+UR5+0x400], R88 ;  /* 0x0004005808007988 */ /* 0x0101e80008000005 */
[----:B------:R1:W-:Y:S04]  /*1d710*/  STS.U8 [R8+UR5+0x8400], R89 ;  /* 0x0084005908007988 */ /* 0x0003e80008000005 */
[----:B------:R-:W-:Y:S04]  /*1d720*/  STS.U8 [R8+UR5+0x800], R58 ;  /* 0x0008003a08007988 */ /* 0x000fe80008000005 */
[----:B------:R-:W-:Y:S04]  /*1d730*/  STS.U8 [R8+UR5+0x8800], R59 ;  /* 0x0088003b08007988 */ /* 0x000fe80008000005 */
[----:B------:R-:W-:Y:S04]  /*1d740*/  STS.U8 [R8+UR5+0xc00], R62 ;  /* 0x000c003e08007988 */ /* 0x000fe80008000005 */
[----:B------:R-:W-:Y:S04]  /*1d750*/  STS.U8 [R8+UR5+0x8c00], R66 ;  /* 0x008c004208007988 */ /* 0x000fe80008000005 */
[----:B------:R-:W-:Y:S04]  /*1d760*/  STS.U8 [R8+UR5+0x1000], R70 ;  /* 0x0010004608007988 */ /* 0x000fe80008000005 */
[----:B0-----:R-:W2:Y:S04]  /*1d770*/  LDL.LU R88, [R1+0x33c] ;  /* 0x00033c0001587983 */ /* 0x001ea80000300800 */
[----:B------:R-:W-:Y:S04]  /*1d780*/  STS.U8 [R8+UR5+0x9000], R74 ;  /* 0x0090004a08007988 */ /* 0x000fe80008000005 */
[----:B-1----:R-:W3:Y:S04]  /*1d790*/  LDL.LU R89, [R1+0x334] ;  /* 0x0003340001597983 */ /* 0x002ee80000300800 */
[----:B------:R-:W-:Y:S04]  /*1d7a0*/  STS.U8 [R8+UR5+0x1400], R78 ;  /* 0x0014004e08007988 */ /* 0x000fe80008000005 */
[----:B------:R-:W-:Y:S04]  /*1d7b0*/  STS.U8 [R8+UR5+0x9400], R82 ;  /* 0x0094005208007988 */ /* 0x000fe80008000005 */
[----:B------:R-:W-:Y:S04]  /*1d7c0*/  STS.U8 [R8+UR5+0x1800], R84 ;  /* 0x0018005408007988 */ /* 0x000fe80008000005 */
[----:B------:R0:W-:Y:S04]  /*1d7d0*/  STL [R1+0x40c], R9 ;  /* 0x00040c0901007387 */ /* 0x0001e80000100800 */
[----:B------:R-:W-:Y:S04]  /*1d7e0*/  STS.U8 [R8+UR5+0x9800], R85 ;  /* 0x0098005508007988 */ /* 0x000fe80008000005 */
[----:B------:R-:W-:Y:S04]  /*1d7f0*/  STS.U8 [R8+UR5+0x1c00], R86 ;  /* 0x001c005608007988 */ /* 0x000fe80008000005 */
[----:B------:R-:W-:Y:S04]  /*1d800*/  STS.U8 [R8+UR5+0x9c00], R87 ;  /* 0x009c005708007988 */ /* 0x000fe80008000005 */
[----:B------:R-:W-:Y:S04]  /*1d810*/  STS.U8 [R8+UR5+0x2000], R90 ;  /* 0x0020005a08007988 */ /* 0x000fe80008000005 */
[----:B0-----:R-:W4:Y:S04]  /*1d820*/  LDL.LU R9, [R1+0x330] ;  /* 0x0003300001097983 */ /* 0x001f280000300800 */
[----:B------:R-:W4:Y:S04]  /*1d830*/  LDL.LU R50, [R1+0x328] ;  /* 0x0003280001327983 */ /* 0x000f280000300800 */
[----:B------:R-:W4:Y:S04]  /*1d840*/  LDL.LU R51, [R1+0x324] ;  /* 0x0003240001337983 */ /* 0x000f280000300800 */
[----:B------:R-:W4:Y:S04]  /*1d850*/  LDL.LU R52, [R1+0x31c] ;  /* 0x00031c0001347983 */ /* 0x000f280000300800 */
[----:B------:R-:W4:Y:S04]  /*1d860*/  LDL.LU R53, [R1+0x318] ;  /* 0x0003180001357983 */ /* 0x000f280000300800 */
[----:B------:R0:W-:Y:S04]  /*1d870*/  STS.U8 [R8+UR5+0xa000], R93 ;  /* 0x00a0005d08007988 */ /* 0x0001e80008000005 */
[----:B------:R-:W4:Y:S04]  /*1d880*/  LDL.LU R54, [R1+0x314] ;  /* 0x0003140001367983 */ /* 0x000f280000300800 */
[----:B0-----:R-:W4:Y:S04]  /*1d890*/  LDL.LU R93, [R1+0x30c] ;  /* 0x00030c00015d7983 */ /* 0x001f280000300800 */
[----:B------:R-:W4:Y:S04]  /*1d8a0*/  LDL.LU R55, [R1+0x308] ;  /* 0x0003080001377983 */ /* 0x000f280000300800 */
[----:B------:R-:W4:Y:S04]  /*1d8b0*/  LDL.LU R90, [R1+0x300] ;  /* 0x00030000015a7983 */ /* 0x000f280000300800 */
[----:B------:R-:W4:Y:S04]  /*1d8c0*/  LDL.LU R56, [R1+0x2fc] ;  /* 0x0002fc0001387983 */ /* 0x000f280000300800 */
[----:B------:R-:W4:Y:S04]  /*1d8d0*/  LDL.LU R57, [R1+0x2f4] ;  /* 0x0002f40001397983 */ /* 0x000f280000300800 */
[----:B------:R0:W-:Y:S04]  /*1d8e0*/  STS.U8 [R8+UR5+0x2400], R91 ;  /* 0x0024005b08007988 */ /* 0x0001e80008000005 */
[----:B------:R1:W-:Y:S04]  /*1d8f0*/  STS.U8 [R8+UR5+0xa400], R92 ;  /* 0x00a4005c08007988 */ /* 0x0003e80008000005 */
[----:B0-----:R-:W4:Y:S04]  /*1d900*/  LDL.LU R91, [R1+0x2f0] ;  /* 0x0002f000015b7983 */ /* 0x001f280000300800 */
        /* <DEDUP_REMOVED lines=13> */
[----:B--2---:R0:W-:Y:S04]  /*1d9e0*/  STS.U8 [R8+UR5+0x2800], R88 ;  /* 0x0028005808007988 */ /* 0x0041e80008000005 */
[----:B---3--:R1:W-:Y:S04]  /*1d9f0*/  STS.U8 [R8+UR5+0xa800], R89 ;  /* 0x00a8005908007988 */ /* 0x0083e80008000005 */
[----:B0-----:R-:W2:Y:S04]  /*1da00*/  LDL.LU R88, [R1+0x298] ;  /* 0x0002980001587983 */ /* 0x001ea80000300800 */
[----:B-1----:R-:W3:Y:S04]  /*1da10*/  LDL.LU R89, [R1+0x290] ;  /* 0x0002900001597983 */ /* 0x002ee80000300800 */
[----:B----4-:R-:W-:Y:S04]  /*1da20*/  STS.U8 [R8+UR5+0x2c00], R9 ;  /* 0x002c000908007988 */ /* 0x010fe80008000005 */
[----:B------:R-:W-:Y:S04]  /*1da30*/  STS.U8 [R8+UR5+0xac00], R50 ;  /* 0x00ac003208007988 */ /* 0x000fe80008000005 */
[----:B------:R-:W-:Y:S04]  /*1da40*/  STS.U8 [R8+UR5+0x3000], R51 ;  /* 0x0030003308007988 */ /* 0x000fe80008000005 */
[----:B------:R-:W-:Y:S04]  /*1da50*/  STS.U8 [R8+UR5+0xb000], R52 ;  /* 0x00b0003408007988 */ /* 0x000fe80008000005 */
[----:B------:R-:W-:Y:S04]  /*1da60*/  STS.U8 [R8+UR5+0x3400], R53 ;  /* 0x0034003508007988 */ /* 0x000fe80008000005 */
[----:B------:R-:W-:Y:S04]  /*1da70*/  STS.U8 [R8+UR5+0xb400], R54 ;  /* 0x00b4003608007988 */ /* 0x000fe80008000005 */
[----:B------:R0:W-:Y:S04]  /*1da80*/  STS.U8 [R8+UR5+0x3800], R93 ;  /* 0x0038005d08007988 */ /* 0x0001e80008000005 */
[----:B0-----:R-:W4:Y:S04]  /*1da90*/  LDL.LU R93, [R1+0x28c] ;  /* 0x00028c00015d7983 */ /* 0x001f280000300800 */
[----:B------:R-:W-:Y:S04]  /*1daa0*/  STS.U8 [R8+UR5+0xb800], R55 ;  /* 0x00b8003708007988 */ /* 0x000fe80008000005 */
[----:B------:R0:W-:Y:S04]  /*1dab0*/  STS.U8 [R8+UR5+0x3c00], R90 ;  /* 0x003c005a08007988 */ /* 0x0001e80008000005 */
[----:B------:R-:W-:Y:S04]  /*1dac0*/  STS.U8 [R8+UR5+0xbc00], R56 ;  /* 0x00bc003808007988 */ /* 0x000fe80008000005 */
[----:B------:R-:W-:Y:S04]  /*1dad0*/  STS.U8 [R8+UR5+0x4000], R57 ;  /* 0x0040003908007988 */ /* 0x000fe80008000005 */
[----:B------:R1:W-:Y:S04]  /*1dae0*/  STS.U8 [R8+UR5+0xc000], R91 ;  /* 0x00c0005b08007988 */ /* 0x0003e80008000005 */
[----:B0-----:R-:W4:Y:S04]  /*1daf0*/  LDL.LU R90, [R1+0x284] ;  /* 0x00028400015a7983 */ /* 0x001f280000300800 */
[----:B------:R0:W-:Y:S04]  /*1db00*/  STS.U8 [R8+UR5+0x4400], R92 ;  /* 0x0044005c08007988 */ /* 0x0001e80008000005 */
[----:B------:R-:W-:Y:S04]  /*1db10*/  STS.U8 [R8+UR5+0xc400], R58 ;  /* 0x00c4003a08007988 */ /* 0x000fe80008000005 */
[----:B------:R-:W-:Y:S04]  /*1db20*/  STS.U8 [R8+UR5+0x4800], R59 ;  /* 0x0048003b08007988 */ /* 0x000fe80008000005 */
[----:B------:R-:W-:Y:S04]  /*1db30*/  STS.U8 [R8+UR5+0xc800], R62 ;  /* 0x00c8003e08007988 */ /* 0x000fe80008000005 */
[----:B------:R-:W-:Y:S04]  /*1db40*/  STS.U8 [R8+UR5+0x4c00], R66 ;  /* 0x004c004208007988 */ /* 0x000fe80008000005 */
[----:B------:R-:W-:Y:S04]  /*1db50*/  STS.U8 [R8+UR5+0xcc00], R70 ;  /* 0x00cc004608007988 */ /* 0x000fe80008000005 */
[----:B------:R-:W-:Y:S04]  /*1db60*/  STS.U8 [R8+UR5+0x5000], R74 ;  /* 0x0050004a08007988 */ /* 0x000fe80008000005 */
[----:B------:R-:W-:Y:S04]  /*1db70*/  STS.U8 [R8+UR5+0xd000], R78 ;  /* 0x00d0004e08007988 */ /* 0x000fe80008000005 */
[----:B-1----:R-:W4:Y:S04]  /*1db80*/  LDL.LU R91, [R1+0x280] ;  /* 0x00028000015b7983 */ /* 0x002f280000300800 */
[----:B0-----:R-:W4:Y:S04]  /*1db90*/  LDL.LU R92, [R1+0x278] ;  /* 0x00027800015c7983 */ /* 0x001f280000300800 */
[----:B------:R-:W-:Y:S04]  /*1dba0*/  STS.U8 [R8+UR5+0x5400], R82 ;  /* 0x0054005208007988 */ /* 0x000fe80008000005 */
[----:B------:R-:W4:Y:S04]  /*1dbb0*/  LDL.LU R9, [R1+0x274] ;  /* 0x0002740001097983 */ /* 0x000f280000300800 */
        /* <DEDUP_REMOVED lines=8> */
[----:B------:R-:W4:Y:S04]  /*1dc40*/  LDL.LU R54, [R1+0x258] ;  /* 0x0002580001367983 */ /* 0x000f280000300800 */
[----:B------:R-:W4:Y:S04]  /*1dc50*/  LDL.LU R55, [R1+0x250] ;  /* 0x0002500001377983 */ /* 0x000f280000300800 */
[----:B------:R-:W4:Y:S04]  /*1dc60*/  LDL.LU R56, [R1+0x24c] ;  /* 0x00024c0001387983 */ /* 0x000f280000300800 */
[----:B--2---:R-:W-:Y:S04]  /*1dc70*/  STS.U8 [R8+UR5+0xdc00], R88 ;  /* 0x00dc005808007988 */ /* 0x004fe80008000005 */
[----:B---3--:R-:W-:Y:S04]  /*1dc80*/  STS.U8 [R8+UR5+0x6000], R89 ;  /* 0x0060005908007988 */ /* 0x008fe80008000005 */
[----:B----4-:R0:W-:Y:S04]  /*1dc90*/  STS.U8 [R8+UR5+0xe000], R93 ;  /* 0x00e0005d08007988 */ /* 0x0101e80008000005 */
[----:B0-----:R-:W2:Y:S04]  /*1dca0*/  LDL.LU R93, [R1+0x248] ;  /* 0x00024800015d7983 */ /* 0x001ea80000300800 */
[----:B------:R-:W3:Y:S04]  /*1dcb0*/  LDL.LU R57, [R1+0x240] ;  /* 0x0002400001397983 */ /* 0x000ee80000300800 */
        /* <DEDUP_REMOVED lines=8> */
[----:B------:R-:W4:Y:S04]  /*1dd40*/  LDL.LU R74, [R1+0x214] ;  /* 0x00021400014a7983 */ /* 0x000f280000300800 */
[----:B------:R0:W-:Y:S04]  /*1dd50*/  STS.U8 [R8+UR5+0xe400], R91 ;  /* 0x00e4005b08007988 */ /* 0x0001e80008000005 */
[----:B------:R-:W4:Y:S04]  /*1dd60*/  LDL.LU R78, [R1+0x20c] ;  /* 0x00020c00014e7983 */ /* 0x000f280000300800 */
[----:B------:R1:W-:Y:S04]  /*1dd70*/  STS.U8 [R8+UR5+0x6800], R92 ;  /* 0x0068005c08007988 */ /* 0x0003e80008000005 */
[----:B------:R-:W4:Y:S04]  /*1dd80*/  LDL.LU R82, [R1+0x208] ;  /* 0x0002080001527983 */ /* 0x000f280000300800 */
        /* <DEDUP_REMOVED lines=10> */
[----:B0-----:R-:W4:Y:S04]  /*1de30*/  LDL.LU R91, [R1+0x1e4] ;  /* 0x0001e400015b7983 */ /* 0x001f280000300800 */
[----:B------:R-:W-:Y:S04]  /*1de40*/  STS.U8 [R8+UR5+0x7400], R54 ;  /* 0x0074003608007988 */ /* 0x000fe80008000005 */
[----:B------:R-:W-:Y:S04]  /*1de50*/  STS.U8 [R8+UR5+0xf400], R55 ;  /* 0x00f4003708007988 */ /* 0x000fe80008000005 */
[----:B------:R-:W-:Y:S04]  /*1de60*/  STS.U8 [R8+UR5+0x7800], R56 ;  /* 0x0078003808007988 */ /* 0x000fe80008000005 */
[----:B-1----:R-:W4:Y:S04]  /*1de70*/  LDL.LU R92, [R1+0x1e0] ;  /* 0x0001e000015c7983 */ /* 0x002f280000300800 */
[----:B--2---:R0:W-:Y:S04]  /*1de80*/  STS.U8 [R8+UR5+0xf800], R93 ;  /* 0x00f8005d08007988 */ /* 0x0041e80008000005 */
[----:B0-----:R-:W2:Y:S01]  /*1de90*/  LDL.LU R93, [R1+0x1d8] ;  /* 0x0001d800015d7983 */ /* 0x001ea20000300800 */
[----:B------:R-:W-:-:S03]  /*1dea0*/  LOP3.LUT R6, R8, 0x10, RZ, 0x3c, !PT ;  /* 0x0000001008067812 */ /* 0x000fc600078e3cff */
[----:B---3--:R-:W-:Y:S04]  /*1deb0*/  STS.U8 [R8+UR5+0x7c00], R57 ;  /* 0x007c003908007988 */ /* 0x008fe80008000005 */
[----:B----4-:R-:W-:Y:S04]  /*1dec0*/  STS.U8 [R8+UR5+0xfc00], R58 ;  /* 0x00fc003a08007988 */ /* 0x010fe80008000005 */
[----:B------:R0:W-:Y:S04]  /*1ded0*/  STS.U8 [R6+UR5+0x80], R89 ;  /* 0x0000805906007988 */ /* 0x0001e80008000005 */
[----:B------:R1:W-:Y:S04]  /*1dee0*/  STS.U8 [R6+UR5+0x8080], R90 ;  /* 0x0080805a06007988 */ /* 0x0003e80008000005 */
[----:B0-----:R-:W3:Y:S04]  /*1def0*/  LDL.LU R89, [R1+0x1d4] ;  /* 0x0001d40001597983 */ /* 0x001ee80000300800 */
[----:B-1----:R-:W4:Y:S04]  /*1df00*/  LDL.LU R90, [R1+0x1cc] ;  /* 0x0001cc00015a7983 */ /* 0x002f280000300800 */
[----:B------:R-:W3:Y:S04]  /*1df10*/  LDL.LU R10, [R1+0x1c8] ;  /* 0x0001c800010a7983 */ /* 0x000ee80000300800 */
[----:B------:R-:W3:Y:S04]  /*1df20*/  LDL.LU R9, [R1+0x1c0] ;  /* 0x0001c00001097983 */ /* 0x000ee80000300800 */
[----:B------:R-:W3:Y:S04]  /*1df30*/  LDL.LU R50, [R1+0x1bc] ;  /* 0x0001bc0001327983 */ /* 0x000ee80000300800 */
[----:B------:R-:W3:Y:S04]  /*1df40*/  LDL.LU R51, [R1+0x1b8] ;  /* 0x0001b80001337983 */ /* 0x000ee80000300800 */
[----:B------:R-:W3:Y:S04]  /*1df50*/  LDL.LU R52, [R1+0x1b0] ;  /* 0x0001b00001347983 */ /* 0x000ee80000300800 */
[----:B------:R-:W3:Y:S04]  /*1df60*/  LDL.LU R53, [R1+0x1ac] ;  /* 0x0001ac0001357983 */ /* 0x000ee80000300800 */
[----:B------:R-:W3:Y:S04]  /*1df70*/  LDL.LU R54, [R1+0x1a4] ;  /* 0x0001a40001367983 */ /* 0x000ee80000300800 */
[----:B------:R-:W3:Y:S04]  /*1df80*/  LDL.LU R55, [R1+0x1a0] ;  /* 0x0001a00001377983 */ /* 0x000ee80000300800 */
[----:B------:R0:W-:Y:S04]  /*1df90*/  STS.U8 [R6+UR5+0x1c80], R91 ;  /* 0x001c805b06007988 */ /* 0x0001e80008000005 */
[----:B------:R-:W4:Y:S04]  /*1dfa0*/  LDL.LU R56, [R1+0x198] ;  /* 0x0001980001387983 */ /* 0x000f280000300800 */
[----:B------:R1:W-:Y:S04]  /*1dfb0*/  STS.U8 [R6+UR5+0x9c80], R92 ;  /* 0x009c805c06007988 */ /* 0x0003e80008000005 */
[----:B0-----:R-:W4:Y:S04]  /*1dfc0*/  LDL.LU R91, [R1+0x194] ;  /* 0x00019400015b7983 */ /* 0x001f280000300800 */
[----:B------:R-:W4:Y:S04]  /*1dfd0*/  LDL.LU R57, [R1+0x190] ;  /* 0x0001900001397983 */ /* 0x000f280000300800 */
[----:B------:R-:W4:Y:S04]  /*1dfe0*/  LDL.LU R58, [R1+0x188] ;  /* 0x00018800013a7983 */ /* 0x000f280000300800 */
[----:B-1----:R-:W4:Y:S04]  /*1dff0*/  LDL.LU R92, [R1+0x180] ;  /* 0x00018000015c7983 */ /* 0x002f280000300800 */
[----:B--2---:R0:W-:Y:S04]  /*1e000*/  STS.U8 [R6+UR5+0x2080], R93 ;  /* 0x0020805d06007988 */ /* 0x0041e80008000005 */
[----:B0-----:R-:W2:Y:S04]  /*1e010*/  LDL.LU R93, [R1+0x17c] ;  /* 0x00017c00015d7983 */ /* 0x001ea80000300800 */
[----:B------:R0:W-:Y:S04]  /*1e020*/  STS.U8 [R6+UR5+0x480], R59 ;  /* 0x0004803b06007988 */ /* 0x0001e80008000005 */
[----:B------:R1:W-:Y:S04]  /*1e030*/  STS.U8 [R6+UR5+0x8480], R62 ;  /* 0x0084803e06007988 */ /* 0x0003e80008000005 */
[----:B------:R0:W-:Y:S04]  /*1e040*/  STS.U8 [R6+UR5+0x880], R66 ;  /* 0x0008804206007988 */ /* 0x0001e80008000005 */
[----:B------:R0:W-:Y:S04]  /*1e050*/  STS.U8 [R6+UR5+0x8880], R70 ;  /* 0x0088804606007988 */ /* 0x0001e80008000005 */
[----:B------:R1:W-:Y:S04]  /*1e060*/  STS.U8 [R6+UR5+0xc80], R74 ;  /* 0x000c804a06007988 */ /* 0x0003e80008000005 */
[----:B------:R1:W-:Y:S04]  /*1e070*/  STS.U8 [R6+UR5+0x8c80], R78 ;  /* 0x008c804e06007988 */ /* 0x0003e80008000005 */
[----:B0-----:R-:W2:Y:S04]  /*1e080*/  LDL.LU R59, [R1+0x178] ;  /* 0x00017800013b7983 */ /* 0x001ea80000300800 */
[----:B-1----:R-:W2:Y:S04]  /*1e090*/  LDL.LU R62, [R1+0x170] ;  /* 0x00017000013e7983 */ /* 0x002ea80000300800 */
[----:B------:R-:W2:Y:S04]  /*1e0a0*/  LDL.LU R66, [R1+0x16c] ;  /* 0x00016c0001427983 */ /* 0x000ea80000300800 */
[----:B------:R-:W2:Y:S04]  /*1e0b0*/  LDL.LU R70, [R1+0x160] ;  /* 0x0001600001467983 */ /* 0x000ea80000300800 */
[----:B------:R-:W2:Y:S04]  /*1e0c0*/  LDL.LU R74, [R1+0x15c] ;  /* 0x00015c00014a7983 */ /* 0x000ea80000300800 */
[----:B------:R0:W-:Y:S04]  /*1e0d0*/  STS.U8 [R6+UR5+0x1080], R82 ;  /* 0x0010805206007988 */ /* 0x0001e80008000005 */
[----:B------:R-:W2:Y:S04]  /*1e0e0*/  LDL.LU R78, [R1+0x154] ;  /* 0x00015400014e7983 */ /* 0x000ea80000300800 */
        /* <DEDUP_REMOVED lines=10> */
[----:B---3--:R0:W-:Y:S04]  /*1e190*/  STS.U8 [R6+UR5+0xa080], R89 ;  /* 0x00a0805906007988 */ /* 0x0081e80008000005 */
[----:B------:R-:W3:Y:S04]  /*1e1a0*/  LDL.LU R88, [R1+0x134] ;  /* 0x0001340001587983 */ /* 0x000ee80000300800 */
[----:B----4-:R1:W-:Y:S04]  /*1e1b0*/  STS.U8 [R6+UR5+0x2480], R90 ;  /* 0x0024805a06007988 */ /* 0x0103e80008000005 */
[----:B------:R4:W-:Y:S04]  /*1e1c0*/  STS.U8 [R6+UR5+0x3880], R91 ;  /* 0x0038805b06007988 */ /* 0x0009e80008000005 */
[----:B------:R4:W-:Y:S04]  /*1e1d0*/  STS.U8 [R6+UR5+0xbc80], R92 ;  /* 0x00bc805c06007988 */ /* 0x0009e80008000005 */
[----:B0-----:R-:W3:Y:S04]  /*1e1e0*/  LDL.LU R89, [R1+0x12c] ;  /* 0x00012c0001597983 */ /* 0x001ee80000300800 */
[----:B-1----:R-:W3:Y:S04]  /*1e1f0*/  LDL.LU R90, [R1+0x128] ;  /* 0x00012800015a7983 */ /* 0x002ee80000300800 */
[----:B----4-:R-:W4:Y:S04]  /*1e200*/  LDL.LU R91, [R1+0x124] ;  /* 0x00012400015b7983 */ /* 0x010f280000300800 */
[----:B------:R-:W3:Y:S04]  /*1e210*/  LDL.LU R92, [R1+0x120] ;  /* 0x00012000015c7983 */ /* 0x000ee80000300800 */
[----:B------:R-:W-:Y:S04]  /*1e220*/  STS.U8 [R6+UR5+0xa480], R10 ;  /* 0x00a4800a06007988 */ /* 0x000fe80008000005 */
[----:B--2---:R0:W-:Y:S04]  /*1e230*/  STS.U8 [R6+UR5+0x4080], R93 ;  /* 0x0040805d06007988 */ /* 0x0041e80008000005 */
[----:B0-----:R-:W2:Y:S04]  /*1e240*/  LDL.LU R93, [R1+0x11c] ;  /* 0x00011c00015d7983 */ /* 0x001ea80000300800 */
[----:B------:R-:W2:Y:S04]  /*1e250*/  LDL.LU R10, [R1+0x114] ;  /* 0x00011400010a7983 */ /* 0x000ea80000300800 */
        /* <DEDUP_REMOVED lines=36> */
[----:B---3--:R-:W3:Y:S04]  /*1e4a0*/  LDL.LU R84, [R1+0xac] ;  /* 0x0000ac0001547983 */ /* 0x008ee80000300800 */
[----:B------:R1:W-:Y:S04]  /*1e4b0*/  STS.U8 [R6+UR5+0x5480], R86 ;  /* 0x0054805606007988 */ /* 0x0003e80008000005 */
[----:B------:R0:W-:Y:S04]  /*1e4c0*/  STS.U8 [R6+UR5+0xd480], R87 ;  /* 0x00d4805706007988 */ /* 0x0001e80008000005 */
[----:B------:R0:W-:Y:S04]  /*1e4d0*/  STS.U8 [R6+UR5+0x5880], R88 ;  /* 0x0058805806007988 */ /* 0x0001e80008000005 */
[----:B------:R1:W-:Y:S04]  /*1e4e0*/  STS.U8 [R6+UR5+0xd880], R89 ;  /* 0x00d8805906007988 */ /* 0x0003e80008000005 */
[----:B------:R4:W-:Y:S04]  /*1e4f0*/  STS.U8 [R6+UR5+0x5c80], R90 ;  /* 0x005c805a06007988 */ /* 0x0009e80008000005 */
[----:B0-----:R-:W3:Y:S04]  /*1e500*/  LDL.LU R85, [R1+0xa8] ;  /* 0x0000a80001557983 */ /* 0x001ee80000300800 */
[----:B-1----:R-:W3:Y:S04]  /*1e510*/  LDL.LU R86, [R1+0xa0] ;  /* 0x0000a00001567983 */ /* 0x002ee80000300800 */
[----:B------:R-:W3:Y:S04]  /*1e520*/  LDL.LU R87, [R1+0x9c] ;  /* 0x00009c0001577983 */ /* 0x000ee80000300800 */
[----:B------:R-:W3:Y:S04]  /*1e530*/  LDL.LU R88, [R1+0x94] ;  /* 0x0000940001587983 */ /* 0x000ee80000300800 */
[----:B------:R-:W3:Y:S04]  /*1e540*/  LDL.LU R89, [R1+0x90] ;  /* 0x0000900001597983 */ /* 0x000ee80000300800 */
[----:B----4-:R0:W-:Y:S04]  /*1e550*/  STS.U8 [R6+UR5+0xdc80], R91 ;  /* 0x00dc805b06007988 */ /* 0x0101e80008000005 */
[----:B------:R-:W4:Y:S04]  /*1e560*/  LDL.LU R90, [R1+0x8c] ;  /* 0x00008c00015a7983 */ /* 0x000f280000300800 */
[----:B------:R1:W-:Y:S04]  /*1e570*/  STS.U8 [R6+UR5+0x6080], R92 ;  /* 0x0060805c06007988 */ /* 0x0003e80008000005 */
[----:B0-----:R-:W4:Y:S04]  /*1e580*/  LDL.LU R91, [R1+0x88] ;  /* 0x00008800015b7983 */ /* 0x001f280000300800 */
[----:B-1----:R-:W4:Y:S04]  /*1e590*/  LDL.LU R92, [R1+0x84] ;  /* 0x00008400015c7983 */ /* 0x002f280000300800 */
[----:B--2---:R0:W-:Y:S04]  /*1e5a0*/  STS.U8 [R6+UR5+0xe080], R93 ;  /* 0x00e0805d06007988 */ /* 0x0041e80008000005 */
[----:B------:R1:W-:Y:S04]  /*1e5b0*/  STS.U8 [R6+UR5+0x6480], R10 ;  /* 0x0064800a06007988 */ /* 0x0003e80008000005 */
[----:B0-----:R-:W2:Y:S04]  /*1e5c0*/  LDL.LU R93, [R1+0x80] ;  /* 0x00008000015d7983 */ /* 0x001ea80000300800 */
[----:B------:R-:W-:Y:S04]  /*1e5d0*/  STL [R1+0x20dc], R6 ;  /* 0x0020dc0601007387 */ /* 0x000fe80000100800 */
[----:B------:R-:W-:Y:S04]  /*1e5e0*/  STL [R1+0x20e8], R6 ;  /* 0x0020e80601007387 */ /* 0x000fe80000100800 */
[----:B------:R-:W2:Y:S04]  /*1e5f0*/  LDL.LU R73, [R1+0x7c] ;  /* 0x00007c0001497983 */ /* 0x000ea80000300800 */
[----:B------:R-:W2:Y:S04]  /*1e600*/  LDL.LU R72, [R1+0x78] ;  /* 0x0000780001487983 */ /* 0x000ea80000300800 */
[----:B------:R-:W2:Y:S04]  /*1e610*/  LDL.LU R11, [R1+0x74] ;  /* 0x00007400010b7983 */ /* 0x000ea80000300800 */
[----:B-1----:R-:W2:Y:S04]  /*1e620*/  LDL.LU R10, [R1+0x70] ;  /* 0x00007000010a7983 */ /* 0x002ea80000300800 */
        /* <DEDUP_REMOVED lines=14> */
[----:B------:R0:W-:Y:S01]  /*1e710*/  STS.U8 [R6+UR5+0xf480], R57 ;  /* 0x00f4803906007988 */ /* 0x0001e20008000005 */
[----:B------:R-:W-:-:S03]  /*1e720*/  LOP3.LUT R7, R8, 0x20, RZ, 0x3c, !PT ;  /* 0x0000002008077812 */ /* 0x000fc600078e3cff */
[----:B------:R1:W-:Y:S04]  /*1e730*/  STS.U8 [R6+UR5+0x7880], R58 ;  /* 0x0078803a06007988 */ /* 0x0003e80008000005 */
[----:B------:R1:W-:Y:S04]  /*1e740*/  STS.U8 [R6+UR5+0xf880], R59 ;  /* 0x00f8803b06007988 */ /* 0x0003e80008000005 */
[----:B0-----:R-:W2:Y:S04]  /*1e750*/  LDL.LU R55, [R1+0x54] ;  /* 0x0000540001377983 */ /* 0x001ea80000300800 */
[----:B-1----:R-:W2:Y:S04]  /*1e760*/  LDL.LU R56, [R1+0x50] ;  /* 0x0000500001387983 */ /* 0x002ea80000300800 */
[----:B------:R-:W2:Y:S04]  /*1e770*/  LDL.LU R57, [R1+0x4c] ;  /* 0x00004c0001397983 */ /* 0x000ea80000300800 */
[----:B------:R0:W-:Y:S04]  /*1e780*/  STS.U8 [R6+UR5+0x7c80], R62 ;  /* 0x007c803e06007988 */ /* 0x0001e80008000005 */
[----:B------:R-:W2:Y:S04]  /*1e790*/  LDL.LU R58, [R1+0x48] ;  /* 0x00004800013a7983 */ /* 0x000ea80000300800 */
[----:B------:R-:W2:Y:S04]  /*1e7a0*/  LDL.LU R59, [R1+0x44] ;  /* 0x00004400013b7983 */ /* 0x000ea80000300800 */
[----:B------:R1:W-:Y:S04]  /*1e7b0*/  STS.U8 [R6+UR5+0xfc80], R66 ;  /* 0x00fc804206007988 */ /* 0x0003e80008000005 */
[----:B------:R0:W-:Y:S04]  /*1e7c0*/  STS.U8 [R7+UR5+0x100], R70 ;  /* 0x0001004607007988 */ /* 0x0001e80008000005 */
[----:B------:R1:W-:Y:S04]  /*1e7d0*/  STS.U8 [R7+UR5+0x8100], R74 ;  /* 0x0081004a07007988 */ /* 0x0003e80008000005 */
[----:B------:R1:W-:Y:S04]  /*1e7e0*/  STS.U8 [R7+UR5+0x500], R78 ;  /* 0x0005004e07007988 */ /* 0x0003e80008000005 */
[----:B0-----:R-:W2:Y:S04]  /*1e7f0*/  LDL.LU R62, [R1+0x40] ;  /* 0x00004000013e7983 */ /* 0x001ea80000300800 */
[----:B-1----:R-:W2:Y:S04]  /*1e800*/  LDL.LU R66, [R1+0x3c] ;  /* 0x00003c0001427983 */ /* 0x002ea80000300800 */
[----:B------:R0:W-:Y:S04]  /*1e810*/  STS.U8 [R7+UR5+0x8500], R82 ;  /* 0x0085005207007988 */ /* 0x0001e80008000005 */
[----:B------:R-:W2:Y:S04]  /*1e820*/  LDL.LU R70, [R1+0x38] ;  /* 0x0000380001467983 */ /* 0x000ea80000300800 */
[----:B------:R-:W2:Y:S04]  /*1e830*/  LDL.LU R74, [R1+0x34] ;  /* 0x00003400014a7983 */ /* 0x000ea80000300800 */
[----:B------:R-:W2:Y:S04]  /*1e840*/  LDL.LU R78, [R1+0x30] ;  /* 0x00003000014e7983 */ /* 0x000ea80000300800 */
[----:B---3--:R1:W-:Y:S04]  /*1e850*/  STS.U8 [R7+UR5+0x900], R84 ;  /* 0x0009005407007988 */ /* 0x0083e80008000005 */
[----:B------:R3:W-:Y:S04]  /*1e860*/  STS.U8 [R7+UR5+0x8900], R85 ;  /* 0x0089005507007988 */ /* 0x0007e80008000005 */
[----:B------:R1:W-:Y:S04]  /*1e870*/  STS.U8 [R7+UR5+0xd00], R86 ;  /* 0x000d005607007988 */ /* 0x0003e80008000005 */
[----:B------:R1:W-:Y:S04]  /*1e880*/  STS.U8 [R7+UR5+0x8d00], R87 ;  /* 0x008d005707007988 */ /* 0x0003e80008000005 */
[----:B0-----:R-:W2:Y:S04]  /*1e890*/  LDL.LU R82, [R1+0x2c] ;  /* 0x00002c0001527983 */ /* 0x001ea80000300800 */
[----:B------:R0:W-:Y:S04]  /*1e8a0*/  STS.U8 [R7+UR5+0x1100], R88 ;  /* 0x0011005807007988 */ /* 0x0001e80008000005 */
[----:B------:R0:W-:Y:S04]  /*1e8b0*/  STS.U8 [R7+UR5+0x9100], R89 ;  /* 0x0091005907007988 */ /* 0x0001e80008000005 */
[----:B-1----:R-:W2:Y:S04]  /*1e8c0*/  LDL.LU R84, [R1+0x28] ;  /* 0x0000280001547983 */ /* 0x002ea80000300800 */
[----:B---3--:R-:W3:Y:S04]  /*1e8d0*/  LDL.LU R85, [R1+0x24] ;  /* 0x0000240001557983 */ /* 0x008ee80000300800 */
[----:B------:R-:W3:Y:S04]  /*1e8e0*/  LDL.LU R86, [R1+0x1c] ;  /* 0x00001c0001567983 */ /* 0x000ee80000300800 */
[----:B------:R-:W3:Y:S04]  /*1e8f0*/  LDL.LU R87, [R1+0x18] ;  /* 0x0000180001577983 */ /* 0x000ee80000300800 */
[----:B----4-:R1:W-:Y:S04]  /*1e900*/  STS.U8 [R7+UR5+0x1500], R90 ;  /* 0x0015005a07007988 */ /* 0x0103e80008000005 */
[----:B0-----:R-:W4:Y:S04]  /*1e910*/  LDL.LU R88, [R1+0x14] ;  /* 0x0000140001587983 */ /* 0x001f280000300800 */
[----:B------:R-:W3:Y:S04]  /*1e920*/  LDL.LU R89, [R1+0x10] ;  /* 0x0000100001597983 */ /* 0x000ee80000300800 */
[----:B------:R0:W-:Y:S04]  /*1e930*/  STS.U8 [R7+UR5+0x9500], R91 ;  /* 0x0095005b07007988 */ /* 0x0001e80008000005 */
[----:B------:R0:W-:Y:S04]  /*1e940*/  STS.U8 [R7+UR5+0x1900], R92 ;  /* 0x0019005c07007988 */ /* 0x0001e80008000005 */
[----:B-1----:R-:W3:Y:S04]  /*1e950*/  LDL.LU R90, [R1+0xc] ;  /* 0x00000c00015a7983 */ /* 0x002ee80000300800 */
[----:B0-----:R-:W3:Y:S04]  /*1e960*/  LDL.LU R91, [R1+0x8] ;  /* 0x00000800015b7983 */ /* 0x001ee80000300800 */
[----:B------:R-:W3:Y:S04]  /*1e970*/  LDL.LU R92, [R1+0x4] ;  /* 0x00000400015c7983 */ /* 0x000ee80000300800 */
[----:B--2---:R0:W-:Y:S04]  /*1e980*/  STS.U8 [R7+UR5+0x9900], R93 ;  /* 0x0099005d07007988 */ /* 0x0041e80008000005 */
[----:B------:R1:W-:Y:S04]  /*1e990*/  STS.U8 [R7+UR5+0x1d00], R73 ;  /* 0x001d004907007988 */ /* 0x0003e80008000005 */
[----:B------:R2:W-:Y:S04]  /*1e9a0*/  STS.U8 [R7+UR5+0x9d00], R72 ;  /* 0x009d004807007988 */ /* 0x0005e80008000005 */
[----:B------:R2:W-:Y:S04]  /*1e9b0*/  STS.U8 [R7+UR5+0x2100], R11 ;  /* 0x0021000b07007988 */ /* 0x0005e80008000005 */
[----:B0-----:R-:W3:Y:S04]  /*1e9c0*/  LDL.LU R93, [R1] ;  /* 0x00000000015d7983 */ /* 0x001ee80000300800 */
[----:B-1----:R-:W3:Y:S04]  /*1e9d0*/  LDL.LU R73, [R1+0x2460] ;  /* 0x0024600001497983 */ /* 0x002ee80000300800 */
[----:B--2---:R-:W2:Y:S04]  /*1e9e0*/  LDL.LU R72, [R1+0x245c] ;  /* 0x00245c0001487983 */ /* 0x004ea80000300800 */
[----:B------:R-:W3:Y:S04]  /*1e9f0*/  LDL.LU R11, [R1+0x2458] ;  /* 0x00245800010b7983 */ /* 0x000ee80000300800 */
[----:B------:R0:W-:Y:S04]  /*1ea00*/  STS.U8 [R7+UR5+0xa100], R10 ;  /* 0x00a1000a07007988 */ /* 0x0001e80008000005 */
[----:B0-----:R-:W3:Y:S04]  /*1ea10*/  LDL.LU R10, [R1+0x2454] ;  /* 0x00245400010a7983 */ /* 0x001ee80000300800 */
[----:B------:R0:W-:Y:S04]  /*1ea20*/  STS.U8 [R7+UR5+0x2500], R9 ;  /* 0x0025000907007988 */ /* 0x0001e80008000005 */
[----:B------:R1:W-:Y:S04]  /*1ea30*/  STS.U8 [R7+UR5+0xa500], R50 ;  /* 0x00a5003207007988 */ /* 0x0003e80008000005 */
[----:B------:R0:W-:Y:S04]  /*1ea40*/  STS.U8 [R7+UR5+0x2900], R51 ;  /* 0x0029003307007988 */ /* 0x0001e80008000005 */
[----:B------:R0:W-:Y:S04]  /*1ea50*/  STS.U8 [R7+UR5+0xa900], R52 ;  /* 0x00a9003407007988 */ /* 0x0001e80008000005 */
[----:B------:R0:W-:Y:S04]  /*1ea60*/  STS.U8 [R7+UR5+0x2d00], R53 ;  /* 0x002d003507007988 */ /* 0x0001e80008000005 */
[----:B------:R1:W-:Y:S04]  /*1ea70*/  STS.U8 [R7+UR5+0xad00], R54 ;  /* 0x00ad003607007988 */ /* 0x0003e80008000005 */
[----:B0-----:R-:W4:Y:S04]  /*1ea80*/  LDL.LU R9, [R1+0x2450] ;  /* 0x0024500001097983 */ /* 0x001f280000300800 */
[----:B-1----:R-:W4:Y:S04]  /*1ea90*/  LDL.LU R50, [R1+0x244c] ;  /* 0x00244c0001327983 */ /* 0x002f280000300800 */
[----:B------:R-:W4:Y:S04]  /*1eaa0*/  LDL.LU R51, [R1+0x2448] ;  /* 0x0024480001337983 */ /* 0x000f280000300800 */
[----:B------:R-:W4:Y:S04]  /*1eab0*/  LDL.LU R52, [R1+0x2444] ;  /* 0x0024440001347983 */ /* 0x000f280000300800 */
[----:B------:R-:W4:Y:S04]  /*1eac0*/  LDL.LU R53, [R1+0x2440] ;  /* 0x0024400001357983 */ /* 0x000f280000300800 */
[----:B------:R-:W4:Y:S01]  /*1ead0*/  LDL.LU R54, [R1+0x243c] ;  /* 0x00243c0001367983 */ /* 0x000f220000300800 */
[----:B--2---:R-:W-:-:S06]  /*1eae0*/  PRMT R72, RZ, 0x7610, R72 ;  /* 0x00007610ff487816 */ /* 0x004fcc0000000048 */
[----:B---3--:R-:W2:Y:S04]  /*1eaf0*/  @!P1 LDG.E.U8 R72, desc[UR18][R10.64] ;  /* 0x000000120a489981 */ /* 0x008ea8000c1e1100 */
        /* <DEDUP_REMOVED lines=8> */
[----:B---3--:R-:W3:Y:S04]  /*1eb80*/  LDL.LU R57, [R1+0x2430] ;  /* 0x0024300001397983 */ /* 0x008ee80000300800 */
[----:B------:R-:W3:Y:S04]  /*1eb90*/  LDL.LU R58, [R1+0x242c] ;  /* 0x00242c00013a7983 */ /* 0x000ee80000300800 */
[----:B------:R-:W3:Y:S04]  /*1eba0*/  LDL.LU R59, [R1+0x2428] ;  /* 0x00242800013b7983 */ /* 0x000ee80000300800 */
[----:B------:R-:W3:Y:S04]  /*1ebb0*/  LDL.LU R62, [R1+0x2424] ;  /* 0x00242400013e7983 */ /* 0x000ee80000300800 */
[----:B------:R0:W-:Y:S04]  /*1ebc0*/  STS.U8 [R7+UR5+0x3d00], R66 ;  /* 0x003d004207007988 */ /* 0x0001e80008000005 */
        /* <DEDUP_REMOVED lines=10> */
[----:B----4-:R-:W4:Y:S04]  /*1ec70*/  LDL.LU R84, [R1+0x240c] ;  /* 0x00240c0001547983 */ /* 0x010f280000300800 */
        /* <DEDUP_REMOVED lines=11> */
[----:B------:R-:W3:Y:S04]  /*1ed30*/  LDL.LU R90, [R1+0x23f4] ;  /* 0x0023f400015a7983 */ /* 0x000ee80000300800 */
[----:B------:R0:W-:Y:S04]  /*1ed40*/  STS.U8 [R7+UR5+0x5500], R91 ;  /* 0x0055005b07007988 */ /* 0x0001e80008000005 */
[----:B------:R1:W-:Y:S04]  /*1ed50*/  STS.U8 [R7+UR5+0xd500], R92 ;  /* 0x00d5005c07007988 */ /* 0x0003e80008000005 */
[----:B------:R1:W-:Y:S04]  /*1ed60*/  STS.U8 [R7+UR5+0x5900], R93 ;  /* 0x0059005d07007988 */ /* 0x0003e80008000005 */
[----:B0-----:R-:W3:Y:S04]  /*1ed70*/  LDL.LU R91, [R1+0x23f0] ;  /* 0x0023f000015b7983 */ /* 0x001ee80000300800 */
[----:B-1----:R-:W3:Y:S04]  /*1ed80*/  LDL.LU R92, [R1+0x23ec] ;  /* 0x0023ec00015c7983 */ /* 0x002ee80000300800 */
[----:B------:R-:W3:Y:S04]  /*1ed90*/  LDL.LU R93, [R1+0x23e8] ;  /* 0x0023e800015d7983 */ /* 0x000ee80000300800 */
[----:B------:R-:W-:Y:S04]  /*1eda0*/  STL [R1+0x20d4], R7 ;  /* 0x0020d40701007387 */ /* 0x000fe80000100800 */
[----:B--2---:R0:W-:Y:S04]  /*1edb0*/  STL [R1+0x36c], R72 ;  /* 0x00036c4801007387 */ /* 0x0041e80000100800 */
[----:B0-----:R-:W2:Y:S04]  /*1edc0*/  LDL.LU R72, [R1+0x23e4] ;  /* 0x0023e40001487983 */ /* 0x001ea80000300800 */
[----:B------:R-:W2:Y:S04]  /*1edd0*/  LDL R10, [R1+0x714] ;  /* 0x00071400010a7983 */ /* 0x000ea80000100800 */
[----:B------:R-:W2:Y:S01]  /*1ede0*/  LDL R11, [R1+0x718] ;  /* 0x00071800010b7983 */ /* 0x000ea20000100800 */
[----:B------:R-:W-:-:S02]  /*1edf0*/  PRMT R9, RZ, 0x7610, R9 ;  /* 0x00007610ff097816 */ /* 0x000fc40000000009 */
        /* <DEDUP_REMOVED lines=552> */
[----:B------:R-:W2:Y:S01]  /*21080*/  @!P3 LDG.E.U8 R72, desc[UR18][R10.64] ;  /* 0x000000120a48b981 */ /* 0x000ea2000c1e1100 */
[----:B0-----:R-:W-:-:S03]  /*21090*/  VIADD R9, R9, 0xffffffc8 ;  /* 0xffffffc809097836 */ /* 0x001fc60000000000 */
[----:B--2---:R0:W-:Y:S04]  /*210a0*/  STL [R1+0x254], R72 ;  /* 0x0002544801007387 */ /* 0x0041e80000100800 */
[----:B0-----:R-:W2:Y:S04]  /*210b0*/  LDL.LU R72, [R1+0x2374] ;  /* 0x0023740001487983 */ /* 0x001ea80000300800 */
[----:B------:R-:W3:Y:S01]  /*210c0*/  LDL R11, [R1+0x964] ;  /* 0x00096400010b7983 */ /* 0x000ee20000100800 */
[----:B------:R-:W-:Y:S02]  /*210d0*/  ISETP.GE.U32.AND P1, PT, R9, 0x7ffffec9, PT ;  /* 0x7ffffec90900780c */ /* 0x000fe40003f26070 */
[----:B------:R-:W-:Y:S01]  /*210e0*/  PRMT R9, RZ, 0x7610, R9 ;  /* 0x00007610ff097816 */ /* 0x000fe20000000009 */
[----:B--2---:R-:W-:-:S02]  /*210f0*/  @!P3 IMAD.MOV.U32 R10, RZ, RZ, R72 ;  /* 0x000000ffff0ab224 */ /* 0x004fc400078e0048 */
[----:B------:R-:W2:Y:S04]  /*21100*/  LDL.LU R72, [R1+0x2370] ;  /* 0x0023700001487983 */ /* 0x000ea80000300800 */
[----:B---3--:R-:W3:Y:S04]  /*21110*/  @!P3 LDG.E.U8 R9, desc[UR18][R10.64] ;  /* 0x000000120a09b981 */ /* 0x008ee8000c1e1100 */
[----:B---3--:R0:W-:Y:S04]  /*21120*/  STL [R1+0x250], R9 ;  /* 0x0002500901007387 */ /* 0x0081e80000100800 */
[----:B------:R-:W3:Y:S04]  /*21130*/  LDL R10, [R1+0x96c] ;  /* 0x00096c00010a7983 */ /* 0x000ee80000100800 */
[----:B------:R-:W3:Y:S01]  /*21140*/  LDL R11, [R1+0x970] ;  /* 0x00097000010b7983 */ /* 0x000ee20000100800 */
[----:B------:R-:W-:-:S02]  /*21150*/  PRMT R41, RZ, 0x7610, R41 ;  /* 0x00007610ff297816 */ /* 0x000fc40000000029 */
[----:B------:R-:W-:Y:S01]  /*21160*/  PRMT R6, RZ, 0x7610, R6 ;  /* 0x00007610ff067816 */ /* 0x000fe20000000006 */
[----:B0-----:R-:W0:Y:S01]  /*21170*/  LDC R9, c[0x0][0x3a0] ;  /* 0x0000e800ff097b82 */ /* 0x001e220000000800 */
[----:B---3--:R-:W-:-:S04]  /*21180*/  @!P0 LOP3.LUT R11, R11, R10, RZ, 0x3c, !PT ;  /* 0x0000000a0b0b8212 */ /* 0x008fc800078e3cff */
[----:B------:R-:W-:-:S04]  /*21190*/  @!P0 LOP3.LUT R10, R11, R10, RZ, 0x3c, !PT ;  /* 0x0000000a0b0a8212 */ /* 0x000fc800078e3cff */
[----:B------:R-:W-:-:S05]  /*211a0*/  @!P0 LOP3.LUT R11, R11, R10, RZ, 0x3c, !PT ;  /* 0x0000000a0b0b8212 */ /* 0x000fca00078e3cff */
[----:B------:R-:W3:Y:S04]  /*211b0*/  @!P0 LDG.E.U8 R41, desc[UR18][R10.64] ;  /* 0x000000120a298981 */ /* 0x000ee8000c1e1100 */
[----:B---3--:R1:W-:Y:S04]  /*211c0*/  STL [R1+0x24c], R41 ;  /* 0x00024c2901007387 */ /* 0x0083e80000100800 */
[----:B------:R-:W3:Y:S01]  /*211d0*/  LDL R11, [R1+0x974] ;  /* 0x00097400010b7983 */ /* 0x000ee20000100800 */
[----:B------:R-:W-:-:S03]  /*211e0*/  @!P0 IMAD.MOV.U32 R10, RZ, RZ, R73 ;  /* 0x000000ffff0a8224 */ /* 0x000fc600078e0049 */
[----:B------:R-:W2:Y:S01]  /*211f0*/  LDL.LU R73, [R1+0x236c] ;  /* 0x00236c0001497983 */ /* 0x000ea20000300800 */
[----:B-1----:R-:W1:Y:S01]  /*21200*/  LDC R41, c[0x0][0x3a0] ;  /* 0x0000e800ff297b82 */ /* 0x002e620000000800 */
[----:B0-----:R-:W-:Y:S02]  /*21210*/  VIADD R9, R9, 0xffffffc4 ;  /* 0xffffffc409097836 */ /* 0x001fe40000000000 */
[----:B---3--:R2:W3:Y:S04]  /*21220*/  @!P0 LDG.E.U8 R6, desc[UR18][R10.64] ;  /* 0x000000120a068981 */ /* 0x0084e8000c1e1100 */
[----:B------:R-:W3:Y:S01]  /*21230*/  LDL R11, [R1+0x97c] ;  /* 0x00097c00010b7983 */ /* 0x000ee20000100800 */
[----:B------:R-:W-:Y:S01]  /*21240*/  ISETP.GE.U32.AND P3, PT, R9, 0x7ffffec5, PT ;  /* 0x7ffffec50900780c */ /* 0x000fe20003f66070 */
[----:B-1----:R-:W-:Y:S01]  /*21250*/  VIADD R9, R41, 0xffffffc3 ;  /* 0xffffffc329097836 */ /* 0x002fe20000000000 */
[----:B------:R-:W-:Y:S01]  /*21260*/  PRMT R41, RZ, 0x7610, R41 ;  /* 0x00007610ff297816 */ /* 0x000fe20000000029 */
[----:B--2---:R-:W-:-:S03]  /*21270*/  @!P1 IMAD.MOV.U32 R10, RZ, RZ, R72 ;  /* 0x000000ffff0a9224 */ /* 0x004fc600078e0048 */
[----:B------:R-:W-:Y:S02]  /*21280*/  ISETP.GE.U32.AND P0, PT, R9, 0x7ffffec4, PT ;  /* 0x7ffffec40900780c */ /* 0x000fe40003f06070 */
[----:B---3--:R-:W2:Y:S01]  /*21290*/  @!P1 LDG.E.U8 R41, desc[UR18][R10.64] ;  /* 0x000000120a299981 */ /* 0x008ea2000c1e1100 */
[----:B------:R-:W-:-:S03]  /*212a0*/  PRMT R9, RZ, 0x7610, R9 ;  /* 0x00007610ff097816 */ /* 0x000fc60000000009 */
[----:B------:R-:W-:Y:S04]  /*212b0*/  STL [R1+0x20ec], R6 ;  /* 0x0020ec0601007387 */ /* 0x000fe80000100800 */
[----:B------:R-:W3:Y:S04]  /*212c0*/  LDL.LU R72, [R1+0x2368] ;  /* 0x0023680001487983 */ /* 0x000ee80000300800 */
[----:B------:R-:W-:Y:S04]  /*212d0*/  STL.S16 [R1+0x410], R9 ;  /* 0x0004100901007387 */ /* 0x000fe80000100600 */
[----:B--2---:R0:W-:Y:S04]  /*212e0*/  STL [R1+0x414], R41 ;  /* 0x0004142901007387 */ /* 0x0041e80000100800 */
[----:B------:R-:W2:Y:S04]  /*212f0*/  LDL R10, [R1+0x984] ;  /* 0x00098400010a7983 */ /* 0x000ea80000100800 */
[----:B------:R-:W2:Y:S01]  /*21300*/  LDL R11, [R1+0x988] ;  /* 0x00098800010b7983 */ /* 0x000ea20000100800 */
[----:B0-----:R-:W0:Y:S02]  /*21310*/  LDC R41, c[0x0][0x3a0] ;  /* 0x0000e800ff297b82 */ /* 0x001e240000000800 */
[----:B0-----:R-:W-:-:S02]  /*21320*/  VIADD R9, R41, 0xffffffc2 ;  /* 0xffffffc229097836 */ /* 0x001fc40000000000 */
[----:B------:R-:W3:Y:S01]  /*21330*/  LDL R41, [R1+0x410] ;  /* 0x0004100001297983 */ /* 0x000ee20000100800 */
[----:B--2---:R-:W-:-:S04]  /*21340*/  @!P1 LOP3.LUT R11, R11, R10, RZ, 0x3c, !PT ;  /* 0x0000000a0b0b9212 */ /* 0x004fc800078e3cff */
[----:B------:R-:W-:-:S04]  /*21350*/  @!P1 LOP3.LUT R10, R11, R10, RZ, 0x3c, !PT ;  /* 0x0000000a0b0a9212 */ /* 0x000fc800078e3cff */
[----:B------:R-:W-:-:S05]  /*21360*/  @!P1 LOP3.LUT R11, R11, R10, RZ, 0x3c, !PT ;  /* 0x0000000a0b0b9212 */ /* 0x000fca00078e3cff */
[----:B---3--:R-:W2:Y:S04]  /*21370*/  @!P1 LDG.E.U8 R41, desc[UR18][R10.64] ;  /* 0x000000120a299981 */ /* 0x008ea8000c1e1100 */
[----:B--2---:R0:W-:Y:S04]  /*21380*/  @!P1 STL [R1+0x410], R41 ;  /* 0x0004102901009387 */ /* 0x0041e80000100800 */
[----:B------:R-:W2:Y:S04]  /*21390*/  LDL R10, [R1+0x98c] ;  /* 0x00098c00010a7983 */ /* 0x000ea80000100800 */
[----:B------:R-:W2:Y:S01]  /*213a0*/  LDL R11, [R1+0x990] ;  /* 0x00099000010b7983 */ /* 0x000ea20000100800 */
[----:B------:R-:W-:-:S02]  /*213b0*/  PRMT R73, RZ, 0x7610, R73 ;  /* 0x00007610ff497816 */ /* 0x000fc40000000049 */
[----:B------:R-:W-:Y:S02]  /*213c0*/  PRMT R72, RZ, 0x7610, R72 ;  /* 0x00007610ff487816 */ /* 0x000fe40000000048 */
[----:B------:R-:W-:Y:S01]  /*213d0*/  PRMT R71, RZ, 0x7610, R71 ;  /* 0x00007610ff477816 */ /* 0x000fe20000000047 */
[----:B0-----:R-:W0:Y:S01]  /*213e0*/  LDC R41, c[0x0][0x3a0] ;  /* 0x0000e800ff297b82 */ /* 0x001e220000000800 */
[----:B--2---:R-:W-:-:S04]  /*213f0*/  @!P3 LOP3.LUT R11, R11, R10, RZ, 0x3c, !PT ;  /* 0x0000000a0b0bb212 */ /* 0x004fc800078e3cff */
[----:B------:R-:W-:-:S04]  /*21400*/  @!P3 LOP3.LUT R10, R11, R10, RZ, 0x3c, !PT ;  /* 0x0000000a0b0ab212 */ /* 0x000fc800078e3cff */
[----:B------:R-:W-:-:S05]  /*21410*/  @!P3 LOP3.LUT R11, R11, R10, RZ, 0x3c, !PT ;  /* 0x0000000a0b0bb212 */ /* 0x000fca00078e3cff */
[----:B------:R1:W2:Y:S04]  /*21420*/  @!P3 LDG.E.U8 R73, desc[UR18][R10.64] ;  /* 0x000000120a49b981 */ /* 0x0002a8000c1e1100 */
[----:B------:R-:W1:Y:S04]  /*21430*/  LDL R10, [R1+0x994] ;  /* 0x00099400010a7983 */ /* 0x000e680000100800 */
[----:B------:R-:W1:Y:S02]  /*21440*/  LDL R11, [R1+0x998] ;  /* 0x00099800010b7983 */ /* 0x000e640000100800 */
[----:B-1----:R-:W-:-:S04]  /*21450*/  @!P3 LOP3.LUT R11, R11, R10, RZ, 0x3c, !PT ;  /* 0x0000000a0b0bb212 */ /* 0x002fc800078e3cff */
[----:B------:R-:W-:-:S04]  /*21460*/  @!P3 LOP3.LUT R10, R11, R10, RZ, 0x3c, !PT ;  /* 0x0000000a0b0ab212 */ /* 0x000fc800078e3cff */
[----:B------:R-:W-:Y:S01]  /*21470*/  @!P3 LOP3.LUT R11, R11, R10, RZ, 0x3c, !PT ;  /* 0x0000000a0b0bb212 */ /* 0x000fe200078e3cff */
[----:B--2---:R-:W-:Y:S04]  /*21480*/  STL [R1+0x2148], R73 ;  /* 0x0021484901007387 */ /* 0x004fe80000100800 */
[----:B------:R1:W2:Y:S04]  /*21490*/  @!P3 LDG.E.U8 R72, desc[UR18][R10.64] ;  /* 0x000000120a48b981 */ /* 0x0002a8000c1e1100 */
[----:B------:R-:W1:Y:S04]  /*214a0*/  LDL R10, [R1+0x99c] ;  /* 0x00099c00010a7983 */ /* 0x000e680000100800 */
[----:B------:R-:W1:Y:S02]  /*214b0*/  LDL R11, [R1+0x9a0] ;  /* 0x0009a000010b7983 */ /* 0x000e640000100800 */
[----:B-1----:R-:W-:-:S04]  /*214c0*/  @!P0 LOP3.LUT R11, R11, R10, RZ, 0x3c, !PT ;  /* 0x0000000a0b0b8212 */ /* 0x002fc800078e3cff */
[----:B------:R-:W-:-:S04]  /*214d0*/  @!P0 LOP3.LUT R10, R11, R10, RZ, 0x3c, !PT ;  /* 0x0000000a0b0a8212 */ /* 0x000fc800078e3cff */
[----:B------:R-:W-:-:S05]  /*214e0*/  @!P0 LOP3.LUT R11, R11, R10, RZ, 0x3c, !PT ;  /* 0x0000000a0b0b8212 */ /* 0x000fca00078e3cff */
[----:B------:R-:W3:Y:S04]  /*214f0*/  @!P0 LDG.E.U8 R71, desc[UR18][R10.64] ;  /* 0x000000120a478981 */ /* 0x000ee8000c1e1100 */
[----:B---3--:R1:W-:Y:S04]  /*21500*/  STL [R1+0x78], R71 ;  /* 0x0000784701007387 */ /* 0x0083e80000100800 */
[----:B-1----:R-:W3:Y:S04]  /*21510*/  LDL.LU R71, [R1+0x2364] ;  /* 0x0023640001477983 */ /* 0x002ee80000300800 */
[----:B------:R-:W2:Y:S04]  /*21520*/  LDL R10, [R1+0x9a4] ;  /* 0x0009a400010a7983 */ /* 0x000ea80000100800 */
[----:B------:R-:W2:Y:S01]  /*21530*/  LDL R11, [R1+0x9a8] ;  /* 0x0009a800010b7983 */ /* 0x000ea20000100800 */
[----:B------:R-:W-:Y:S01]  /*21540*/  ISETP.GE.U32.AND P1, PT, R9, 0x7ffffec3, PT ;  /* 0x7ffffec30900780c */ /* 0x000fe20003f26070 */
        /* <DEDUP_REMOVED lines=53> */
[----:B------:R-:W3:Y:S01]  /*218a0*/  @!P0 LDG.E.U8 R41, desc[UR18][R10.64] ;  /* 0x000000120a298981 */ /* 0x000ee2000c1e1100 */
[----:B0-----:R-:W-:-:S05]  /*218b0*/  VIADD R9, R9, 0xffffffbb ;  /* 0xffffffbb09097836 */ /* 0x001fca0000000000 */
[----:B------:R-:W-:Y:S02]  /*218c0*/  ISETP.GE.U32.AND P3, PT, R9, 0x7ffffebc, PT ;  /* 0x7ffffebc0900780c */ /* 0x000fe40003f66070 */
[----:B------:R-:W-:-:S05]  /*218d0*/  PRMT R9, RZ, 0x7610, R9 ;  /* 0x00007610ff097816 */ /* 0x000fca0000000009 */
[----:B------:R-:W-:Y:S04]  /*218e0*/  STL.S16 [R1+0x404], R9 ;  /* 0x0004040901007387 */ /* 0x000fe80000100600 */
[----:B---3--:R0:W-:Y:S04]  /*218f0*/  STL [R1+0x408], R41 ;  /* 0x0004082901007387 */ /* 0x0081e80000100800 */
[----:B------:R-:W3:Y:S01]  /*21900*/  LDL R11, [R1+0x9d4] ;  /* 0x0009d400010b7983 */ /* 0x000ee20000100800 */
[----:B0-----:R-:W0:Y:S02]  /*21910*/  LDC R41, c[0x0][0x3a0] ;  /* 0x0000e800ff297b82 */ /* 0x001e240000000800 */
[----:B0-----:R-:W-:-:S02]  /*21920*/  VIADD R9, R41, 0xffffffba ;  /* 0xffffffba29097836 */ /* 0x001fc40000000000 */
[----:B------:R-:W3:Y:S01]  /*21930*/  LDL R41, [R1+0x404] ;  /* 0x0004040001297983 */ /* 0x000ee20000100800 */
[----:B------:R-:W-:-:S03]  /*21940*/  @!P0 IMAD.MOV.U32 R10, RZ, RZ, R68 ;  /* 0x000000ffff0a8224 */ /* 0x000fc600078e0044 */
[----:B------:R-:W2:Y:S04]  /*21950*/  LDL.LU R68, [R1+0x2354] ;  /* 0x0023540001447983 */ /* 0x000ea80000300800 */
[----:B---3--:R-:W3:Y:S04]  /*21960*/  @!P0 LDG.E.U8 R41, desc[UR18][R10.64] ;  /* 0x000000120a298981 */ /* 0x008ee8000c1e1100 */
[----:B---3--:R0:W-:Y:S04]  /*21970*/  @!P0 STL [R1+0x404], R41 ;  /* 0x0004042901008387 */ /* 0x0081e80000100800 */
[----:B------:R-:W3:Y:S04]  /*21980*/  LDL R10, [R1+0x9dc] ;  /* 0x0009dc00010a7983 */ /* 0x000ee80000100800 */
[----:B------:R-:W3:Y:S01]  /*21990*/  LDL R11, [R1+0x9e0] ;  /* 0x0009e000010b7983 */ /* 0x000ee20000100800 */
[----:B--2---:R-:W-:-:S03]  /*219a0*/  PRMT R71, RZ, 0x7610, R71 ;  /* 0x00007610ff477816 */ /* 0x004fc60000000047 */
[----:B------:R1:W-:Y:S01]  /*219b0*/  STS.U8 [R7+UR5+0x7500], R70 ;  /* 0x0075004607007988 */ /* 0x0003e20008000005 */
[----:B------:R-:W-:Y:S01]  /*219c0*/  PRMT R68, RZ, 0x7610, R68 ;  /* 0x00007610ff447816 */ /* 0x000fe20000000044 */
[----:B0-----:R-:W0:Y:S01]  /*219d0*/  LDC R41, c[0x0][0x3a0] ;  /* 0x0000e800ff297b82 */ /* 0x001e220000000800 */
[----:B---3--:R-:W-:-:S04]  /*219e0*/  @!P1 LOP3.LUT R11, R11, R10, RZ, 0x3c, !PT ;  /* 0x0000000a0b0b9212 */ /* 0x008fc800078e3cff */
[----:B------:R-:W-:-:S04]  /*219f0*/  @!P1 LOP3.LUT R10, R11, R10, RZ, 0x3c, !PT ;  /* 0x0000000a0b0a9212 */ /* 0x000fc800078e3cff */
[----:B------:R-:W-:-:S05]  /*21a00*/  @!P1 LOP3.LUT R11, R11, R10, RZ, 0x3c, !PT ;  /* 0x0000000a0b0b9212 */ /* 0x000fca00078e3cff */
[----:B------:R2:W3:Y:S04]  /*21a10*/  @!P1 LDG.E.U8 R71, desc[UR18][R10.64] ;  /* 0x000000120a479981 */ /* 0x0004e8000c1e1100 */
[----:B------:R-:W2:Y:S04]  /*21a20*/  LDL R10, [R1+0x9e4] ;  /* 0x0009e400010a7983 */ /* 0x000ea80000100800 */
[----:B------:R-:W2:Y:S01]  /*21a30*/  LDL R11, [R1+0x9e8] ;  /* 0x0009e800010b7983 */ /* 0x000ea20000100800 */
[----:B-1----:R-:W-:Y:S02]  /*21a40*/  PRMT R70, RZ, 0x7610, R70 ;  /* 0x00007610ff467816 */ /* 0x002fe40000000046 */
        /* <DEDUP_REMOVED lines=8> */
[----:B------:R-:W-:-:S05]  /*21ad0*/  @!P3 LOP3.LUT R11, R11, R10, RZ, 0x3c, !PT ;  /* 0x0000000a0b0bb212 */ /* 0x000fca00078e3cff */
[----:B------:R-:W2:Y:S04]  /*21ae0*/  @!P3 LDG.E.U8 R68, desc[UR18][R10.64] ;  /* 0x000000120a44b981 */ /* 0x000ea8000c1e1100 */
[----:B--2---:R1:W-:Y:S04]  /*21af0*/  STL [R1+0x70], R68 ;  /* 0x0000704401007387 */ /* 0x0043e80000100800 */
[----:B-1----:R-:W2:Y:S04]  /*21b00*/  LDL.LU R68, [R1+0x2350] ;  /* 0x0023500001447983 */ /* 0x002ea80000300800 */
        /* <DEDUP_REMOVED lines=42> */
[----:B------:R-:W2:Y:S01]  /*21db0*/  LDL R11, [R1+0xa14] ;  /* 0x000a1400010b7983 */ /* 0x000ea20000100800 */
[----:B------:R-:W-:Y:S02]  /*21dc0*/  ISETP.GE.U32.AND P0, PT, R9, 0x7ffffeb5, PT ;  /* 0x7ffffeb50900780c */ /* 0x000fe40003f06070 */
[----:B------:R-:W-:Y:S01]  /*21dd0*/  PRMT R9, RZ, 0x7610, R9 ;  /* 0x00007610ff097816 */ /* 0x000fe20000000009 */
[----:B------:R-:W-:-:S02]  /*21de0*/  @!P1 IMAD.MOV.U32 R10, RZ, RZ, R69 ;  /* 0x000000ffff0a9224 */ /* 0x000fc400078e0045 */
[----:B------:R-:W3:Y:S04]  /*21df0*/  LDL.LU R69, [R1+0x2344] ;  /* 0x0023440001457983 */ /* 0x000ee80000300800 */
[----:B--2---:R-:W2:Y:S01]  /*21e00*/  @!P1 LDG.E.U8 R9, desc[UR18][R10.64] ;  /* 0x000000120a099981 */ /* 0x004ea2000c1e1100 */
[----:B------:R-:W-:-:S03]  /*21e10*/  PRMT R41, RZ, 0x7610, R41 ;  /* 0x00007610ff297816 */ /* 0x000fc60000000029 */
[----:B--2---:R0:W-:Y:S04]  /*21e20*/  STL [R1+0x400], R9 ;  /* 0x0004000901007387 */ /* 0x0041e80000100800 */
[----:B------:R-:W2:Y:S01]  /*21e30*/  LDL R11, [R1+0xa1c] ;  /* 0x000a1c00010b7983 */ /* 0x000ea20000100800 */
[----:B------:R-:W-:-:S03]  /*21e40*/  @!P3 IMAD.MOV.U32 R10, RZ, RZ, R68 ;  /* 0x000000ffff0ab224 */ /* 0x000fc600078e0044 */
[----:B------:R-:W3:Y:S01]  /*21e50*/  LDL.LU R68, [R1+0x2340] ;  /* 0x0023400001447983 */ /* 0x000ee20000300800 */
[----:B0-----:R-:W0:Y:S03]  /*21e60*/  LDC R9, c[0x0][0x3a0] ;  /* 0x0000e800ff097b82 */ /* 0x001e260000000800 */
[----:B--2---:R-:W2:Y:S01]  /*21e70*/  @!P3 LDG.E.U8 R41, desc[UR18][R10.64] ;  /* 0x000000120a29b981 */ /* 0x004ea2000c1e1100 */
[----:B0-----:R-:W-:-:S05]  /*21e80*/  VIADD R9, R9, 0xffffffb3 ;  /* 0xffffffb309097836 */ /* 0x001fca0000000000 */
[----:B------:R-:W-:Y:S02]  /*21e90*/  ISETP.GE.U32.AND P1, PT, R9, 0x7ffffeb4, PT ;  /* 0x7ffffeb40900780c */ /* 0x000fe40003f26070 */
[----:B------:R-:W-:-:S05]  /*21ea0*/  PRMT R9, RZ, 0x7610, R9 ;  /* 0x00007610ff097816 */ /* 0x000fca0000000009 */
        /* <DEDUP_REMOVED lines=27> */
[----:B------:R1:W3:Y:S04]  /*22060*/  @!P0 LDG.E.U8 R68, desc[UR18][R10.64] ;  /* 0x000000120a448981 */ /* 0x0002e8000c1e1100 */
        /* <DEDUP_REMOVED lines=259> */
[----:B------:R-:W3:Y:S04]  /*230a0*/  LDL R10, [R1+0xb14] ;  /* 0x000b1400010a7983 */ /* 0x000ee80000100800 */
[----:B------:R-:W3:Y:S01]  /*230b0*/  LDL R11, [R1+0xb18] ;  /* 0x000b1800010b7983 */ /* 0x000ee20000100800 */
[----:B0-----:R-:W0:Y:S02]  /*230c0*/  LDC R41, c[0x0][0x3a0] ;  /* 0x0000e800ff297b82 */ /* 0x001e240000000800 */
[----:B0-----:R-:W-:-:S02]  /*230d0*/  VIADD R9, R41, 0xffffff9a ;  /* 0xffffff9a29097836 */ /* 0x001fc40000000000 */
[----:B------:R-:W2:Y:S01]  /*230e0*/  LDL R41, [R1+0x3c0] ;  /* 0x0003c00001297983 */ /* 0x000ea20000100800 */
[----:B---3--:R-:W-:-:S04]  /*230f0*/  @!P3 LOP3.LUT R11, R11, R10, RZ, 0x3c, !PT ;  /* 0x0000000a0b0bb212 */ /* 0x008fc800078e3cff */
[----:B------:R-:W-:-:S04]  /*23100*/  @!P3 LOP3.LUT R10, R11, R10, RZ, 0x3c, !PT ;  /* 0x0000000a0b0ab212 */ /* 0x000fc800078e3cff */
[----:B------:R-:W-:-:S05]  /*23110*/  @!P3 LOP3.LUT R11, R11, R10, RZ, 0x3c, !PT ;  /* 0x0000000a0b0bb212 */ /* 0x000fca00078e3cff */
[----:B--2---:R-:W2:Y:S04]  /*23120*/  @!P3 LDG.E.U8 R41, desc[UR18][R10.64] ;  /* 0x000000120a29b981 */ /* 0x004ea8000c1e1100 */
[----:B--2---:R0:W-:Y:S04]  /*23130*/  @!P3 STL [R1+0x3c0], R41 ;  /* 0x0003c0290100b387 */ /* 0x0041e80000100800 */
[----:B------:R-:W2:Y:S04]  /*23140*/  LDL R10, [R1+0xb1c] ;  /* 0x000b1c00010a7983 */ /* 0x000ea80000100800 */
[----:B------:R-:W2:Y:S01]  /*23150*/  LDL R11, [R1+0xb20] ;  /* 0x000b2000010b7983 */ /* 0x000ea20000100800 */
[----:B------:R-:W-:-:S03]  /*23160*/  PRMT R63, RZ, 0x7610, R63 ;  /* 0x00007610ff3f7816 */ /* 0x000fc6000000003f */
[----:B------:R1:W-:Y:S01]  /*23170*/  STS.U8 [R7+UR5+0x7900], R62 ;  /* 0x0079003e07007988 */ /* 0x0003e20008000005 */
[----:B------:R-:W-:Y:S01]  /*23180*/  PRMT R43, RZ, 0x7610, R43 ;  /* 0x00007610ff2b7816 */ /* 0x000fe2000000002b */
[----:B0-----:R-:W0:Y:S01]  /*23190*/  LDC R41, c[0x0][0x3a0] ;  /* 0x0000e800ff297b82 */ /* 0x001e220000000800 */
[----:B--2---:R-:W-:-:S04]  /*231a0*/  @!P0 LOP3.LUT R11, R11, R10, RZ, 0x3c, !PT ;  /* 0x0000000a0b0b8212 */ /* 0x004fc800078e3cff */
        /* <DEDUP_REMOVED lines=93> */
[----:B------:R-:W2:Y:S04]  /*23780*/  LDL R11, [R1+0xb70] ;  /* 0x000b7000010b7983 */ /* 0x000ea80000100800 */
[----:B------:R1:W-:Y:S04]  /*23790*/  STS.U8 [R7+UR5+0xf900], R59 ;  /* 0x00f9003b07007988 */ /* 0x0003e80008000005 */
[----:B------:R3:W-:Y:S01]  /*237a0*/  STS.U8 [R7+UR5+0x7d00], R58 ;  /* 0x007d003a07007988 */ /* 0x0007e20008000005 */
[----:B------:R-:W-:Y:S01]  /*237b0*/  PRMT R43, RZ, 0x7610, R43 ;  /* 0x00007610ff2b7816 */ /* 0x000fe2000000002b */
[----:B0-----:R-:W0:Y:S01]  /*237c0*/  LDC R41, c[0x0][0x3a0] ;  /* 0x0000e800ff297b82 */ /* 0x001e220000000800 */
[----:B-1----:R-:W-:-:S02]  /*237d0*/  PRMT R59, RZ, 0x7610, R59 ;  /* 0x00007610ff3b7816 */ /* 0x002fc4000000003b */
[----:B--2---:R-:W-:-:S04]  /*237e0*/  @!P3 LOP3.LUT R11, R11, R10, RZ, 0x3c, !PT ;  /* 0x0000000a0b0bb212 */ /* 0x004fc800078e3cff */
[----:B------:R-:W-:-:S04]  /*237f0*/  @!P3 LOP3.LUT R10, R11, R10, RZ, 0x3c, !PT ;  /* 0x0000000a0b0ab212 */ /* 0x000fc800078e3cff */
[----:B------:R-:W-:-:S05]  /*23800*/  @!P3 LOP3.LUT R11, R11, R10, RZ, 0x3c, !PT ;  /* 0x0000000a0b0bb212 */ /* 0x000fca00078e3cff */
[----:B------:R1:W2:Y:S04]  /*23810*/  @!P3 LDG.E.U8 R59, desc[UR18][R10.64] ;  /* 0x000000120a3bb981 */ /* 0x0002a8000c1e1100 */
[----:B------:R-:W1:Y:S04]  /*23820*/  LDL R10, [R1+0xb74] ;  /* 0x000b7400010a7983 */ /* 0x000e680000100800 */
[----:B------:R-:W1:Y:S01]  /*23830*/  LDL R11, [R1+0xb78] ;  /* 0x000b7800010b7983 */ /* 0x000e620000100800 */
[----:B---3--:R-:W-:Y:S02]  /*23840*/  PRMT R58, RZ, 0x7610, R58 ;  /* 0x00007610ff3a7816 */ /* 0x008fe4000000003a */
        /* <DEDUP_REMOVED lines=85> */
[----:B--2---:R-:W-:Y:S04]  /*23da0*/  @!P0 STL [R1+0x3a0], R41 ;  /* 0x0003a02901008387 */ /* 0x004fe80000100800 */
[----:B------:R-:W2:Y:S04]  /*23db0*/  LDL R10, [R1+0xbbc] ;  /* 0x000bbc00010a7983 */ /* 0x000ea80000100800 */
[----:B------:R-:W2:Y:S04]  /*23dc0*/  LDL R11, [R1+0xbc0] ;  /* 0x000bc000010b7983 */ /* 0x000ea80000100800 */
[----:B------:R0:W-:Y:S01]  /*23dd0*/  STS.U8 [R7+UR5+0xfd00], R57 ;  /* 0x00fd003907007988 */ /* 0x0001e20008000005 */
[----:B------:R-:W-:-:S03]  /*23de0*/  LOP3.LUT R8, R8, 0x30, RZ, 0x3c, !PT ;  /* 0x0000003008087812 */ /* 0x000fc600078e3cff */
[----:B------:R-:W-:Y:S04]  /*23df0*/  STS.U8 [R7+UR5+0xd900], R93 ;  /* 0x00d9005d07007988 */ /* 0x000fe80008000005 */
[----:B------:R-:W-:Y:S04]  /*23e00*/  STS.U8 [R7+UR5+0x5d00], R92 ;  /* 0x005d005c07007988 */ /* 0x000fe80008000005 */
[----:B------:R-:W-:Y:S04]  /*23e10*/  STS.U8 [R7+UR5+0xdd00], R91 ;  /* 0x00dd005b07007988 */ /* 0x000fe80008000005 */
[----:B------:R-:W-:Y:S04]  /*23e20*/  STS.U8 [R7+UR5+0x6100], R90 ;  /* 0x0061005a07007988 */ /* 0x000fe80008000005 */
[----:B------:R-:W-:Y:S04]  /*23e30*/  STS.U8 [R7+UR5+0xe100], R89 ;  /* 0x00e1005907007988 */ /* 0x000fe80008000005 */
[----:B------:R-:W-:Y:S04]  /*23e40*/  STS.U8 [R7+UR5+0x6500], R88 ;  /* 0x0065005807007988 */ /* 0x000fe80008000005 */
[----:B------:R-:W-:Y:S04]  /*23e50*/  STS.U8 [R7+UR5+0xe500], R87 ;  /* 0x00e5005707007988 */ /* 0x000fe80008000005 */
[----:B------:R-:W-:Y:S01]  /*23e60*/  STS.U8 [R7+UR5+0x6900], R86 ;  /* 0x0069005607007988 */ /* 0x000fe20008000005 */
[----:B0-----:R-:W-:-:S03]  /*23e70*/  PRMT R57, RZ, 0x7610, R57 ;  /* 0x00007610ff397816 */ /* 0x001fc60000000039 */
[----:B------:R-:W-:Y:S04]  /*23e80*/  STS.U8 [R7+UR5+0xe900], R85 ;  /* 0x00e9005507007988 */ /* 0x000fe80008000005 */
[----:B----4-:R-:W-:Y:S04]  /*23e90*/  STS.U8 [R7+UR5+0x6d00], R84 ;  /* 0x006d005407007988 */ /* 0x010fe80008000005 */
[----:B------:R-:W-:Y:S04]  /*23ea0*/  STS.U8 [R7+UR5+0xed00], R82 ;  /* 0x00ed005207007988 */ /* 0x000fe80008000005 */
[----:B------:R-:W-:Y:S04]  /*23eb0*/  STS.U8 [R7+UR5+0x7100], R78 ;  /* 0x0071004e07007988 */ /* 0x000fe80008000005 */
[----:B------:R-:W-:Y:S01]  /*23ec0*/  STS.U8 [R7+UR5+0xf100], R74 ;  /* 0x00f1004a07007988 */ /* 0x000fe20008000005 */
[----:B------:R-:W-:Y:S01]  /*23ed0*/  PRMT R43, RZ, 0x7610, R43 ;  /* 0x00007610ff2b7816 */ /* 0x000fe2000000002b */
[----:B------:R-:W0:Y:S01]  /*23ee0*/  LDC R41, c[0x0][0x3a0] ;  /* 0x0000e800ff297b82 */ /* 0x000e220000000800 */
[----:B--2---:R-:W-:-:S04]  /*23ef0*/  @!P1 LOP3.LUT R11, R11, R10, RZ, 0x3c, !PT ;  /* 0x0000000a0b0b9212 */ /* 0x004fc800078e3cff */
[----:B------:R-:W-:-:S04]  /*23f00*/  @!P1 LOP3.LUT R10, R11, R10, RZ, 0x3c, !PT ;  /* 0x0000000a0b0a9212 */ /* 0x000fc800078e3cff */
[----:B------:R-:W-:-:S05]  /*23f10*/  @!P1 LOP3.LUT R11, R11, R10, RZ, 0x3c, !PT ;  /* 0x0000000a0b0b9212 */ /* 0x000fca00078e3cff */
[----:B------:R1:W2:Y:S04]  /*23f20*/  @!P1 LDG.E.U8 R57, desc[UR18][R10.64] ;  /* 0x000000120a399981 */ /* 0x0002a8000c1e1100 */
[----:B------:R-:W1:Y:S04]  /*23f30*/  LDL R10, [R1+0xbc4] ;  /* 0x000bc400010a7983 */ /* 0x000e680000100800 */
[----:B------:R-:W1:Y:S04]  /*23f40*/  LDL R11, [R1+0xbc8] ;  /* 0x000bc800010b7983 */ /* 0x000e680000100800 */
[----:B------:R3:W-:Y:S02]  /*23f50*/  STS.U8 [R8+UR5+0x180], R56 ;  /* 0x0001803808007988 */ /* 0x0007e40008000005 */
[----:B---3--:R-:W-:-:S02]  /*23f60*/  PRMT R56, RZ, 0x7610, R56 ;  /* 0x00007610ff387816 */ /* 0x008fc40000000038 */
        /* <DEDUP_REMOVED lines=9> */
[----:B------:R-:W4:Y:S04]  /*24000*/  @!P3 LDG.E.U8 R43, desc[UR18][R10.64] ;  /* 0x000000120a2bb981 */ /* 0x000f28000c1e1100 */
[----:B----4-:R1:W-:Y:S04]  /*24010*/  STL [R1+0x40], R43 ;  /* 0x0000402b01007387 */ /* 0x0103e80000100800 */
[----:B-1----:R-:W4:Y:S04]  /*24020*/  LDL.LU R43, [R1+0x22ec] ;  /* 0x0022ec00012b7983 */ /* 0x002f280000300800 */
        /* <DEDUP_REMOVED lines=13> */
[----:B----4-:R-:W-:Y:S01]  /*24100*/  PRMT R43, RZ, 0x7610, R43 ;  /* 0x00007610ff2b7816 */ /* 0x010fe2000000002b */
[----:B0-----:R-:W0:Y:S01]  /*24110*/  LDC R9, c[0x0][0x3a0] ;  /* 0x0000e800ff097b82 */ /* 0x001e220000000800 */
[----:B--2---:R-:W-:-:S04]  /*24120*/  @!P0 LOP3.LUT R11, R11, R10, RZ, 0x3c, !PT ;  /* 0x0000000a0b0b8212 */ /* 0x004fc800078e3cff */
[----:B------:R-:W-:-:S04]  /*24130*/  @!P0 LOP3.LUT R10, R11, R10, RZ, 0x3c, !PT ;  /* 0x0000000a0b0a8212 */ /* 0x000fc800078e3cff */
[----:B------:R-:W-:-:S05]  /*24140*/  @!P0 LOP3.LUT R11, R11, R10, RZ, 0x3c, !PT ;  /* 0x0000000a0b0b8212 */ /* 0x000fca00078e3cff */
[----:B------:R-:W2:Y:S04]  /*24150*/  @!P0 LDG.E.U8 R43, desc[UR18][R10.64] ;  /* 0x000000120a2b8981 */ /* 0x000ea8000c1e1100 */
[----:B--2---:R1:W-:Y:S04]  /*24160*/  STL [R1+0x10c], R43 ;  /* 0x00010c2b01007387 */ /* 0x0043e80000100800 */
[----:B-1----:R-:W2:Y:S04]  /*24170*/  LDL.LU R43, [R1+0x22e8] ;  /* 0x0022e800012b7983 */ /* 0x002ea80000300800 */
[----:B------:R-:W4:Y:S04]  /*24180*/  LDL R10, [R1+0xbe4] ;  /* 0x000be400010a7983 */ /* 0x000f280000100800 */
[----:B------:R-:W4:Y:S01]  /*24190*/  LDL R11, [R1+0xbe8] ;  /* 0x000be800010b7983 */ /* 0x000f220000100800 */
[----:B0-----:R-:W-:-:S05]  /*241a0*/  VIADD R9, R9, 0xffffff88 ;  /* 0xffffff8809097836 */ /* 0x001fca0000000000 */
[----:B------:R-:W-:Y:S02]  /*241b0*/  ISETP.GE.U32.AND P3, PT, R9, 0x7ffffe89, PT ;  /* 0x7ffffe890900780c */ /* 0x000fe40003f66070 */
[----:B------:R-:W-:Y:S02]  /*241c0*/  PRMT R9, RZ, 0x7610, R9 ;  /* 0x00007610ff097816 */ /* 0x000fe40000000009 */
[----:B----4-:R-:W-:-:S04]  /*241d0*/  @!P0 LOP3.LUT R11, R11, R10, RZ, 0x3c, !PT ;  /* 0x0000000a0b0b8212 */ /* 0x010fc800078e3cff */
[----:B------:R-:W-:-:S04]  /*241e0*/  @!P0 LOP3.LUT R10, R11, R10, RZ, 0x3c, !PT ;  /* 0x0000000a0b0a8212 */ /* 0x000fc800078e3cff */
[----:B------:R-:W-:-:S05]  /*241f0*/  @!P0 LOP3.LUT R11, R11, R10, RZ, 0x3c, !PT ;  /* 0x0000000a0b0b8212 */ /* 0x000fca00078e3cff */
[----:B------:R-:W4:Y:S04]  /*24200*/  @!P0 LDG.E.U8 R9, desc[UR18][R10.64] ;  /* 0x000000120a098981 */ /* 0x000f28000c1e1100 */
[----:B----4-:R0:W-:Y:S04]  /*24210*/  STL [R1+0x108], R9 ;  /* 0x0001080901007387 */ /* 0x0101e80000100800 */
[----:B------:R-:W4:Y:S04]  /*24220*/  LDL R10, [R1+0xbec] ;  /* 0x000bec00010a7983 */ /* 0x000f280000100800 */
[----:B------:R-:W4:Y:S01]  /*24230*/  LDL R11, [R1+0xbf0] ;  /* 0x000bf000010b7983 */ /* 0x000f220000100800 */
[----:B--2---:R-:W-:Y:S01]  /*24240*/  PRMT R43, RZ, 0x7610, R43 ;  /* 0x00007610ff2b7816 */ /* 0x004fe2000000002b */
[----:B0-----:R-:W0:Y:S01]  /*24250*/  LDC R9, c[0x0][0x3a0] ;  /* 0x0000e800ff097b82 */ /* 0x001e220000000800 */
[----:B----4-:R-:W-:-:S04]  /*24260*/  @!P1 LOP3.LUT R11, R11, R10, RZ, 0x3c, !PT ;  /* 0x0000000a0b0b9212 */ /* 0x010fc800078e3cff */
        /* <DEDUP_REMOVED lines=17> */
[----:B------:R-:W-:Y:S01]  /*24380*/  PRMT R41, RZ, 0x7610, R41 ;  /* 0x00007610ff297816 */ /* 0x000fe20000000029 */
[----:B0-----:R-:W0:Y:S01]  /*24390*/  LDC R9, c[0x0][0x3a0] ;  /* 0x0000e800ff097b82 */ /* 0x001e220000000800 */
[----:B----4-:R-:W-:-:S04]  /*243a0*/  @!P3 LOP3.LUT R11, R11, R10, RZ, 0x3c, !PT ;  /* 0x0000000a0b0bb212 */ /* 0x010fc800078e3cff */
[----:B------:R-:W-:-:S04]  /*243b0*/  @!P3 LOP3.LUT R10, R11, R10, RZ, 0x3c, !PT ;  /* 0x0000000a0b0ab212 */ /* 0x000fc800078e3cff */
[----:B------:R-:W-:-:S05]  /*243c0*/  @!P3 LOP3.LUT R11, R11, R10, RZ, 0x3c, !PT ;  /* 0x0000000a0b0bb212 */ /* 0x000fca00078e3cff */
[----:B------:R-:W4:Y:S01]  /*243d0*/  @!P3 LDG.E.U8 R41, desc[UR18][R10.64] ;  /* 0x000000120a29b981 */ /* 0x000f22000c1e1100 */
[----:B0-----:R-:W-:-:S05]  /*243e0*/  VIADD R9, R9, 0xffffff83 ;  /* 0xffffff8309097836 */ /* 0x001fca0000000000 */
[----:B------:R-:W-:Y:S02]  /*243f0*/  ISETP.GE.U32.AND P1, PT, R9, 0x7ffffe84, PT ;  /* 0x7ffffe840900780c */ /* 0x000fe40003f26070 */
[----:B------:R-:W-:-:S05]  /*24400*/  PRMT R9, RZ, 0x7610, R9 ;  /* 0x00007610ff097816 */ /* 0x000fca0000000009 */
[----:B------:R-:W-:Y:S04]  /*24410*/  STL.S16 [R1+0x390], R9 ;  /* 0x0003900901007387 */ /* 0x000fe80000100600 */
[----:B----4-:R0:W-:Y:S04]  /*24420*/  STL [R1+0x394], R41 ;  /* 0x0003942901007387 */ /* 0x0101e80000100800 */
[----:B------:R-:W4:Y:S04]  /*24430*/  LDL R10, [R1+0xc04] ;  /* 0x000c0400010a7983 */ /* 0x000f280000100800 */
[----:B------:R-:W4:Y:S01]  /*24440*/  LDL R11, [R1+0xc08] ;  /* 0x000c0800010b7983 */ /* 0x000f220000100800 */
[----:B0-----:R-:W0:Y:S02]  /*24450*/  LDC R41, c[0x0][0x3a0] ;  /* 0x0000e800ff297b82 */ /* 0x001e240000000800 */
[----:B0-----:R-:W-:-:S02]  /*24460*/  VIADD R9, R41, 0xffffff82 ;  /* 0xffffff8229097836 */ /* 0x001fc40000000000 */
[----:B------:R-:W2:Y:S01]  /*24470*/  LDL R41, [R1+0x390] ;  /* 0x0003900001297983 */ /* 0x000ea20000100800 */
[----:B----4-:R-:W-:-:S04]  /*24480*/  @!P3 LOP3.LUT R11, R11, R10, RZ, 0x3c, !PT ;  /* 0x0000000a0b0bb212 */ /* 0x010fc800078e3cff */
[----:B------:R-:W-:-:S04]  /*24490*/  @!P3 LOP3.LUT R10, R11, R10, RZ, 0x3c, !PT ;  /* 0x0000000a0b0ab212 */ /* 0x000fc800078e3cff */
[----:B------:R-:W-:-:S05]  /*244a0*/  @!P3 LOP3.LUT R11, R11, R10, RZ, 0x3c, !PT ;  /* 0x0000000a0b0bb212 */ /* 0x000fca00078e3cff */
[----:B--2---:R-:W2:Y:S04]  /*244b0*/  @!P3 LDG.E.U8 R41, desc[UR18][R10.64] ;  /* 0x000000120a29b981 */ /* 0x004ea8000c1e1100 */
        /* <DEDUP_REMOVED lines=14> */
[----:B----4-:R-:W-:Y:S02]  /*245a0*/  PRMT R54, RZ, 0x7610, R54 ;  /* 0x00007610ff367816 */ /* 0x010fe40000000036 */
[----:B-1----:R-:W-:-:S04]  /*245b0*/  @!P0 LOP3.LUT R11, R11, R10, RZ, 0x3c, !PT ;  /* 0x0000000a0b0b8212 */ /* 0x002fc800078e3cff */
[----:B------:R-:W-:-:S04]  /*245c0*/  @!P0 LOP3.LUT R10, R11, R10, RZ, 0x3c, !PT ;  /* 0x0000000a0b0a8212 */ /* 0x000fc800078e3cff */
[----:B------:R-:W-:-:S05]  /*245d0*/  @!P0 LOP3.LUT R11, R11, R10, RZ, 0x3c, !PT ;  /* 0x0000000a0b0b8212 */ /* 0x000fca00078e3cff */
[----:B------:R1:W4:Y:S04]  /*245e0*/  @!P0 LDG.E.U8 R54, desc[UR18][R10.64] ;  /* 0x000000120a368981 */ /* 0x000328000c1e1100 */
        /* <DEDUP_REMOVED lines=172> */
[----:B------:R-:W2:Y:S01]  /*250b0*/  LDL R11, [R1+0xca4] ;  /* 0x000ca400010b7983 */ /* 0x000ea20000100800 */
[----:B0-----:R-:W0:Y:S02]  /*250c0*/  LDC R41, c[0x0][0x3a0] ;  /* 0x0000e800ff297b82 */ /* 0x001e240000000800 */
[----:B0-----:R-:W-:-:S02]  /*250d0*/  VIADD R9, R41, 0xffffff72 ;  /* 0xffffff7229097836 */ /* 0x001fc40000000000 */
[----:B------:R-:W2:Y:S01]  /*250e0*/  LDL R41, [R1+0x370] ;  /* 0x0003700001297983 */ /* 0x000ea20000100800 */
[----:B------:R-:W-:-:S03]  /*250f0*/  @!P0 IMAD.MOV.U32 R10, RZ, RZ, R43 ;  /* 0x000000ffff0a8224 */ /* 0x000fc600078e002b */
[----:B------:R-:W3:Y:S04]  /*25100*/  LDL.LU R43, [R1+0x22c8] ;  /* 0x0022c800012b7983 */ /* 0x000ee80000300800 */
[----:B--2---:R-:W2:Y:S04]  /*25110*/  @!P0 LDG.E.U8 R41, desc[UR18][R10.64] ;  /* 0x000000120a298981 */ /* 0x004ea8000c1e1100 */
[----:B--2---:R0:W-:Y:S04]  /*25120*/  @!P0 STL [R1+0x370], R41 ;  /* 0x0003702901008387 */ /* 0x0041e80000100800 */
[----:B------:R-:W2:Y:S04]  /*25130*/  LDL R10, [R1+0xcac] ;  /* 0x000cac00010a7983 */ /* 0x000ea80000100800 */
[----:B------:R-:W2:Y:S04]  /*25140*/  LDL R11, [R1+0xcb0] ;  /* 0x000cb000010b7983 */ /* 0x000ea80000100800 */
[----:B------:R1:W-:Y:S04]  /*25150*/  STS.U8 [R8+UR5+0xd80], R51 ;  /* 0x000d803308007988 */ /* 0x0003e80008000005 */
[----:B------:R2:W-:Y:S01]  /*25160*/  STS.U8 [R8+UR5+0x8980], R50 ;  /* 0x0089803208007988 */ /* 0x0005e20008000005 */
[----:B---3--:R-:W-:Y:S01]  /*25170*/  PRMT R43, RZ, 0x7610, R43 ;  /* 0x00007610ff2b7816 */ /* 0x008fe2000000002b */
        /* <DEDUP_REMOVED lines=8> */
[----:B------:R-:W-:Y:S02]  /*25200*/  PRMT R50, RZ, 0x7610, R50 ;  /* 0x00007610ff327816 */ /* 0x000fe40000000032 */
        /* <DEDUP_REMOVED lines=81> */
[----:B------:R-:W2:Y:S01]  /*25720*/  LDL R11, [R1+0xd00] ;  /* 0x000d0000010b7983 */ /* 0x000ea20000100800 */
[----:B---3--:R-:W-:-:S02]  /*25730*/  PRMT R44, RZ, 0x7610, R44 ;  /* 0x00007610ff2c7816 */ /* 0x008fc4000000002c */
        /* <DEDUP_REMOVED lines=370> */
[----:B------:R-:W-:Y:S01]  /*26e60*/  PRMT R34, RZ, 0x7610, R34 ;  /* 0x00007610ff227816 */ /* 0x000fe20000000022 */
[----:B0-----:R-:W0:Y:S01]  /*26e70*/  LDC R41, c[0x0][0x3a0] ;  /* 0x0000e800ff297b82 */ /* 0x001e220000000800 */
[----:B--2---:R-:W-:-:S04]  /*26e80*/  @!P3 LOP3.LUT R11, R11, R10, RZ, 0x3c, !PT ;  /* 0x0000000a0b0bb212 */ /* 0x004fc800078e3cff */
[----:B------:R-:W-:-:S04]  /*26e90*/  @!P3 LOP3.LUT R10, R11, R10, RZ, 0x3c, !PT ;  /* 0x0000000a0b0ab212 */ /* 0x000fc800078e3cff */
[----:B------:R-:W-:-:S05]  /*26ea0*/  @!P3 LOP3.LUT R11, R11, R10, RZ, 0x3c, !PT ;  /* 0x0000000a0b0bb212 */ /* 0x000fca00078e3cff */
[----:B------:R1:W2:Y:S04]  /*26eb0*/  @!P3 LDG.E.U8 R35, desc[UR18][R10.64] ;  /* 0x000000120a23b981 */ /* 0x0002a8000c1e1100 */
[----:B------:R-:W3:Y:S01]  /*26ec0*/  LDL R11, [R1+0xe44] ;  /* 0x000e4400010b7983 */ /* 0x000ee20000100800 */
[----:B-1----:R-:W-:-:S03]  /*26ed0*/  @!P3 IMAD.MOV.U32 R10, RZ, RZ, R32 ;  /* 0x000000ffff0ab224 */ /* 0x002fc600078e0020 */
[----:B------:R-:W2:Y:S04]  /*26ee0*/  LDL.LU R32, [R1+0x2250] ;  /* 0x0022500001207983 */ /* 0x000ea80000300800 */
[----:B---3--:R1:W3:Y:S04]  /*26ef0*/  @!P3 LDG.E.U8 R34, desc[UR18][R10.64] ;  /* 0x000000120a22b981 */ /* 0x0082e8000c1e1100 */
[----:B------:R-:W1:Y:S04]  /*26f00*/  LDL R10, [R1+0xe4c] ;  /* 0x000e4c00010a7983 */ /* 0x000e680000100800 */
[----:B------:R-:W1:Y:S01]  /*26f10*/  LDL R11, [R1+0xe50] ;  /* 0x000e5000010b7983 */ /* 0x000e620000100800 */
[----:B------:R-:W-:Y:S01]  /*26f20*/  ISETP.GE.U32.AND P1, PT, R9, 0x7ffffe4b, PT ;  /* 0x7ffffe4b0900780c */ /* 0x000fe20003f26070 */
[----:B0-----:R-:W-:Y:S01]  /*26f30*/  VIADD R9, R41, 0xffffff49 ;  /* 0xffffff4929097836 */ /* 0x001fe20000000000 */
[----:B------:R-:W-:-:S02]  /*26f40*/  PRMT R41, RZ, 0x7610, R41 ;  /* 0x00007610ff297816 */ /* 0x000fc40000000029 */
[----:B-1----:R-:W-:-:S04]  /*26f50*/  @!P0 LOP3.LUT R11, R11, R10, RZ, 0x3c, !PT ;  /* 0x0000000a0b0b8212 */ /* 0x002fc800078e3cff */
[----:B------:R-:W-:-:S04]  /*26f60*/  @!P0 LOP3.LUT R10, R11, R10, RZ, 0x3c, !PT ;  /* 0x0000000a0b0a8212 */ /* 0x000fc800078e3cff */
[----:B------:R-:W-:-:S05]  /*26f70*/  @!P0 LOP3.LUT R11, R11, R10, RZ, 0x3c, !PT ;  /* 0x0000000a0b0b8212 */ /* 0x000fca00078e3cff */
[----:B------:R-:W2:Y:S04]  /*26f80*/  @!P0 LDG.E.U8 R41, desc[UR18][R10.64] ;  /* 0x000000120a298981 */ /* 0x000ea8000c1e1100 */
[----:B--2---:R0:W-:Y:S04]  /*26f90*/  STL [R1], R41 ;  /* 0x0000002901007387 */ /* 0x0041e80000100800 */
        /* <DEDUP_REMOVED lines=14> */
[----:B------:R-:W3:Y:S04]  /*27080*/  @!P1 LDG.E.U8 R32, desc[UR18][R10.64] ;  /* 0x000000120a209981 */ /* 0x000ee8000c1e1100 */
[----:B--2---:R-:W-:Y:S04]  /*27090*/  STL [R1+0x2134], R93 ;  /* 0x0021345d01007387 */ /* 0x004fe80000100800 */
[----:B---3--:R1:W-:Y:S04]  /*270a0*/  STL [R1+0xcc], R32 ;  /* 0x0000cc2001007387 */ /* 0x0083e80000100800 */
[----:B-1----:R-:W2:Y:S04]  /*270b0*/  LDL.LU R32, [R1+0x224c] ;  /* 0x00224c0001207983 */ /* 0x002ea80000300800 */
[----:B------:R-:W3:Y:S04]  /*270c0*/  LDL R10, [R1+0xe64] ;  /* 0x000e6400010a7983 */ /* 0x000ee80000100800 */
[----:B------:R-:W3:Y:S01]  /*270d0*/  LDL R11, [R1+0xe68] ;  /* 0x000e6800010b7983 */ /* 0x000ee20000100800 */
[----:B------:R-:W-:Y:S01]  /*270e0*/  ISETP.GE.U32.AND P3, PT, R9, 0x7ffffe4a, PT ;  /* 0x7ffffe4a0900780c */ /* 0x000fe20003f66070 */
        /* <DEDUP_REMOVED lines=22> */
[----:B------:R-:W-:-:S02]  /*27250*/  @!P3 IMAD.MOV.U32 R10, RZ, RZ, R33 ;  /* 0x000000ffff0ab224 */ /* 0x000fc400078e0021 */
[----:B------:R-:W2:Y:S04]  /*27260*/  LDL.LU R33, [R1+0x2244] ;  /* 0x0022440001217983 */ /* 0x000ea80000300800 */
[----:B---3--:R-:W3:Y:S01]  /*27270*/  @!P3 LDG.E.U8 R9, desc[UR18][R10.64] ;  /* 0x000000120a09b981 */ /* 0x008ee2000c1e1100 */
[----:B------:R-:W-:-:S03]  /*27280*/  PRMT R41, RZ, 0x7610, R41 ;  /* 0x00007610ff297816 */ /* 0x000fc60000000029 */
[----:B---3--:R0:W-:Y:S04]  /*27290*/  STL [R1+0x1b0], R9 ;  /* 0x0001b00901007387 */ /* 0x0081e80000100800 */
[----:B------:R-:W3:Y:S01]  /*272a0*/  LDL R11, [R1+0xe7c] ;  /* 0x000e7c00010b7983 */ /* 0x000ee20000100800 */
[----:B--2---:R-:W-:-:S03]  /*272b0*/  @!P0 IMAD.MOV.U32 R10, RZ, RZ, R32 ;  /* 0x000000ffff0a8224 */ /* 0x004fc600078e0020 */
[----:B------:R-:W2:Y:S01]  /*272c0*/  LDL.LU R32, [R1+0x2240] ;  /* 0x0022400001207983 */ /* 0x000ea20000300800 */
[----:B0-----:R-:W0:Y:S03]  /*272d0*/  LDC R9, c[0x0][0x3a0] ;  /* 0x0000e800ff097b82 */ /* 0x001e260000000800 */
[----:B---3--:R-:W3:Y:S01]  /*272e0*/  @!P0 LDG.E.U8 R41, desc[UR18][R10.64] ;  /* 0x000000120a298981 */ /* 0x008ee2000c1e1100 */
        /* <DEDUP_REMOVED lines=17> */
[----:B------:R-:W-:-:S02]  /*27400*/  PRMT R33, RZ, 0x7610, R33 ;  /* 0x00007610ff217816 */ /* 0x000fc40000000021 */
[----:B------:R-:W-:Y:S02]  /*27410*/  PRMT R32, RZ, 0x7610, R32 ;  /* 0x00007610ff207816 */ /* 0x000fe40000000020 */
[----:B------:R-:W-:Y:S02]  /*27420*/  PRMT R92, RZ, 0x7610, R92 ;  /* 0x00007610ff5c7816 */ /* 0x000fe4000000005c */
        /* <DEDUP_REMOVED lines=11> */
[----:B------:R-:W1:Y:S02]  /*274e0*/  LDL R11, [R1+0xea0] ;  /* 0x000ea000010b7983 */ /* 0x000e640000100800 */
[----:B-1----:R-:W-:-:S04]  /*274f0*/  @!P3 LOP3.LUT R11, R11, R10, RZ, 0x3c, !PT ;  /* 0x0000000a0b0bb212 */ /* 0x002fc800078e3cff */
        /* <DEDUP_REMOVED lines=11> */
[----:B------:R-:W1:Y:S01]  /*275b0*/  LDL R11, [R1+0xeb0] ;  /* 0x000eb000010b7983 */ /* 0x000e620000100800 */
[----:B------:R-:W-:-:S02]  /*275c0*/  ISETP.GE.U32.AND P0, PT, R9, 0x7ffffe43, PT ;  /* 0x7ffffe430900780c */ /* 0x000fc40003f06070 */
[----:B------:R-:W-:-:S11]  /*275d0*/  PRMT R30, RZ, 0x7610, R30 ;  /* 0x00007610ff1e7816 */ /* 0x000fd6000000001e */
[----:B-1----:R-:W-:-:S04]  /*275e0*/  @!P0 LOP3.LUT R11, R11, R10, RZ, 0x3c, !PT ;  /* 0x0000000a0b0b8212 */ /* 0x002fc800078e3cff */
[----:B------:R-:W-:-:S04]  /*275f0*/  @!P0 LOP3.LUT R10, R11, R10, RZ, 0x3c, !PT ;  /* 0x0000000a0b0a8212 */ /* 0x000fc800078e3cff */
[----:B------:R-:W-:-:S05]  /*27600*/  @!P0 LOP3.LUT R11, R11, R10, RZ, 0x3c, !PT ;  /* 0x0000000a0b0b8212 */ /* 0x000fca00078e3cff */
[----:B------:R-:W3:Y:S04]  /*27610*/  @!P0 LDG.E.U8 R30, desc[UR18][R10.64] ;  /* 0x000000120a1e8981 */ /* 0x000ee8000c1e1100 */
[----:B--2---:R-:W-:Y:S01]  /*27620*/  STL [R1+0x213c], R91 ;  /* 0x00213c5b01007387 */ /* 0x004fe20000100800 */
[----:B0-----:R-:W-:-:S03]  /*27630*/  VIADD R9, R41, 0xffffff41 ;  /* 0xffffff4129097836 */ /* 0x001fc60000000000 */
[----:B---3--:R0:W-:Y:S04]  /*27640*/  STL [R1+0xc4], R30 ;  /* 0x0000c41e01007387 */ /* 0x0081e80000100800 */
[----:B0-----:R-:W2:Y:S04]  /*27650*/  LDL.LU R30, [R1+0x2238] ;  /* 0x00223800011e7983 */ /* 0x001ea80000300800 */
[----:B------:R-:W3:Y:S04]  /*27660*/  LDL R10, [R1+0xeb4] ;  /* 0x000eb400010a7983 */ /* 0x000ee80000100800 */
[----:B------:R-:W3:Y:S01]  /*27670*/  LDL R11, [R1+0xeb8] ;  /* 0x000eb800010b7983 */ /* 0x000ee20000100800 */
[----:B------:R-:W-:Y:S01]  /*27680*/  ISETP.GE.U32.AND P1, PT, R9, 0x7ffffe42, PT ;  /* 0x7ffffe420900780c */ /* 0x000fe20003f26070 */
[----:B------:R-:W-:-:S05]  /*27690*/  VIADD R9, R41, 0xffffff40 ;  /* 0xffffff4029097836 */ /* 0x000fca0000000000 */
        /* <DEDUP_REMOVED lines=164> */
[----:B------:R-:W1:Y:S01]  /*280e0*/  LDL R11, [R1+0xf50] ;  /* 0x000f5000010b7983 */ /* 0x000e620000100800 */
[----:B------:R-:W-:Y:S02]  /*280f0*/  ISETP.GE.U32.AND P1, PT, R9, 0x7ffffe33, PT ;  /* 0x7ffffe330900780c */ /* 0x000fe40003f26070 */
[----:B--2---:R-:W-:-:S11]  /*28100*/  PRMT R26, RZ, 0x7610, R26 ;  /* 0x00007610ff1a7816 */ /* 0x004fd6000000001a */
[----:B-1----:R-:W-:-:S04]  /*28110*/  @!P1 LOP3.LUT R11, R11, R10, RZ, 0x3c, !PT ;  /* 0x0000000a0b0b9212 */ /* 0x002fc800078e3cff */
[----:B------:R-:W-:-:S04]  /*28120*/  @!P1 LOP3.LUT R10, R11, R10, RZ, 0x3c, !PT ;  /* 0x0000000a0b0a9212 */ /* 0x000fc800078e3cff */
[----:B------:R-:W-:-:S05]  /*28130*/  @!P1 LOP3.LUT R11, R11, R10, RZ, 0x3c, !PT ;  /* 0x0000000a0b0b9212 */ /* 0x000fca00078e3cff */
[----:B------:R-:W2:Y:S01]  /*28140*/  @!P1 LDG.E.U8 R26, desc[UR18][R10.64] ;  /* 0x000000120a1a9981 */ /* 0x000ea2000c1e1100 */
[----:B0-----:R-:W-:-:S03]  /*28150*/  VIADD R9, R41, 0xffffff31 ;  /* 0xffffff3129097836 */ /* 0x001fc60000000000 */
[----:B--2---:R0:W-:Y:S04]  /*28160*/  STL [R1+0xb4], R26 ;  /* 0x0000b41a01007387 */ /* 0x0041e80000100800 */
[----:B0-----:R-:W2:Y:S04]  /*28170*/  LDL.LU R26, [R1+0x2210] ;  /* 0x00221000011a7983 */ /* 0x001ea80000300800 */
[----:B------:R-:W2:Y:S04]  /*28180*/  LDL R10, [R1+0xf54] ;  /* 0x000f5400010a7983 */ /* 0x000ea80000100800 */
[----:B------:R-:W2:Y:S01]  /*28190*/  LDL R11, [R1+0xf58] ;  /* 0x000f5800010b7983 */ /* 0x000ea20000100800 */
[----:B------:R-:W-:Y:S01]  /*281a0*/  ISETP.GE.U32.AND P3, PT, R9, 0x7ffffe32, PT ;  /* 0x7ffffe320900780c */ /* 0x000fe20003f66070 */
[----:B------:R-:W-:-:S05]  /*281b0*/  VIADD R9, R41, 0xffffff30 ;  /* 0xffffff3029097836 */ /* 0x000fca0000000000 */
        /* <DEDUP_REMOVED lines=97> */
[----:B0-----:R-:W0:Y:S01]  /*287d0*/  LDC R9, c[0x0][0x3a0] ;  /* 0x0000e800ff097b82 */ /* 0x001e220000000800 */
[----:B------:R-:W-:Y:S01]  /*287e0*/  PRMT R24, RZ, 0x7610, R24 ;  /* 0x00007610ff187816 */ /* 0x000fe20000000018 */
[----:B0-----:R-:W-:-:S05]  /*287f0*/  VIADD R9, R9, 0xffffff24 ;  /* 0xffffff2409097836 */ /* 0x001fca0000000000 */
[----:B------:R-:W-:Y:S02]  /*28800*/  ISETP.GE.U32.AND P0, PT, R9, 0x7ffffe25, PT ;  /* 0x7ffffe250900780c */ /* 0x000fe40003f06070 */
[----:B------:R-:W-:Y:S02]  /*28810*/  PRMT R9, RZ, 0x7610, R9 ;  /* 0x00007610ff097816 */ /* 0x000fe40000000009 */
[----:B--2---:R-:W-:-:S04]  /*28820*/  @!P1 LOP3.LUT R11, R11, R10, RZ, 0x3c, !PT ;  /* 0x0000000a0b0b9212 */ /* 0x004fc800078e3cff */
[----:B------:R-:W-:-:S04]  /*28830*/  @!P1 LOP3.LUT R10, R11, R10, RZ, 0x3c, !PT ;  /* 0x0000000a0b0a9212 */ /* 0x000fc800078e3cff */
[----:B------:R-:W-:-:S05]  /*28840*/  @!P1 LOP3.LUT R11, R11, R10, RZ, 0x3c, !PT ;  /* 0x0000000a0b0b9212 */ /* 0x000fca00078e3cff */
[----:B------:R0:W2:Y:S02]  /*28850*/  @!P1 LDG.E.U8 R24, desc[UR18][R10.64] ;  /* 0x000000120a189981 */ /* 0x0000a4000c1e1100 */
[----:B0-----:R-:W-:Y:S02]  /*28860*/  @!P1 IMAD.MOV.U32 R10, RZ, RZ, R25 ;  /* 0x000000ffff0a9224 */ /* 0x001fe400078e0019 */
[----:B------:R-:W-:-:S05]  /*28870*/  @!P1 IMAD.MOV.U32 R11, RZ, RZ, R83 ;  /* 0x000000ffff0b9224 */ /* 0x000fca00078e0053 */
[----:B------:R-:W3:Y:S04]  /*28880*/  @!P1 LDG.E.U8 R9, desc[UR18][R10.64] ;  /* 0x000000120a099981 */ /* 0x000ee8000c1e1100 */
[----:B--2---:R0:W-:Y:S04]  /*28890*/  STL [R1+0x194], R24 ;  /* 0x0001941801007387 */ /* 0x0041e80000100800 */
[----:B0-----:R-:W2:Y:S04]  /*288a0*/  LDL.LU R24, [R1+0x21f8] ;  /* 0x0021f80001187983 */ /* 0x001ea80000300800 */
[----:B------:R-:W4:Y:S04]  /*288b0*/  LDL.LU R83, [R1+0x21f4] ;  /* 0x0021f40001537983 */ /* 0x000f280000300800 */
[----:B------:R-:W4:Y:S04]  /*288c0*/  LDL.LU R25, [R1+0x21f0] ;  /* 0x0021f00001197983 */ /* 0x000f280000300800 */
[----:B---3--:R0:W-:Y:S04]  /*288d0*/  STL [R1+0x190], R9 ;  /* 0x0001900901007387 */ /* 0x0081e80000100800 */
[----:B------:R-:W3:Y:S01]  /*288e0*/  LDL R11, [R1+0xfbc] ;  /* 0x000fbc00010b7983 */ /* 0x000ee20000100800 */
[----:B------:R-:W-:Y:S01]  /*288f0*/  PRMT R41, RZ, 0x7610, R41 ;  /* 0x00007610ff297816 */ /* 0x000fe20000000029 */
[----:B0-----:R-:W0:Y:S01]  /*28900*/  LDC R9, c[0x0][0x3a0] ;  /* 0x0000e800ff097b82 */ /* 0x001e220000000800 */
[----:B--2---:R-:W-:-:S02]  /*28910*/  @!P3 IMAD.MOV.U32 R10, RZ, RZ, R24 ;  /* 0x000000ffff0ab224 */ /* 0x004fc400078e0018 */
[----:B0-----:R-:W-:Y:S01]  /*28920*/  VIADD R9, R9, 0xffffff23 ;  /* 0xffffff2309097836 */ /* 0x001fe20000000000 */
[----:B------:R-:W2:Y:S04]  /*28930*/  LDL.LU R24, [R1+0x21ec] ;  /* 0x0021ec0001187983 */ /* 0x000ea80000300800 */
[----:B---3--:R-:W3:Y:S01]  /*28940*/  @!P3 LDG.E.U8 R41, desc[UR18][R10.64] ;  /* 0x000000120a29b981 */ /* 0x008ee2000c1e1100 */
        /* <DEDUP_REMOVED lines=12> */
[----:B--2---:R-:W2:Y:S01]  /*28a10*/  @!P3 LDG.E.U8 R41, desc[UR18][R10.64] ;  /* 0x000000120a29b981 */ /* 0x004ea2000c1e1100 */
[----:B----4-:R-:W-:-:S03]  /*28a20*/  PRMT R25, RZ, 0x7610, R25 ;  /* 0x00007610ff197816 */ /* 0x010fc60000000019 */
[----:B--2---:R0:W-:Y:S04]  /*28a30*/  @!P3 STL [R1+0x1ec], R41 ;  /* 0x0001ec290100b387 */ /* 0x0041e80000100800 */
[----:B------:R-:W2:Y:S01]  /*28a40*/  LDL R11, [R1+0xfcc] ;  /* 0x000fcc00010b7983 */ /* 0x000ea20000100800 */
[----:B------:R-:W-:-:S03]  /*28a50*/  @!P0 IMAD.MOV.U32 R10, RZ, RZ, R83 ;  /* 0x000000ffff0a8224 */ /* 0x000fc600078e0053 */
[----:B------:R-:W3:Y:S01]  /*28a60*/  LDL.LU R83, [R1+0x21e8] ;  /* 0x0021e80001537983 */ /* 0x000ee20000300800 */
[----:B------:R-:W-:Y:S02]  /*28a70*/  PRMT R24, RZ, 0x7610, R24 ;  /* 0x00007610ff187816 */ /* 0x000fe40000000018 */
[----:B------:R-:W-:Y:S01]  /*28a80*/  PRMT R84, RZ, 0x7610, R84 ;  /* 0x00007610ff547816 */ /* 0x000fe20000000054 */
[----:B0-----:R-:W0:Y:S01]  /*28a90*/  LDC R41, c[0x0][0x3a0] ;  /* 0x0000e800ff297b82 */ /* 0x001e220000000800 */
[----:B--2---:R1:W2:Y:S04]  /*28aa0*/  @!P0 LDG.E.U8 R25, desc[UR18][R10.64] ;  /* 0x000000120a198981 */ /* 0x0042a8000c1e1100 */
[----:B------:R-:W4:Y:S01]  /*28ab0*/  LDL R11, [R1+0xfd4] ;  /* 0x000fd400010b7983 */ /* 0x000f220000100800 */
[----:B-1----:R-:W-:-:S03]  /*28ac0*/  @!P0 IMAD.MOV.U32 R10, RZ, RZ, R20 ;  /* 0x000000ffff0a8224 */ /* 0x002fc600078e0014 */
[----:B------:R-:W2:Y:S04]  /*28ad0*/  LDL.LU R20, [R1+0x21e4] ;  /* 0x0021e40001147983 */ /* 0x000ea80000300800 */
[----:B----4-:R1:W4:Y:S04]  /*28ae0*/  @!P0 LDG.E.U8 R24, desc[UR18][R10.64] ;  /* 0x000000120a188981 */ /* 0x010328000c1e1100 */
[----:B------:R-:W1:Y:S04]  /*28af0*/  LDL R10, [R1+0xfdc] ;  /* 0x000fdc00010a7983 */ /* 0x000e680000100800 */
[----:B------:R-:W1:Y:S02]  /*28b00*/  LDL R11, [R1+0xfe0] ;  /* 0x000fe000010b7983 */ /* 0x000e640000100800 */
[----:B-1----:R-:W-:-:S04]  /*28b10*/  @!P1 LOP3.LUT R11, R11, R10, RZ, 0x3c, !PT ;  /* 0x0000000a0b0b9212 */ /* 0x002fc800078e3cff */
        /* <DEDUP_REMOVED lines=52> */
[----:B------:R-:W-:-:S02]  /*28e60*/  PRMT R41, RZ, 0x7610, R41 ;  /* 0x00007610ff297816 */ /* 0x000fc40000000029 */
[----:B------:R-:W-:Y:S01]  /*28e70*/  PRMT R93, RZ, 0x7610, R93 ;  /* 0x00007610ff5d7816 */ /* 0x000fe2000000005d */
[----:B0-----:R-:W0:Y:S01]  /*28e80*/  LDC R9, c[0x0][0x3a0] ;  /* 0x0000e800ff097b82 */ /* 0x001e220000000800 */
[----:B--2---:R-:W-:Y:S02]  /*28e90*/  @!P1 IMAD.MOV.U32 R10, RZ, RZ, R20 ;  /* 0x000000ffff0a9224 */ /* 0x004fe400078e0014 */
[----:B------:R-:W2:Y:S04]  /*28ea0*/  LDL.LU R20, [R1+0x21d0] ;  /* 0x0021d00001147983 */ /* 0x000ea80000300800 */
[----:B---3--:R-:W3:Y:S04]  /*28eb0*/  @!P1 LDG.E.U8 R41, desc[UR18][R10.64] ;  /* 0x000000120a299981 */ /* 0x008ee8000c1e1100 */
[----:B---3--:R1:W-:Y:S04]  /*28ec0*/  STL [R1+0x1e8], R41 ;  /* 0x0001e82901007387 */ /* 0x0083e80000100800 */
[----:B------:R-:W3:Y:S04]  /*28ed0*/  LDL R10, [R1+0x1014] ;  /* 0x00101400010a7983 */ /* 0x000ee80000100800 */
[----:B------:R-:W3:Y:S01]  /*28ee0*/  LDL R11, [R1+0x1018] ;  /* 0x00101800010b7983 */ /* 0x000ee20000100800 */
[----:B----4-:R-:W-:-:S02]  /*28ef0*/  PRMT R23, RZ, 0x7610, R23 ;  /* 0x00007610ff177816 */ /* 0x010fc40000000017 */
[----:B--2---:R-:W-:Y:S01]  /*28f00*/  PRMT R20, RZ, 0x7610, R20 ;  /* 0x00007610ff147816 */ /* 0x004fe20000000014 */
[----:B0-----:R-:W-:Y:S01]  /*28f10*/  VIADD R9, R9, 0xffffff1b ;  /* 0xffffff1b09097836 */ /* 0x001fe20000000000 */
[----:B------:R-:W-:Y:S01]  /*28f20*/  PRMT R82, RZ, 0x7610, R82 ;  /* 0x00007610ff527816 */ /* 0x000fe20000000052 */
[----:B-1----:R-:W0:Y:S01]  /*28f30*/  LDC R41, c[0x0][0x3a0] ;  /* 0x0000e800ff297b82 */ /* 0x002e220000000800 */
[----:B---3--:R-:W-:-:S04]  /*28f40*/  @!P1 LOP3.LUT R11, R11, R10, RZ, 0x3c, !PT ;  /* 0x0000000a0b0b9212 */ /* 0x008fc800078e3cff */
[----:B------:R-:W-:-:S04]  /*28f50*/  @!P1 LOP3.LUT R10, R11, R10, RZ, 0x3c, !PT ;  /* 0x0000000a0b0a9212 */ /* 0x000fc800078e3cff */
[----:B------:R-:W-:-:S05]  /*28f60*/  @!P1 LOP3.LUT R11, R11, R10, RZ, 0x3c, !PT ;  /* 0x0000000a0b0b9212 */ /* 0x000fca00078e3cff */
[----:B------:R1:W2:Y:S04]  /*28f70*/  @!P1 LDG.E.U8 R93, desc[UR18][R10.64] ;  /* 0x000000120a5d9981 */ /* 0x0002a8000c1e1100 */
[----:B------:R-:W3:Y:S01]  /*28f80*/  LDL R11, [R1+0x101c] ;  /* 0x00101c00010b7983 */ /* 0x000ee20000100800 */
[----:B-1----:R-:W-:-:S03]  /*28f90*/  @!P3 IMAD.MOV.U32 R10, RZ, RZ, R81 ;  /* 0x000000ffff0ab224 */ /* 0x002fc600078e0051 */
[----:B--2---:R1:W-:Y:S04]  /*28fa0*/  STL [R1+0x1e4], R93 ;  /* 0x0001e45d01007387 */ /* 0x0043e80000100800 */
[----:B-1----:R-:W2:Y:S04]  /*28fb0*/  LDL R93, [R1+0x1054] ;  /* 0x00105400015d7983 */ /* 0x002ea80000100800 */
[----:B------:R-:W4:Y:S04]  /*28fc0*/  LDL.LU R81, [R1+0x21cc] ;  /* 0x0021cc0001517983 */ /* 0x000f280000300800 */
        /* <DEDUP_REMOVED lines=9> */
[----:B------:R-:W-:-:S13]  /*29060*/  ISETP.GE.U32.AND P0, PT, R9, 0x7ffffe1c, PT ;  /* 0x7ffffe1c0900780c */ /* 0x000fda0003f06070 */
[----:B-1----:R-:W-:-:S04]  /*29070*/  @!P0 LOP3.LUT R11, R11, R10, RZ, 0x3c, !PT ;  /* 0x0000000a0b0b8212 */ /* 0x002fc800078e3cff */
[----:B------:R-:W-:-:S04]  /*29080*/  @!P0 LOP3.LUT R10, R11, R10, RZ, 0x3c, !PT ;  /* 0x0000000a0b0a8212 */ /* 0x000fc800078e3cff */
[----:B------:R-:W-:-:S05]  /*29090*/  @!P0 LOP3.LUT R11, R11, R10, RZ, 0x3c, !PT ;  /* 0x0000000a0b0b8212 */ /* 0x000fca00078e3cff */
[----:B------:R1:W2:Y:S04]  /*290a0*/  @!P0 LDG.E.U8 R82, desc[UR18][R10.64] ;  /* 0x000000120a528981 */ /* 0x0002a8000c1e1100 */
[----:B------:R-:W1:Y:S04]  /*290b0*/  LDL R10, [R1+0x1034] ;  /* 0x00103400010a7983 */ /* 0x000e680000100800 */
[----:B------:R-:W1:Y:S01]  /*290c0*/  LDL R11, [R1+0x1038] ;  /* 0x00103800010b7983 */ /* 0x000e620000100800 */
[----:B----4-:R-:W-:Y:S01]  /*290d0*/  PRMT R81, RZ, 0x7610, R81 ;  /* 0x00007610ff517816 */ /* 0x010fe20000000051 */
[----:B0-----:R-:W-:Y:S01]  /*290e0*/  VIADD R9, R41, 0xffffff1a ;  /* 0xffffff1a29097836 */ /* 0x001fe20000000000 */
[----:B-1----:R-:W-:-:S04]  /*290f0*/  @!P0 LOP3.LUT R11, R11, R10, RZ, 0x3c, !PT ;  /* 0x0000000a0b0b8212 */ /* 0x002fc800078e3cff */
[----:B------:R-:W-:-:S04]  /*29100*/  @!P0 LOP3.LUT R10, R11, R10, RZ, 0x3c, !PT ;  /* 0x0000000a0b0a8212 */ /* 0x000fc800078e3cff */
[----:B------:R-:W-:-:S05]  /*29110*/  @!P0 LOP3.LUT R11, R11, R10, RZ, 0x3c, !PT ;  /* 0x0000000a0b0b8212 */ /* 0x000fca00078e3cff */
[----:B------:R0:W4:Y:S04]  /*29120*/  @!P0 LDG.E.U8 R81, desc[UR18][R10.64] ;  /* 0x000000120a518981 */ /* 0x000128000c1e1100 */
[----:B------:R-:W0:Y:S04]  /*29130*/  LDL R10, [R1+0x103c] ;  /* 0x00103c00010a7983 */ /* 0x000e280000100800 */
[----:B------:R-:W0:Y:S01]  /*29140*/  LDL R11, [R1+0x1040] ;  /* 0x00104000010b7983 */ /* 0x000e220000100800 */
[----:B------:R-:W-:Y:S02]  /*29150*/  ISETP.GE.U32.AND P1, PT, R9, 0x7ffffe1b, PT ;  /* 0x7ffffe1b0900780c */ /* 0x000fe40003f26070 */
[----:B------:R-:W-:-:S11]  /*29160*/  PRMT R79, RZ, 0x7610, R79 ;  /* 0x00007610ff4f7816 */ /* 0x000fd6000000004f */
[----:B0-----:R-:W-:-:S04]  /*29170*/  @!P1 LOP3.LUT R11, R11, R10, RZ, 0x3c, !PT ;  /* 0x0000000a0b0b9212 */ /* 0x001fc800078e3cff */
[----:B------:R-:W-:-:S04]  /*29180*/  @!P1 LOP3.LUT R10, R11, R10, RZ, 0x3c, !PT ;  /* 0x0000000a0b0a9212 */ /* 0x000fc800078e3cff */
[----:B------:R-:W-:-:S05]  /*29190*/  @!P1 LOP3.LUT R11, R11, R10, RZ, 0x3c, !PT ;  /* 0x0000000a0b0b9212 */ /* 0x000fca00078e3cff */
[----:B------:R-:W2:Y:S01]  /*291a0*/  @!P1 LDG.E.U8 R79, desc[UR18][R10.64] ;  /* 0x000000120a4f9981 */ /* 0x000ea2000c1e1100 */
[----:B------:R-:W-:-:S03]  /*291b0*/  VIADD R9, R41, 0xffffff19 ;  /* 0xffffff1929097836 */ /* 0x000fc60000000000 */
        /* <DEDUP_REMOVED lines=21> */
[----:B------:R1:W2:Y:S02]  /*29310*/  @!P3 LDG.E.U8 R41, desc[UR18][R10.64] ;  /* 0x000000120a29b981 */ /* 0x0002a4000c1e1100 */
[----:B-1----:R-:W-:Y:S02]  /*29320*/  @!P3 IMAD.MOV.U32 R10, RZ, RZ, R79 ;  /* 0x000000ffff0ab224 */ /* 0x002fe400078e004f */
[----:B------:R-:W-:-:S05]  /*29330*/  @!P3 IMAD.MOV.U32 R11, RZ, RZ, R93 ;  /* 0x000000ffff0bb224 */ /* 0x000fca00078e005d */
[----:B------:R-:W3:Y:S04]  /*29340*/  @!P3 LDG.E.U8 R92, desc[UR18][R10.64] ;  /* 0x000000120a5cb981 */ /* 0x000ee8000c1e1100 */
[----:B--2---:R1:W-:Y:S04]  /*29350*/  STL [R1+0x184], R41 ;  /* 0x0001842901007387 */ /* 0x0043e80000100800 */
[----:B------:R-:W2:Y:S04]  /*29360*/  LDL.LU R79, [R1+0x21c4] ;  /* 0x0021c400014f7983 */ /* 0x000ea80000300800 */
[----:B------:R-:W2:Y:S04]  /*29370*/  LDL R10, [R1+0x105c] ;  /* 0x00105c00010a7983 */ /* 0x000ea80000100800 */
[----:B------:R-:W2:Y:S01]  /*29380*/  LDL R11, [R1+0x1060] ;  /* 0x00106000010b7983 */ /* 0x000ea20000100800 */
[----:B-1----:R-:W1:Y:S01]  /*29390*/  LDC R41, c[0x0][0x3a0] ;  /* 0x0000e800ff297b82 */ /* 0x002e620000000800 */
[----:B0-----:R-:W-:Y:S01]  /*293a0*/  VIADD R9, R9, 0xffffff14 ;  /* 0xffffff1409097836 */ /* 0x001fe20000000000 */
[----:B------:R-:W-:-:S04]  /*293b0*/  PRMT R74, RZ, 0x7610, R74 ;  /* 0x00007610ff4a7816 */ /* 0x000fc8000000004a */
[----:B------:R-:W-:Y:S01]  /*293c0*/  ISETP.GE.U32.AND P1, PT, R9, 0x7ffffe15, PT ;  /* 0x7ffffe150900780c */ /* 0x000fe20003f26070 */
[----:B---3--:R0:W-:Y:S04]  /*293d0*/  STL [R1+0x180], R92 ;  /* 0x0001805c01007387 */ /* 0x0081e80000100800 */
[----:B------:R-:W3:Y:S04]  /*293e0*/  LDL R93, [R1+0x1098] ;  /* 0x00109800015d7983 */ /* 0x000ee80000100800 */
[----:B0-----:R-:W3:Y:S01]  /*293f0*/  LDL R92, [R1+0x1094] ;  /* 0x00109400015c7983 */ /* 0x001ee20000100800 */
[----:B-1----:R-:W-:-:S05]  /*29400*/  VIADD R9, R41, 0xffffff13 ;  /* 0xffffff1329097836 */ /* 0x002fca0000000000 */
[----:B------:R-:W-:Y:S02]  /*29410*/  ISETP.GE.U32.AND P3, PT, R9, 0x7ffffe14, PT ;  /* 0x7ffffe140900780c */ /* 0x000fe40003f66070 */
[----:B------:R-:W-:-:S05]  /*29420*/  PRMT R9, RZ, 0x7610, R9 ;  /* 0x00007610ff097816 */ /* 0x000fca0000000009 */
[----:B------:R0:W-:Y:S02]  /*29430*/  STL.S16 [R1+0x1dc], R9 ;  /* 0x0001dc0901007387 */ /* 0x0001e40000100600 */
[----:B0-----:R-:W-:Y:S02]  /*29440*/  VIADD R9, R41, 0xffffff12 ;  /* 0xffffff1229097836 */ /* 0x001fe40000000000 */
[----:B------:R-:W3:Y:S01]  /*29450*/  LDL R41, [R1+0x1dc] ;  /* 0x0001dc0001297983 */ /* 0x000ee20000100800 */
[----:B--2---:R-:W-:-:S04]  /*29460*/  @!P0 LOP3.LUT R11, R11, R10, RZ, 0x3c, !PT ;  /* 0x0000000a0b0b8212 */ /* 0x004fc800078e3cff */
[----:B------:R-:W-:-:S04]  /*29470*/  @!P0 LOP3.LUT R10, R11, R10, RZ, 0x3c, !PT ;  /* 0x0000000a0b0a8212 */ /* 0x000fc800078e3cff */
[----:B------:R-:W-:-:S05]  /*29480*/  @!P0 LOP3.LUT R11, R11, R10, RZ, 0x3c, !PT ;  /* 0x0000000a0b0b8212 */ /* 0x000fca00078e3cff */
[----:B------:R-:W2:Y:S04]  /*29490*/  @!P0 LDG.E.U8 R74, desc[UR18][R10.64] ;  /* 0x000000120a4a8981 */ /* 0x000ea8000c1e1100 */
[----:B--2---:R0:W-:Y:S02]  /*294a0*/  STL [R1+0x1e0], R74 ;  /* 0x0001e04a01007387 */ /* 0x0041e40000100800 */
[----:B0-----:R-:W-:Y:S02]  /*294b0*/  @!P0 IMAD.MOV.U32 R74, RZ, RZ, R75 ;  /* 0x000000ffff4a8224 */ /* 0x001fe400078e004b */
[----:B------:R-:W-:Y:S02]  /*294c0*/  @!P0 IMAD.MOV.U32 R75, RZ, RZ, R80 ;  /* 0x000000ffff4b8224 */ /* 0x000fe400078e0050 */
[----:B------:R-:W2:Y:S04]  /*294d0*/  LDL.LU R80, [R1+0x21c0] ;  /* 0x0021c00001507983 */ /* 0x000ea80000300800 */
[----:B---3--:R-:W3:Y:S01]  /*294e0*/  @!P0 LDG.E.U8 R41, desc[UR18][R74.64] ;  /* 0x000000124a298981 */ /* 0x008ee2000c1e1100 */
[----:B------:R-:W-:-:S03]  /*294f0*/  PRMT R11, RZ, 0x7610, R11 ;  /* 0x00007610ff0b7816 */ /* 0x000fc6000000000b */
[----:B---3--:R0:W-:Y:S04]  /*29500*/  @!P0 STL [R1+0x1dc], R41 ;  /* 0x0001dc2901008387 */ /* 0x0081e80000100800 */
[----:B------:R-:W3:Y:S01]  /*29510*/  LDL R75, [R1+0x106c] ;  /* 0x00106c00014b7983 */ /* 0x000ee20000100800 */
[----:B------:R-:W-:-:S03]  /*29520*/  @!P1 IMAD.MOV.U32 R74, RZ, RZ, R79 ;  /* 0x000000ffff4a9224 */ /* 0x000fc600078e004f */
[----:B------:R-:W4:Y:S01]  /*29530*/  LDL.LU R79, [R1+0x21bc] ;  /* 0x0021bc00014f7983 */ /* 0x000f220000300800 */
[----:B------:R-:W-:Y:S02]  /*29540*/  PRMT R10, RZ, 0x7610, R10 ;  /* 0x00007610ff0a7816 */ /* 0x000fe4000000000a */
[----:B--2---:R-:W-:Y:S01]  /*29550*/  PRMT R80, RZ, 0x7610, R80 ;  /* 0x00007610ff507816 */ /* 0x004fe20000000050 */
[----:B0-----:R-:W0:Y:S01]  /*29560*/  LDC R41, c[0x0][0x3a0] ;  /* 0x0000e800ff297b82 */ /* 0x001e220000000800 */
[----:B---3--:R1:W2:Y:S04]  /*29570*/  @!P1 LDG.E.U8 R11, desc[UR18][R74.64] ;  /* 0x000000124a0b9981 */ /* 0x0082a8000c1e1100 */
        /* <DEDUP_REMOVED lines=11> */
[----:B------:R1:W2:Y:S04]  /*29630*/  @!P3 LDG.E.U8 R80, desc[UR18][R74.64] ;  /* 0x000000124a50b981 */ /* 0x0002a8000c1e1100 */
[----:B------:R-:W2:Y:S01]  /*29640*/  LDL R75, [R1+0x1084] ;  /* 0x00108400014b7983 */ /* 0x000ea20000100800 */
[----:B----4-:R-:W-:Y:S01]  /*29650*/  PRMT R79, RZ, 0x7610, R79 ;  /* 0x00007610ff4f7816 */ /* 0x010fe2000000004f */
[----:B-1----:R-:W-:Y:S02]  /*29660*/  @!P3 IMAD.MOV.U32 R74, RZ, RZ, R77 ;  /* 0x000000ffff4ab224 */ /* 0x002fe400078e004d */
[----:B------:R-:W4:Y:S01]  /*29670*/  LDL.LU R77, [R1+0x21b8] ;  /* 0x0021b800014d7983 */ /* 0x000f220000300800 */
[----:B------:R-:W-:-:S03]  /*29680*/  ISETP.GE.U32.AND P0, PT, R9, 0x7ffffe13, PT ;  /* 0x7ffffe130900780c */ /* 0x000fc60003f06070 */
[----:B--2---:R1:W2:Y:S04]  /*29690*/  @!P3 LDG.E.U8 R79, desc[UR18][R74.64] ;  /* 0x000000124a4fb981 */ /* 0x0042a8000c1e1100 */
[----:B------:R-:W1:Y:S04]  /*296a0*/  LDL R74, [R1+0x108c] ;  /* 0x00108c00014a7983 */ /* 0x000e680000100800 */
[----:B------:R-:W1:Y:S01]  /*296b0*/  LDL R75, [R1+0x1090] ;  /* 0x00109000014b7983 */ /* 0x000e620000100800 */
[----:B0-----:R-:W-:-:S05]  /*296c0*/  VIADD R9, R41, 0xffffff11 ;  /* 0xffffff1129097836 */ /* 0x001fca0000000000 */
[----:B------:R-:W-:Y:S01]  /*296d0*/  ISETP.GE.U32.AND P1, PT, R9, 0x7ffffe12, PT ;  /* 0x7ffffe120900780c */ /* 0x000fe20003f26070 */
[----:B------:R-:W-:Y:S01]  /*296e0*/  VIADD R9, R41, 0xffffff10 ;  /* 0xffffff1029097836 */ /* 0x000fe20000000000 */
[----:B------:R-:W-:Y:S02]  /*296f0*/  PRMT R41, RZ, 0x7610, R41 ;  /* 0x00007610ff297816 */ /* 0x000fe40000000029 */
[----:B-1----:R-:W-:-:S04]  /*29700*/  @!P0 LOP3.LUT R75, R75, R74, RZ, 0x3c, !PT ;  /* 0x0000004a4b4b8212 */ /* 0x002fc800078e3cff */
[----:B------:R-:W-:-:S04]  /*29710*/  @!P0 LOP3.LUT R74, R75, R74, RZ, 0x3c, !PT ;  /* 0x0000004a4b4a8212 */ /* 0x000fc800078e3cff */
[----:B------:R-:W-:-:S05]  /*29720*/  @!P0 LOP3.LUT R75, R75, R74, RZ, 0x3c, !PT ;  /* 0x0000004a4b4b8212 */ /* 0x000fca00078e3cff */
[----:B------:R0:W2:Y:S01]  /*29730*/  @!P0 LDG.E.U8 R41, desc[UR18][R74.64] ;  /* 0x000000124a298981 */ /* 0x0000a2000c1e1100 */
[----:B------:R-:W-:Y:S01]  /*29740*/  PRMT R6, RZ, 0x7610, R6 ;  /* 0x00007610ff067816 */ /* 0x000fe20000000006 */
[----:B0-----:R-:W-:Y:S02]  /*29750*/  @!P0 IMAD.MOV.U32 R74, RZ, RZ, R93 ;  /* 0x000000ffff4a8224 */ /* 0x001fe400078e005d */
[----:B------:R-:W-:-:S05]  /*29760*/  @!P0 IMAD.MOV.U32 R75, RZ, RZ, R92 ;  /* 0x000000ffff4b8224 */ /* 0x000fca00078e005c */
[----:B------:R0:W3:Y:S04]  /*29770*/  @!P0 LDG.E.U8 R6, desc[UR18][R74.64] ;  /* 0x000000124a068981 */ /* 0x0000e8000c1e1100 */
[----:B--2---:R1:W-:Y:S04]  /*29780*/  STL [R1+0x94], R41 ;  /* 0x0000942901007387 */ /* 0x0043e80000100800 */
[----:B------:R-:W0:Y:S04]  /*29790*/  LDL R74, [R1+0x109c] ;  /* 0x00109c00014a7983 */ /* 0x000e280000100800 */
[----:B------:R-:W0:Y:S01]  /*297a0*/  LDL R75, [R1+0x10a0] ;  /* 0x0010a000014b7983 */ /* 0x000e220000100800 */
[----:B----4-:R-:W-:-:S03]  /*297b0*/  PRMT R77, RZ, 0x7610, R77 ;  /* 0x00007610ff4d7816 */ /* 0x010fc6000000004d */
[----:B------:R-:W2:Y:S04]  /*297c0*/  LDL R92, [R1+0x10cc] ;  /* 0x0010cc00015c7983 */ /* 0x000ea80000100800 */
[----:B------:R-:W4:Y:S01]  /*297d0*/  LDL R93, [R1+0x10d0] ;  /* 0x0010d000015d7983 */ /* 0x000f220000100800 */
[----:B-1----:R-:W1:Y:S01]  /*297e0*/  LDC R41, c[0x0][0x3a0] ;  /* 0x0000e800ff297b82 */ /* 0x002e620000000800 */
[----:B0-----:R-:W-:-:S04]  /*297f0*/  @!P1 LOP3.LUT R75, R75, R74, RZ, 0x3c, !PT ;  /* 0x0000004a4b4b9212 */ /* 0x001fc800078e3cff */
[----:B------:R-:W-:-:S04]  /*29800*/  @!P1 LOP3.LUT R74, R75, R74, RZ, 0x3c, !PT ;  /* 0x0000004a4b4a9212 */ /* 0x000fc800078e3cff */
[----:B------:R-:W-:-:S05]  /*29810*/  @!P1 LOP3.LUT R75, R75, R74, RZ, 0x3c, !PT ;  /* 0x0000004a4b4b9212 */ /* 0x000fca00078e3cff */
[----:B------:R-:W2:Y:S04]  /*29820*/  @!P1 LDG.E.U8 R77, desc[UR18][R74.64] ;  /* 0x000000124a4d9981 */ /* 0x000ea8000c1e1100 */
[----:B---3--:R-:W-:Y:S04]  /*29830*/  STL [R1+0x211c], R6 ;  /* 0x00211c0601007387 */ /* 0x008fe80000100800 */
[----:B--2---:R0:W-:Y:S04]  /*29840*/  STL [R1+0x17c], R77 ;  /* 0x00017c4d01007387 */ /* 0x0041e80000100800 */
[----:B0-----:R-:W2:Y:S04]  /*29850*/  LDL.LU R77, [R1+0x21b4] ;  /* 0x0021b400014d7983 */ /* 0x001ea80000300800 */
[----:B------:R-:W3:Y:S04]  /*29860*/  LDL R74, [R1+0x10a4] ;  /* 0x0010a400014a7983 */ /* 0x000ee80000100800 */
[----:B------:R-:W3:Y:S01]  /*29870*/  LDL R75, [R1+0x10a8] ;  /* 0x0010a800014b7983 */ /* 0x000ee20000100800 */
[----:B------:R-:W-:Y:S01]  /*29880*/  ISETP.GE.U32.AND P3, PT, R9, 0x7ffffe11, PT ;  /* 0x7ffffe110900780c */ /* 0x000fe20003f66070 */
[----:B-1----:R-:W-:-:S05]  /*29890*/  VIADD R9, R41, 0xffffff0c ;  /* 0xffffff0c29097836 */ /* 0x002fca0000000000 */
[----:B------:R-:W-:Y:S02]  /*298a0*/  ISETP.GE.U32.AND P0, PT, R9, 0x7ffffe0d, PT ;  /* 0x7ffffe0d0900780c */ /* 0x000fe40003f06070 */
[----:B------:R-:W-:Y:S02]  /*298b0*/  PRMT R9, RZ, 0x7610, R9 ;  /* 0x00007610ff097816 */ /* 0x000fe40000000009 */
[----:B---3--:R-:W-:-:S04]  /*298c0*/  @!P1 LOP3.LUT R75, R75, R74, RZ, 0x3c, !PT ;  /* 0x0000004a4b4b9212 */ /* 0x008fc800078e3cff */
[----:B------:R-:W-:-:S04]  /*298d0*/  @!P1 LOP3.LUT R74, R75, R74, RZ, 0x3c, !PT ;  /* 0x0000004a4b4a9212 */ /* 0x000fc800078e3cff */
[----:B------:R-:W-:-:S05]  /*298e0*/  @!P1 LOP3.LUT R75, R75, R74, RZ, 0x3c, !PT ;  /* 0x0000004a4b4b9212 */ /* 0x000fca00078e3cff */
[----:B------:R-:W3:Y:S01]  /*298f0*/  @!P1 LDG.E.U8 R9, desc[UR18][R74.64] ;  /* 0x000000124a099981 */ /* 0x000ee2000c1e1100 */
        /* <DEDUP_REMOVED lines=11> */
[----:B---3--:R0:W-:Y:S02]  /*299b0*/  STL [R1+0x1d8], R41 ;  /* 0x0001d82901007387 */ /* 0x0081e40000100800 */
[----:B0-----:R-:W0:Y:S02]  /*299c0*/  LDC R41, c[0x0][0x3a0] ;  /* 0x0000e800ff297b82 */ /* 0x001e240000000800 */
[----:B0-----:R-:W-:Y:S02]  /*299d0*/  VIADD R9, R41, 0xffffff0a ;  /* 0xffffff0a29097836 */ /* 0x001fe40000000000 */
[----:B------:R-:W3:Y:S01]  /*299e0*/  LDL R41, [R1+0x1d4] ;  /* 0x0001d40001297983 */ /* 0x000ee20000100800 */
[----:B------:R-:W-:-:S02]  /*299f0*/  @!P3 IMAD.MOV.U32 R74, RZ, RZ, R45 ;  /* 0x000000ffff4ab224 */ /* 0x000fc400078e002d */
[----:B------:R-:W-:Y:S02]  /*29a00*/  @!P3 IMAD.MOV.U32 R75, RZ, RZ, R22 ;  /* 0x000000ffff4bb224 */ /* 0x000fe400078e0016 */
[----:B------:R-:W2:Y:S04]  /*29a10*/  LDL.LU R22, [R1+0x21ac] ;  /* 0x0021ac0001167983 */ /* 0x000ea80000300800 */
[----:B------:R-:W2:Y:S04]  /*29a20*/  LDL.LU R45, [R1+0x21a8] ;  /* 0x0021a800012d7983 */ /* 0x000ea80000300800 */
[----:B---3--:R-:W3:Y:S04]  /*29a30*/  @!P3 LDG.E.U8 R41, desc[UR18][R74.64] ;  /* 0x000000124a29b981 */ /* 0x008ee8000c1e1100 */
[----:B---3--:R0:W-:Y:S04]  /*29a40*/  @!P3 STL [R1+0x1d4], R41 ;  /* 0x0001d4290100b387 */ /* 0x0081e80000100800 */
[----:B------:R-:W3:Y:S04]  /*29a50*/  LDL R74, [R1+0x10bc] ;  /* 0x0010bc00014a7983 */ /* 0x000ee80000100800 */
[----:B------:R-:W3:Y:S01]  /*29a60*/  LDL R75, [R1+0x10c0] ;  /* 0x0010c000014b7983 */ /* 0x000ee20000100800 */
[----:B0-----:R-:W0:Y:S01]  /*29a70*/  LDC R41, c[0x0][0x3a0] ;  /* 0x0000e800ff297b82 */ /* 0x001e220000000800 */
[----:B------:R-:W-:-:S02]  /*29a80*/  PRMT R78, RZ, 0x7610, R78 ;  /* 0x00007610ff4e7816 */ /* 0x000fc4000000004e */
[----:B--2---:R-:W-:Y:S02]  /*29a90*/  PRMT R77, RZ, 0x7610, R77 ;  /* 0x00007610ff4d7816 */ /* 0x004fe4000000004d */
[----:B------:R-:W-:Y:S01]  /*29aa0*/  ISETP.GE.U32.AND P3, PT, R9, 0x7ffffe0b, PT ;  /* 0x7ffffe0b0900780c */ /* 0x000fe20003f66070 */
[----:B0-----:R-:W-:Y:S01]  /*29ab0*/  VIADD R9, R41, 0xffffff09 ;  /* 0xffffff0929097836 */ /* 0x001fe20000000000 */
[----:B------:R-:W-:Y:S02]  /*29ac0*/  PRMT R41, RZ, 0x7610, R41 ;  /* 0x00007610ff297816 */ /* 0x000fe40000000029 */
[----:B---3--:R-:W-:-:S04]  /*29ad0*/  @!P0 LOP3.LUT R75, R75, R74, RZ, 0x3c, !PT ;  /* 0x0000004a4b4b8212 */ /* 0x008fc800078e3cff */
[----:B------:R-:W-:-:S04]  /*29ae0*/  @!P0 LOP3.LUT R74, R75, R74, RZ, 0x3c, !PT ;  /* 0x0000004a4b4a8212 */ /* 0x000fc800078e3cff */
[----:B------:R-:W-:-:S05]  /*29af0*/  @!P0 LOP3.LUT R75, R75, R74, RZ, 0x3c, !PT ;  /* 0x0000004a4b4b8212 */ /* 0x000fca00078e3cff */
[----:B------:R0:W2:Y:S02]  /*29b00*/  @!P0 LDG.E.U8 R78, desc[UR18][R74.64] ;  /* 0x000000124a4e8981 */ /* 0x0000a4000c1e1100 */
[----:B0-----:R-:W-:Y:S02]  /*29b10*/  @!P0 IMAD.MOV.U32 R74, RZ, RZ, R2 ;  /* 0x000000ffff4a8224 */ /* 0x001fe400078e0002 */
[----:B------:R-:W-:Y:S01]  /*29b20*/  @!P0 IMAD.MOV.U32 R75, RZ, RZ, R15 ;  /* 0x000000ffff4b8224 */ /* 0x000fe200078e000f */
[----:B------:R-:W-:Y:S01]  /*29b30*/  PRMT R8, RZ, 0x7610, R8 ;  /* 0x00007610ff087816 */ /* 0x000fe20000000008 */
[----:B------:R-:W3:Y:S04]  /*29b40*/  LDL.LU R15, [R1+0x21a4] ;  /* 0x0021a400010f7983 */ /* 0x000ee80000300800 */
[----:B------:R4:W2:Y:S04]  /*29b50*/  @!P0 LDG.E.U8 R77, desc[UR18][R74.64] ;  /* 0x000000124a4d8981 */ /* 0x0008a8000c1e1100 */
[----:B------:R-:W2:Y:S01]  /*29b60*/  LDL.LU R2, [R1+0x21a0] ;  /* 0x0021a00001027983 */ /* 0x000ea20000300800 */
[----:B----4-:R-:W-:-:S02]  /*29b70*/  @!P1 IMAD.MOV.U32 R74, RZ, RZ, R93 ;  /* 0x000000ffff4a9224 */ /* 0x010fc400078e005d */
[----:B------:R-:W-:Y:S01]  /*29b80*/  @!P1 IMAD.MOV.U32 R75, RZ, RZ, R92 ;  /* 0x000000ffff4b9224 */ /* 0x000fe200078e005c */
[----:B------:R-:W4:Y:S04]  /*29b90*/  LDL R93, [R1+0x1100] ;  /* 0x00110000015d7983 */ /* 0x000f280000100800 */
[----:B------:R-:W2:Y:S04]  /*29ba0*/  LDL R92, [R1+0x10fc] ;  /* 0x0010fc00015c7983 */ /* 0x000ea80000100800 */
[----:B------:R0:W2:Y:S02]  /*29bb0*/  @!P1 LDG.E.U8 R41, desc[UR18][R74.64] ;  /* 0x000000124a299981 */ /* 0x0000a4000c1e1100 */
[----:B0-----:R-:W-:-:S02]  /*29bc0*/  @!P1 IMAD.MOV.U32 R74, RZ, RZ, R47 ;  /* 0x000000ffff4a9224 */ /* 0x001fc400078e002f */
[----:B------:R-:W-:-:S05]  /*29bd0*/  @!P1 IMAD.MOV.U32 R75, RZ, RZ, R14 ;  /* 0x000000ffff4b9224 */ /* 0x000fca00078e000e */
[----:B------:R0:W3:Y:S04]  /*29be0*/  @!P1 LDG.E.U8 R8, desc[UR18][R74.64] ;  /* 0x000000124a089981 */ /* 0x0000e8000c1e1100 */
[----:B--2---:R1:W-:Y:S04]  /*29bf0*/  STL [R1+0x8c], R41 ;  /* 0x00008c2901007387 */ /* 0x0043e80000100800 */
[----:B------:R-:W2:Y:S04]  /*29c00*/  LDL.LU R14, [R1+0x219c] ;  /* 0x00219c00010e7983 */ /* 0x000ea80000300800 */
[----:B------:R-:W2:Y:S04]  /*29c10*/  LDL.LU R47, [R1+0x2198] ;  /* 0x00219800012f7983 */ /* 0x000ea80000300800 */
[----:B------:R-:W0:Y:S04]  /*29c20*/  LDL R74, [R1+0x10dc] ;  /* 0x0010dc00014a7983 */ /* 0x000e280000100800 */
[----:B------:R-:W0:Y:S01]  /*29c30*/  LDL R75, [R1+0x10e0] ;  /* 0x0010e000014b7983 */ /* 0x000e220000100800 */
[----:B-1----:R-:W1:Y:S01]  /*29c40*/  LDC R41, c[0x0][0x3a0] ;  /* 0x0000e800ff297b82 */ /* 0x002e620000000800 */
[----:B------:R-:W-:Y:S01]  /*29c50*/  ISETP.GE.U32.AND P0, PT, R9, 0x7ffffe0a, PT ;  /* 0x7ffffe0a0900780c */ /* 0x000fe20003f06070 */
[----:B-1----:R-:W-:Y:S01]  /*29c60*/  VIADD R9, R41, 0xffffff08 ;  /* 0xffffff0829097836 */ /* 0x002fe20000000000 */
[----:B------:R-:W-:-:S02]  /*29c70*/  PRMT R41, RZ, 0x7610, R41 ;  /* 0x00007610ff297816 */ /* 0x000fc40000000029 */
[----:B0-----:R-:W-:-:S04]  /*29c80*/  @!P3 LOP3.LUT R75, R75, R74, RZ, 0x3c, !PT ;  /* 0x0000004a4b4bb212 */ /* 0x001fc800078e3cff */
[----:B------:R-:W-:-:S04]  /*29c90*/  @!P3 LOP3.LUT R74, R75, R74, RZ, 0x3c, !PT ;  /* 0x0000004a4b4ab212 */ /* 0x000fc800078e3cff */
[----:B------:R-:W-:-:S05]  /*29ca0*/  @!P3 LOP3.LUT R75, R75, R74, RZ, 0x3c, !PT ;  /* 0x0000004a4b4bb212 */ /* 0x000fca00078e3cff */
[----:B------:R-:W2:Y:S01]  /*29cb0*/  @!P3 LDG.E.U8 R41, desc[UR18][R74.64] ;  /* 0x000000124a29b981 */ /* 0x000ea2000c1e1100 */
[----:B------:R-:W-:Y:S02]  /*29cc0*/  ISETP.GE.U32.AND P1, PT, R9, 0x7ffffe09, PT ;  /* 0x7ffffe090900780c */ /* 0x000fe40003f26070 */
[----:B------:R-:W-:Y:S01]  /*29cd0*/  PRMT R9, RZ, 0x7610, R9 ;  /* 0x00007610ff097816 */ /* 0x000fe20000000009 */
[----:B---3--:R0:W-:Y:S04]  /*29ce0*/  STL [R1+0x88], R8 ;  /* 0x0000880801007387 */ /* 0x0081e80000100800 */
[----:B0-----:R-:W3:Y:S04]  /*29cf0*/  LDL R8, [R1+0x110c] ;  /* 0x00110c0001087983 */ /* 0x001ee80000100800 */
[----:B------:R-:W-:Y:S04]  /*29d00*/  STL.S16 [R1+0x148], R9 ;  /* 0x0001480901007387 */ /* 0x000fe80000100600 */
[----:B--2---:R0:W-:Y:S02]  /*29d10*/  STL [R1+0x14c], R41 ;  /* 0x00014c2901007387 */ /* 0x0041e40000100800 */
[----:B0-----:R-:W0:Y:S02]  /*29d20*/  LDC R41, c[0x0][0x3a0] ;  /* 0x0000e800ff297b82 */ /* 0x001e240000000800 */
[----:B0-----:R-:W-:-:S02]  /*29d30*/  VIADD R9, R41, 0xffffff04 ;  /* 0xffffff0429097836 */ /* 0x001fc40000000000 */
[----:B------:R-:W2:Y:S01]  /*29d40*/  LDL R41, [R1+0x148] ;  /* 0x0001480001297983 */ /* 0x000ea20000100800 */
[----:B------:R-:W-:Y:S02]  /*29d50*/  @!P3 IMAD.MOV.U32 R74, RZ, RZ, R18 ;  /* 0x000000ffff4ab224 */ /* 0x000fe400078e0012 */
[----:B------:R-:W-:Y:S02]  /*29d60*/  @!P3 IMAD.MOV.U32 R75, RZ, RZ, R19 ;  /* 0x000000ffff4bb224 */ /* 0x000fe400078e0013 */
[----:B------:R-:W3:Y:S04]  /*29d70*/  LDL.LU R19, [R1+0x2194] ;  /* 0x0021940001137983 */ /* 0x000ee80000300800 */
[----:B------:R-:W3:Y:S04]  /*29d80*/  LDL.LU R18, [R1+0x2190] ;  /* 0x0021900001127983 */ /* 0x000ee80000300800 */
[----:B--2---:R-:W2:Y:S04]  /*29d90*/  @!P3 LDG.E.U8 R41, desc[UR18][R74.64] ;  /* 0x000000124a29b981 */ /* 0x004ea8000c1e1100 */
        /* <DEDUP_REMOVED lines=11> */
[----:B------:R-:W-:Y:S02]  /*29e50*/  @!P0 IMAD.MOV.U32 R75, RZ, RZ, R13 ;  /* 0x000000ffff4b8224 */ /* 0x000fe400078e000d */
[----:B------:R-:W2:Y:S04]  /*29e60*/  LDL.LU R13, [R1+0x218c] ;  /* 0x00218c00010d7983 */ /* 0x000ea80000300800 */
[----:B------:R4:W2:Y:S01]  /*29e70*/  @!P0 LDG.E.U8 R90, desc[UR18][R74.64] ;  /* 0x000000124a5a8981 */ /* 0x0008a2000c1e1100 */
[----:B------:R-:W-:-:S03]  /*29e80*/  PRMT R89, RZ, 0x7610, R89 ;  /* 0x00007610ff597816 */ /* 0x000fc60000000059 */
[----:B------:R-:W3:Y:S01]  /*29e90*/  LDL.LU R76, [R1+0x2188] ;  /* 0x00218800014c7983 */ /* 0x000ee20000300800 */
[----:B------:R-:W-:Y:S01]  /*29ea0*/  ISETP.GE.U32.AND P3, PT, R9, 0x7ffffe05, PT ;  /* 0x7ffffe050900780c */ /* 0x000fe20003f66070 */
[----:B0-----:R-:W-:Y:S02]  /*29eb0*/  VIADD R9, R41, 0xffffff03 ;  /* 0xffffff0329097836 */ /* 0x001fe40000000000 */
[----:B----4-:R-:W-:Y:S02]  /*29ec0*/  @!P1 IMAD.MOV.U32 R74, RZ, RZ, R93 ;  /* 0x000000ffff4a9224 */ /* 0x010fe400078e005d */
[----:B------:R-:W-:Y:S01]  /*29ed0*/  @!P1 IMAD.MOV.U32 R75, RZ, RZ, R92 ;  /* 0x000000ffff4b9224 */ /* 0x000fe200078e005c */
[----:B------:R-:W-:-:S04]  /*29ee0*/  PRMT R73, RZ, 0x7610, R73 ;  /* 0x00007610ff497816 */ /* 0x000fc80000000049 */
[----:B------:R0:W4:Y:S01]  /*29ef0*/  @!P1 LDG.E.U8 R89, desc[UR18][R74.64] ;  /* 0x000000124a599981 */ /* 0x000122000c1e1100 */
[----:B------:R-:W-:Y:S01]  /*29f00*/  ISETP.GE.U32.AND P0, PT, R9, 0x7ffffe04, PT ;  /* 0x7ffffe040900780c */ /* 0x000fe20003f06070 */
[----:B------:R-:W-:Y:S02]  /*29f10*/  VIADD R9, R41, 0xffffff02 ;  /* 0xffffff0229097836 */ /* 0x000fe40000000000 */
[----:B0-----:R-:W-:Y:S02]  /*29f20*/  @!P1 IMAD.MOV.U32 R75, RZ, RZ, R12 ;  /* 0x000000ffff4b9224 */ /* 0x001fe400078e000c */
[----:B------:R-:W4:Y:S01]  /*29f30*/  LDL.LU R12, [R1+0x2184] ;  /* 0x00218400010c7983 */ /* 0x000f220000300800 */
[----:B------:R-:W-:-:S03]  /*29f40*/  @!P1 IMAD.MOV.U32 R74, RZ, RZ, R0 ;  /* 0x000000ffff4a9224 */ /* 0x000fc600078e0000 */
[----:B------:R-:W4:Y:S04]  /*29f50*/  LDL.LU R0, [R1+0x2180] ;  /* 0x0021800001007983 */ /* 0x000f280000300800 */
[----:B------:R0:W4:Y:S01]  /*29f60*/  @!P1 LDG.E.U8 R73, desc[UR18][R74.64] ;  /* 0x000000124a499981 */ /* 0x000122000c1e1100 */
[----:B------:R-:W-:Y:S01]  /*29f70*/  ISETP.GE.U32.AND P1, PT, R9, 0x7ffffe03, PT ;  /* 0x7ffffe030900780c */ /* 0x000fe20003f26070 */
[----:B------:R-:W-:Y:S02]  /*29f80*/  @!P3 IMAD.MOV.U32 R9, RZ, RZ, R16 ;  /* 0x000000ffff09b224 */ /* 0x000fe400078e0010 */
[----:B--2---:R1:W-:Y:S04]  /*29f90*/  STL [R1+0x1cc], R90 ;  /* 0x0001cc5a01007387 */ /* 0x0043e80000100800 */
[----:B------:R3:W-:Y:S01]  /*29fa0*/  STL [R1+0x1d0], R91 ;  /* 0x0001d05b01007387 */ /* 0x0007e20000100800 */
[----:B-1----:R-:W-:-:S02]  /*29fb0*/  @!P3 IMAD.MOV.U32 R90, RZ, RZ, R13 ;  /* 0x000000ffff5ab224 */ /* 0x002fc400078e000d */
[----:B---3--:R-:W-:Y:S01]  /*29fc0*/  @!P3 IMAD.MOV.U32 R91, RZ, RZ, R8 ;  /* 0x000000ffff5bb224 */ /* 0x008fe200078e0008 */
[----:B------:R-:W2:Y:S01]  /*29fd0*/  LDL.LU R13, [R1+0x217c] ;  /* 0x00217c00010d7983 */ /* 0x000ea20000300800 */
[----:B------:R-:W-:-:S03]  /*29fe0*/  @!P3 IMAD.MOV.U32 R8, RZ, RZ, R21 ;  /* 0x000000ffff08b224 */ /* 0x000fc600078e0015 */
[----:B------:R-:W3:Y:S04]  /*29ff0*/  LDL.LU R16, [R1+0x2178] ;  /* 0x0021780001107983 */ /* 0x000ee80000300800 */
[----:B------:R-:W2:Y:S01]  /*2a000*/  LDL.LU R21, [R1+0x2174] ;  /* 0x0021740001157983 */ /* 0x000ea20000300800 */
[----:B------:R-:W-:Y:S02]  /*2a010*/  PRMT R76, RZ, 0x7610, R76 ;  /* 0x00007610ff4c7816 */ /* 0x000fe4000000004c */
[----:B------:R-:W-:-:S04]  /*2a020*/  PRMT R6, RZ, 0x7610, R6 ;  /* 0x00007610ff067816 */ /* 0x000fc80000000006 */
[----:B------:R4:W3:Y:S01]  /*2a030*/  @!P3 LDG.E.U8 R76, desc[UR18][R90.64] ;  /* 0x000000125a4cb981 */ /* 0x0008e2000c1e1100 */
[----:B0-----:R-:W-:Y:S02]  /*2a040*/  PRMT R74, RZ, 0x7610, R74 ;  /* 0x00007610ff4a7816 */ /* 0x001fe4000000004a */
[----:B------:R-:W-:-:S06]  /*2a050*/  PRMT R75, RZ, 0x7610, R75 ;  /* 0x00007610ff4b7816 */ /* 0x000fcc000000004b */
[----:B------:R-:W3:Y:S01]  /*2a060*/  @!P3 LDG.E.U8 R75, desc[UR18][R8.64] ;  /* 0x00000012084bb981 */ /* 0x000ee2000c1e1100 */
[----:B----4-:R-:W-:Y:S02]  /*2a070*/  @!P0 IMAD.MOV.U32 R90, RZ, RZ, R12 ;  /* 0x000000ffff5a8224 */ /* 0x010fe400078e000c */
[----:B------:R-:W-:Y:S02]  /*2a080*/  @!P0 IMAD.MOV.U32 R91, RZ, RZ, R19 ;  /* 0x000000ffff5b8224 */ /* 0x000fe400078e0013 */
[----:B------:R-:W4:Y:S04]  /*2a090*/  LDL.LU R19, [R1+0x2170] ;  /* 0x0021700001137983 */ /* 0x000f280000300800 */
[----:B------:R0:W3:Y:S04]  /*2a0a0*/  @!P0 LDG.E.U8 R6, desc[UR18][R90.64] ;  /* 0x000000125a068981 */ /* 0x0000e8000c1e1100 */
[----:B------:R-:W3:Y:S01]  /*2a0b0*/  LDL.LU R8, [R1+0x538] ;  /* 0x0005380001087983 */ /* 0x000ee20000300800 */
[----:B0-----:R-:W-:-:S02]  /*2a0c0*/  @!P0 IMAD.MOV.U32 R90, RZ, RZ, R61 ;  /* 0x000000ffff5a8224 */ /* 0x001fc400078e003d */
[----:B------:R-:W-:Y:S01]  /*2a0d0*/  @!P0 IMAD.MOV.U32 R91, RZ, RZ, R60 ;  /* 0x000000ffff5b8224 */ /* 0x000fe200078e003c */
[----:B------:R-:W-:Y:S04]  /*2a0e0*/  STL [R1+0x1c8], R89 ;  /* 0x0001c85901007387 */ /* 0x000fe80000100800 */
[----:B------:R-:W3:Y:S01]  /*2a0f0*/  LDL.LU R60, [R1+0x216c] ;  /* 0x00216c00013c7983 */ /* 0x000ee20000300800 */
[----:B--2---:R-:W-:-:S03]  /*2a100*/  PRMT R21, RZ, 0x7610, R21 ;  /* 0x00007610ff157816 */ /* 0x004fc60000000015 */
[----:B------:R0:W2:Y:S01]  /*2a110*/  @!P0 LDG.E.U8 R74, desc[UR18][R90.64] ;  /* 0x000000125a4a8981 */ /* 0x0000a2000c1e1100 */
[----:B------:R-:W-:-:S03]  /*2a120*/  VIADD R9, R0, 0x5d ;  /* 0x0000005d00097836 */ /* 0x000fc60000000000 */
[----:B------:R-:W2:Y:S01]  /*2a130*/  LDL.LU R61, [R1+0x53c] ;  /* 0x00053c00013d7983 */ /* 0x000ea20000300800 */
[----:B0-----:R-:W-:Y:S02]  /*2a140*/  @!P1 IMAD.MOV.U32 R90, RZ, RZ, R18 ;  /* 0x000000ffff5a9224 */ /* 0x001fe400078e0012 */
[----:B------:R-:W-:-:S05]  /*2a150*/  @!P1 IMAD.MOV.U32 R91, RZ, RZ, R15 ;  /* 0x000000ffff5b9224 */ /* 0x000fca00078e000f */
[----:B------:R0:W2:Y:S01]  /*2a160*/  @!P1 LDG.E.U8 R21, desc[UR18][R90.64] ;  /* 0x000000125a159981 */ /* 0x0000a2000c1e1100 */
[----:B------:R-:W-:Y:S02]  /*2a170*/  ISETP.GE.AND P3, PT, R9, RZ, PT ;  /* 0x000000ff0900720c */ /* 0x000fe40003f66270 */
[----:B------:R-:W-:Y:S01]  /*2a180*/  IABS R12, R9 ;  /* 0x00000009000c7213 */ /* 0x000fe20000000000 */
[----:B------:R-:W-:Y:S01]  /*2a190*/  VIADD R9, R41, 0xffffff01 ;  /* 0xffffff0129097836 */ /* 0x000fe20000000000 */
[----:B------:R-:W-:Y:S04]  /*2a1a0*/  STL [R1+0x1c4], R73 ;  /* 0x0001c44901007387 */ /* 0x000fe80000100800 */
[----:B------:R-:W4:Y:S04]  /*2a1b0*/  LDL.LU R15, [R1+0x2168] ;  /* 0x00216800010f7983 */ /* 0x000f280000300800 */
[----:B------:R-:W4:Y:S01]  /*2a1c0*/  LDL.LU R18, [R1+0x2164] ;  /* 0x0021640001127983 */ /* 0x000f220000300800 */
[----:B------:R-:W-:Y:S01]  /*2a1d0*/  ISETP.GE.U32.AND P0, PT, R9, 0x7ffffe02, PT ;  /* 0x7ffffe020900780c */ /* 0x000fe20003f06070 */
[----:B0-----:R-:W-:-:S02]  /*2a1e0*/  @!P1 IMAD.MOV.U32 R90, RZ, RZ, R49 ;  /* 0x000000ffff5a9224 */ /* 0x001fc400078e0031 */
[----:B------:R-:W-:Y:S01]  /*2a1f0*/  @!P1 IMAD.MOV.U32 R91, RZ, RZ, R17 ;  /* 0x000000ffff5b9224 */ /* 0x000fe200078e0011 */
[----:B---3--:R-:W-:-:S06]  /*2a200*/  PRMT R60, RZ, 0x7610, R60 ;  /* 0x00007610ff3c7816 */ /* 0x008fcc000000003c */
[----:B------:R0:W3:Y:S01]  /*2a210*/  @!P1 LDG.E.U8 R60, desc[UR18][R90.64] ;  /* 0x000000125a3c9981 */ /* 0x0000e2000c1e1100 */
[----:B------:R-:W-:Y:S02]  /*2a220*/  PRMT R7, RZ, 0x7610, R7 ;  /* 0x00007610ff077816 */ /* 0x000fe40000000007 */
[----:B0-----:R-:W-:Y:S02]  /*2a230*/  @!P0 IMAD.MOV.U32 R90, RZ, RZ, R47 ;  /* 0x000000ffff5a8224 */ /* 0x001fe400078e002f */
[----:B------:R-:W-:Y:S01]  /*2a240*/  @!P0 IMAD.MOV.U32 R91, RZ, RZ, R45 ;  /* 0x000000ffff5b8224 */ /* 0x000fe200078e002d */
[----:B------:R-:W-:Y:S01]  /*2a250*/  PRMT R5, RZ, 0x7610, R5 ;  /* 0x00007610ff057816 */ /* 0x000fe20000000005 */
[----:B--2---:R0:W-:Y:S01]  /*2a260*/  STL [R1+0x80], R21 ;  /* 0x0000801501007387 */ /* 0x0041e20000100800 */
[----:B----4-:R-:W-:-:S03]  /*2a270*/  IMAD.HI.U32 R9, R19, R12, RZ ;  /* 0x0000000c13097227 */ /* 0x010fc600078e00ff */
[----:B------:R-:W2:Y:S01]  /*2a280*/  LDL.LU R17, [R1+0x2160] ;  /* 0x0021600001117983 */ /* 0x000ea20000300800 */
[----:B0-----:R-:W-:Y:S01]  /*2a290*/  VIADD R21, R41, 0xffffff00 ;  /* 0xffffff0029157836 */ /* 0x001fe20000000000 */
[----:B------:R-:W-:Y:S01]  /*2a2a0*/  PRMT R41, RZ, 0x7610, R41 ;  /* 0x00007610ff297816 */ /* 0x000fe20000000029 */
[----:B------:R-:W-:Y:S01]  /*2a2b0*/  IMAD.MOV R9, RZ, RZ, -R9 ;  /* 0x000000ffff097224 */ /* 0x000fe200078e0a09 */
[----:B------:R-:W4:Y:S02]  /*2a2c0*/  LDL.LU R49, [R1+0x215c] ;  /* 0x00215c0001317983 */ /* 0x000f240000300800 */
[----:B------:R-:W-:Y:S02]  /*2a2d0*/  ISETP.GE.U32.AND P1, PT, R21, 0x7ffffe01, PT ;  /* 0x7ffffe011500780c */ /* 0x000fe40003f26070 */
[----:B------:R0:W2:Y:S02]  /*2a2e0*/  @!P0 LDG.E.U8 R41, desc[UR18][R90.64] ;  /* 0x000000125a298981 */ /* 0x0000a4000c1e1100 */
[----:B0-----:R-:W-:-:S02]  /*2a2f0*/  @!P0 IMAD.MOV.U32 R90, RZ, RZ, R48 ;  /* 0x000000ffff5a8224 */ /* 0x001fc400078e0030 */
[----:B------:R-:W-:-:S05]  /*2a300*/  @!P0 IMAD.MOV.U32 R91, RZ, RZ, R46 ;  /* 0x000000ffff5b8224 */ /* 0x000fca00078e002e */
[----:B------:R0:W2:Y:S02]  /*2a310*/  @!P0 LDG.E.U8 R7, desc[UR18][R90.64] ;  /* 0x000000125a078981 */ /* 0x0000a4000c1e1100 */
[----:B0-----:R-:W-:Y:S02]  /*2a320*/  @!P1 IMAD.MOV.U32 R90, RZ, RZ, R14 ;  /* 0x000000ffff5a9224 */ /* 0x001fe400078e000e */
[----:B------:R-:W-:-:S05]  /*2a330*/  @!P1 IMAD.MOV.U32 R91, RZ, RZ, R22 ;  /* 0x000000ffff5b9224 */ /* 0x000fca00078e0016 */
[----:B------:R-:W4:Y:S01]  /*2a340*/  @!P1 LDG.E.U8 R5, desc[UR18][R90.64] ;  /* 0x000000125a059981 */ /* 0x000f22000c1e1100 */
[----:B------:R-:W-:-:S03]  /*2a350*/  IMAD R12, R18, R9, R12 ;  /* 0x00000009120c7224 */ /* 0x000fc600078e020c */
[----:B---3--:R0:W-:Y:S01]  /*2a360*/  STL [R1+0x7c], R60 ;  /* 0x00007c3c01007387 */ /* 0x0081e20000100800 */
[----:B------:R-:W-:-:S03]  /*2a370*/  PRMT R2, RZ, 0x7610, R2 ;  /* 0x00007610ff027816 */ /* 0x000fc60000000002 */
[----:B0-----:R-:W3:Y:S04]  /*2a380*/  LDL.LU R60, [R1+0x540] ;  /* 0x00054000013c7983 */ /* 0x001ee80000300800 */
[----:B------:R-:W-:Y:S04]  /*2a390*/  STL [R1+0x2098], R12 ;  /* 0x0020980c01007387 */ /* 0x000fe80000100800 */
[----:B------:R-:W3:Y:S04]  /*2a3a0*/  LDL.LU R45, [R1+0x2158] ;  /* 0x00215800012d7983 */ /* 0x000ee80000300800 */
[----:B------:R-:W3:Y:S04]  /*2a3b0*/  LDL.LU R47, [R1+0x2154] ;  /* 0x00215400012f7983 */ /* 0x000ee80000300800 */
[----:B------:R-:W3:Y:S04]  /*2a3c0*/  LDL.LU R46, [R1+0x2150] ;  /* 0x00215000012e7983 */ /* 0x000ee80000300800 */
[----:B------:R-:W3:Y:S04]  /*2a3d0*/  LDL.LU R48, [R1+0x544] ;  /* 0x0005440001307983 */ /* 0x000ee80000300800 */
[----:B--2---:R-:W-:Y:S04]  /*2a3e0*/  STL [R1+0x170], R7 ;  /* 0x0001700701007387 */ /* 0x004fe80000100800 */
[----:B----4-:R0:W-:Y:S02]  /*2a3f0*/  STL [R1+0x16c], R5 ;  /* 0x00016c0501007387 */ /* 0x0101e40000100800 */
[----:B0-----:R-:W-:-:S05]  /*2a400*/  @!P1 IMAD.MOV.U32 R5, RZ, RZ, R3 ;  /* 0x000000ffff059224 */ /* 0x001fca00078e0003 */
[----:B------:R0:W2:Y:S01]  /*2a410*/  @!P1 LDG.E.U8 R2, desc[UR18][R4.64] ;  /* 0x0000001204029981 */ /* 0x0000a2000c1e1100 */
[----:B------:R-:W-:-:S05]  /*2a420*/  SEL R9, R49, R8, !P2 ;  /* 0x0000000831097207 */ /* 0x000fca0005000000 */
[----:B------:R-:W-:Y:S01]  /*2a430*/  IMAD R9, R9, UR4, RZ ;  /* 0x0000000409097c24 */ /* 0x000fe2000f8e02ff */
[----:B------:R-:W-:Y:S01]  /*2a440*/  SEL R21, R49, R61, !P2 ;  /* 0x0000003d31157207 */ /* 0x000fe20005000000 */
[----:B------:R-:W1:Y:S03]  /*2a450*/  LDCU UR4, c[0x0][0x3b0] ;  /* 0x00007600ff0477ac */ /* 0x000e660008000800 */
[----:B------:R-:W-:Y:S02]  /*2a460*/  IADD3 R7, P0, PT, R9, R17, RZ ;  /* 0x0000001109077210 */ /* 0x000fe40007f1e0ff */
[----:B------:R-:W-:-:S03]  /*2a470*/  SHF.R.S32.HI R22, RZ, 0x1f, R9 ;  /* 0x0000001fff167819 */ /* 0x000fc60000011409 */
[----:B------:R-:W-:Y:S04]  /*2a480*/  STL [R1+0x13f0], R7 ;  /* 0x0013f00701007387 */ /* 0x000fe80000100800 */
[----:B------:R-:W4:Y:S01]  /*2a490*/  LDL.LU R61, [R1+0x548] ;  /* 0x00054800013d7983 */ /* 0x000f220000300800 */
[----:B------:R-:W-:Y:S02]  /*2a4a0*/  IMAD.X R3, R22, 0x1, R16, P0 ;  /* 0x0000000116037824 */ /* 0x000fe400000e0610 */
[----:B------:R-:W-:Y:S02]  /*2a4b0*/  IMAD R21, R21, UR10, RZ ;  /* 0x0000000a15157c24 */ /* 0x000fe4000f8e02ff */
[----:B0-----:R-:W-:Y:S01]  /*2a4c0*/  VIADD R5, R0, 0x5e ;  /* 0x0000005e00057836 */ /* 0x001fe20000000000 */
[----:B------:R-:W0:Y:S02]  /*2a4d0*/  LDCU UR10, c[0x0][0x3b0] ;  /* 0x00007600ff0a77ac */ /* 0x000e240008000800 */
[----:B------:R-:W-:Y:S01]  /*2a4e0*/  SHF.R.S32.HI R4, RZ, 0x1f, R21 ;  /* 0x0000001fff047819 */ /* 0x000fe20000011415 */
[----:B--2---:R2:W-:Y:S04]  /*2a4f0*/  STL [R1+0x168], R2 ;  /* 0x0001680201007387 */ /* 0x0045e80000100800 */
[----:B------:R0:W-:Y:S04]  /*2a500*/  STL [R1+0x13ec], R3 ;  /* 0x0013ec0301007387 */ /* 0x0001e80000100800 */
[----:B------:R-:W-:Y:S01]  /*2a510*/  STL [R1+0x174], R41 ;  /* 0x0001742901007387 */ /* 0x000fe20000100800 */
[----:B--2---:R-:W-:-:S05]  /*2a520*/  IADD3 R2, P0, PT, R9, R15, RZ ;  /* 0x0000000f09027210 */ /* 0x004fca0007f1e0ff */
[----:B0-----:R-:W-:Y:S01]  /*2a530*/  IMAD.X R3, R22, 0x1, R13, P0 ;  /* 0x0000000116037824 */ /* 0x001fe200000e060d */
[----:B------:R0:W-:Y:S01]  /*2a540*/  STL [R1+0x13f8], R2 ;  /* 0x0013f80201007387 */ /* 0x0001e20000100800 */
[----:B---3--:R-:W-:-:S03]  /*2a550*/  SEL R9, R49, R60, !P2 ;  /* 0x0000003c31097207 */ /* 0x008fc60005000000 */
[----:B------:R2:W-:Y:S04]  /*2a560*/  STL [R1+0x13f4], R3 ;  /* 0x0013f40301007387 */ /* 0x0005e80000100800 */
[----:B------:R-:W-:Y:S01]  /*2a570*/  STL [R1+0x20a4], R0 ;  /* 0x0020a40001007387 */ /* 0x000fe20000100800 */
[----:B0-----:R-:W-:-:S05]  /*2a580*/  IADD3 R2, P0, PT, R21, R17, RZ ;  /* 0x0000001115027210 */ /* 0x001fca0007f1e0ff */
[----:B------:R-:W-:Y:S04]  /*2a590*/  STL [R1+0x1400], R2 ;  /* 0x0014000201007387 */ /* 0x000fe80000100800 */
[----:B------:R0:W-:Y:S01]  /*2a5a0*/  STL [R1+0x20c0], R2 ;  /* 0x0020c00201007387 */ /* 0x0001e20000100800 */
[----:B--2---:R-:W-:-:S03]  /*2a5b0*/  VIADD R3, R0, 0x5f ;  /* 0x0000005f00037836 */ /* 0x004fc60000000000 */
[----:B------:R-:W2:Y:S01]  /*2a5c0*/  LDL.LU R60, [R1+0x54c] ;  /* 0x00054c00013c7983 */ /* 0x000ea20000300800 */
[----:B------:R-:W-:Y:S01]  /*2a5d0*/  IMAD R9, R9, UR11, RZ ;  /* 0x0000000b09097c24 */ /* 0x000fe2000f8e02ff */
[----:B------:R-:W-:Y:S01]  /*2a5e0*/  SEL R22, R49, R48, !P2 ;  /* 0x0000003031167207 */ /* 0x000fe20005000000 */
[----:B------:R-:W3:Y:S01]  /*2a5f0*/  LDCU UR11, c[0x0][0x3b0] ;  /* 0x00007600ff0b77ac */ /* 0x000ee20008000800 */
[----:B0-----:R-:W-:Y:S01]  /*2a600*/  IMAD.X R2, R4, 0x1, R16, P0 ;  /* 0x0000000104027824 */ /* 0x001fe200000e0610 */
[----:B------:R-:W-:Y:S02]  /*2a610*/  IADD3 R0, P0, PT, R21, R15, RZ ;  /* 0x0000000f15007210 */ /* 0x000fe40007f1e0ff */
[----:B------:R-:W-:-:S03]  /*2a620*/  IABS R21, R5 ;  /* 0x0000000500157213 */ /* 0x000fc60000000000 */
[----:B------:R-:W-:Y:S01]  /*2a630*/  IMAD.X R5, R4, 0x1, R13, P0 ;  /* 0x0000000104057824 */ /* 0x000fe200000e060d */
[----:B------:R-:W-:Y:S01]  /*2a640*/  IADD3 R4, P0, PT, R9, R17, RZ ;  /* 0x0000001109047210 */ /* 0x000fe20007f1e0ff */
[----:B------:R0:W-:Y:S04]  /*2a650*/  STL [R1+0x13fc], R2 ;  /* 0x0013fc0201007387 */ /* 0x0001e80000100800 */
[----:B------:R0:W-:Y:S04]  /*2a660*/  STL [R1+0x1408], R0 ;  /* 0x0014080001007387 */ /* 0x0001e80000100800 */
[----:B------:R-:W-:Y:S04]  /*2a670*/  STL [R1+0x1404], R5 ;  /* 0x0014040501007387 */ /* 0x000fe80000100800 */
[----:B------:R-:W3:Y:S04]  /*2a680*/  LDL.LU R48, [R1+0x550] ;  /* 0x0005500001307983 */ /* 0x000ee80000300800 */
[----:B------:R1:W-:Y:S04]  /*2a690*/  STL [R1+0x1460], R4 ;  /* 0x0014600401007387 */ /* 0x0003e80000100800 */
[----:B------:R-:W3:Y:S01]  /*2a6a0*/  LDL.LU R93, [R1+0x554] ;  /* 0x00055400015d7983 */ /* 0x000ee20000300800 */
[----:B0-----:R-:W-:-:S02]  /*2a6b0*/  SHF.R.S32.HI R2, RZ, 0x1f, R9 ;  /* 0x0000001fff027819 */ /* 0x001fc40000011409 */
[----:B------:R-:W-:-:S03]  /*2a6c0*/  IABS R0, R3 ;  /* 0x0000000300007213 */ /* 0x000fc60000000000 */
[----:B-1----:R-:W-:Y:S01]  /*2a6d0*/  IMAD.X R4, R2, 0x1, R16, P0 ;  /* 0x0000000102047824 */ /* 0x002fe200000e0610 */
[----:B------:R-:W-:-:S04]  /*2a6e0*/  IADD3 R3, P0, PT, R9, R15, RZ ;  /* 0x0000000f09037210 */ /* 0x000fc80007f1e0ff */
[----:B------:R0:W-:Y:S04]  /*2a6f0*/  STL [R1+0x145c], R4 ;  /* 0x00145c0401007387 */ /* 0x0001e80000100800 */
[----:B------:R1:W-:Y:S04]  /*2a700*/  STL [R1+0x1468], R3 ;  /* 0x0014680301007387 */ /* 0x0003e80000100800 */
[----:B------:R-:W3:Y:S01]  /*2a710*/  LDL.LU R8, [R1+0x558] ;  /* 0x0005580001087983 */ /* 0x000ee20000300800 */
[----:B------:R-:W-:Y:S02]  /*2a720*/  IMAD R5, R22, UR13, RZ ;  /* 0x0000000d16057c24 */ /* 0x000fe4000f8e02ff */
[----:B------:R-:W-:-:S03]  /*2a730*/  IMAD.MOV.U32 R22, RZ, RZ, R0 ;  /* 0x000000ffff167224 */ /* 0x000fc600078e0000 */
[----:B------:R-:W-:Y:S01]  /*2a740*/  SHF.R.S32.HI R0, RZ, 0x1f, R5 ;  /* 0x0000001fff007819 */ /* 0x000fe20000011405 */
[----:B0-----:R-:W-:Y:S01]  /*2a750*/  IMAD.X R4, R2, 0x1, R13, P0 ;  /* 0x0000000102047824 */ /* 0x001fe200000e060d */
[----:B------:R-:W-:Y:S01]  /*2a760*/  IADD3 R2, P0, PT, R5, R17, RZ ;  /* 0x0000001105027210 */ /* 0x000fe20007f1e0ff */
[----:B-1----:R-:W3:Y:S04]  /*2a770*/  LDL.LU R3, [R1+0x55c] ;  /* 0x00055c0001037983 */ /* 0x002ee80000300800 */
[----:B------:R-:W3:Y:S04]  /*2a780*/  LDL.LU R73, [R1+0x560] ;  /* 0x0005600001497983 */ /* 0x000ee80000300800 */
[----:B------:R0:W-:Y:S04]  /*2a790*/  STL [R1+0x1464], R4 ;  /* 0x0014640401007387 */ /* 0x0001e80000100800 */
[----:B------:R-:W3:Y:S01]  /*2a7a0*/  LDL.LU R41, [R1+0x564] ;  /* 0x0005640001297983 */ /* 0x000ee20000300800 */
[----:B------:R-:W-:-:S03]  /*2a7b0*/  IMAD.X R7, R0, 0x1, R16, P0 ;  /* 0x0000000100077824 */ /* 0x000fc600000e0610 */
[----:B------:R1:W-:Y:S01]  /*2a7c0*/  STL [R1+0x1470], R2 ;  /* 0x0014700201007387 */ /* 0x0003e20000100800 */
[----:B----4-:R-:W-:-:S03]  /*2a7d0*/  SEL R9, R49, R61, !P2 ;  /* 0x0000003d31097207 */ /* 0x010fc60005000000 */
[----:B------:R-:W-:Y:S04]  /*2a7e0*/  STL [R1+0x20a8], R19 ;  /* 0x0020a81301007387 */ /* 0x000fe80000100800 */
[----:B------:R-:W4:Y:S04]  /*2a7f0*/  LDL.LU R61, [R1+0x568] ;  /* 0x00056800013d7983 */ /* 0x000f280000300800 */
[----:B------:R-:W4:Y:S04]  /*2a800*/  LDL.LU R14, [R1+0x56c] ;  /* 0x00056c00010e7983 */ /* 0x000f280000300800 */
[----:B------:R1:W-:Y:S01]  /*2a810*/  STL [R1+0x146c], R7 ;  /* 0x00146c0701007387 */ /* 0x0003e20000100800 */
[----:B0-----:R-:W-:-:S04]  /*2a820*/  IMAD.HI.U32 R4, R19, R21, RZ ;  /* 0x0000001513047227 */ /* 0x001fc800078e00ff */
[----:B-1----:R-:W-:Y:S01]  /*2a830*/  IMAD.HI.U32 R2, R19, R22, RZ ;  /* 0x0000001613027227 */ /* 0x002fe200078e00ff */
[----:B------:R-:W-:-:S03]  /*2a840*/  IADD3 R7, P0, PT, R5, R15, RZ ;  /* 0x0000000f05077210 */ /* 0x000fc60007f1e0ff */
[----:B------:R-:W-:Y:S02]  /*2a850*/  IMAD R9, R9, UR14, RZ ;  /* 0x0000000e09097c24 */ /* 0x000fe4000f8e02ff */
[----:B------:R-:W-:Y:S02]  /*2a860*/  IMAD.MOV R12, RZ, RZ, -R4 ;  /* 0x000000ffff0c7224 */ /* 0x000fe400078e0a04 */
[----:B------:R-:W-:Y:S01]  /*2a870*/  IMAD.X R19, R0, 0x1, R13, P0 ;  /* 0x0000000100137824 */ /* 0x000fe200000e060d */
[----:B------:R0:W-:Y:S01]  /*2a880*/  STL [R1+0x1478], R7 ;  /* 0x0014780701007387 */ /* 0x0001e20000100800 */
[----:B------:R-:W-:Y:S02]  /*2a890*/  IADD3 R0, P0, PT, R9, R17, RZ ;  /* 0x0000001109007210 */ /* 0x000fe40007f1e0ff */
[----:B------:R-:W-:-:S05]  /*2a8a0*/  SHF.R.S32.HI R91, RZ, 0x1f, R9 ;  /* 0x0000001fff5b7819 */ /* 0x000fca0000011409 */
[----:B------:R-:W-:Y:S01]  /*2a8b0*/  IMAD.X R92, R91, 0x1, R16, P0 ;  /* 0x000000015b5c7824 */ /* 0x000fe200000e0610 */
[----:B--2---:R-:W-:Y:S02]  /*2a8c0*/  SEL R5, R49, R60, !P2 ;  /* 0x0000003c31057207 */ /* 0x004fe40005000000 */
[----:B------:R-:W2:Y:S04]  /*2a8d0*/  LDL.LU R60, [R1+0x570] ;  /* 0x00057000013c7983 */ /* 0x000ea80000300800 */
[----:B0-----:R-:W2:Y:S04]  /*2a8e0*/  LDL.LU R7, [R1+0x574] ;  /* 0x0005740001077983 */ /* 0x001ea80000300800 */
[----:B------:R-:W2:Y:S04]  /*2a8f0*/  LDL.LU R4, [R1+0x578] ;  /* 0x0005780001047983 */ /* 0x000ea80000300800 */
[----:B------:R0:W-:Y:S04]  /*2a900*/  STL [R1+0x1474], R19 ;  /* 0x0014741301007387 */ /* 0x0001e80000100800 */
[----:B------:R-:W2:Y:S04]  /*2a910*/  LDL.LU R89, [R1+0x57c] ;  /* 0x00057c0001597983 */ /* 0x000ea80000300800 */
[----:B------:R3:W-:Y:S04]  /*2a920*/  STL [R1+0x1480], R0 ;  /* 0x0014800001007387 */ /* 0x0007e80000100800 */
[----:B------:R-:W2:Y:S01]  /*2a930*/  LDL.LU R90, [R1+0x584] ;  /* 0x00058400015a7983 */ /* 0x000ea20000300800 */
[----:B------:R-:W-:-:S03]  /*2a940*/  IMAD R5, R5, UR15, RZ ;  /* 0x0000000f05057c24 */ /* 0x000fc6000f8e02ff */
[----:B0-----:R-:W2:Y:S01]  /*2a950*/  LDL.LU R19, [R1+0x580] ;  /* 0x0005800001137983 */ /* 0x001ea20000300800 */
[----:B---3--:R-:W-:Y:S02]  /*2a960*/  SEL R0, R49, R93, !P2 ;  /* 0x0000005d31007207 */ /* 0x008fe40005000000 */
[----:B------:R-:W-:Y:S01]  /*2a970*/  IADD3 R93, P0, PT, R9, R15, RZ ;  /* 0x0000000f095d7210 */ /* 0x000fe20007f1e0ff */
[----:B------:R-:W-:Y:S01]  /*2a980*/  IMAD.MOV.U32 R9, RZ, RZ, R91 ;  /* 0x000000ffff097224 */ /* 0x000fe200078e005b */
[----:B------:R0:W-:Y:S04]  /*2a990*/  STL [R1+0x147c], R92 ;  /* 0x00147c5c01007387 */ /* 0x0001e80000100800 */
[----:B------:R1:W-:Y:S01]  /*2a9a0*/  STL [R1+0x1488], R93 ;  /* 0x0014885d01007387 */ /* 0x0003e20000100800 */
[----:B------:R-:W-:Y:S01]  /*2a9b0*/  IMAD.X R9, R9, 0x1, R13, P0 ;  /* 0x0000000109097824 */ /* 0x000fe200000e060d */
[----:B------:R-:W-:-:S02]  /*2a9c0*/  SEL R48, R49, R48, !P2 ;  /* 0x0000003031307207 */ /* 0x000fc40005000000 */
[----:B------:R-:W-:Y:S02]  /*2a9d0*/  SHF.R.S32.HI R91, RZ, 0x1f, R5 ;  /* 0x0000001fff5b7819 */ /* 0x000fe40000011405 */
[----:B0-----:R-:W-:Y:S02]  /*2a9e0*/  SEL R92, R49, R8, !P2 ;  /* 0x00000008315c7207 */ /* 0x001fe40005000000 */
[----:B------:R-:W3:Y:S04]  /*2a9f0*/  LDL.LU R8, [R1+0x58c] ;  /* 0x00058c0001087983 */ /* 0x000ee80000300800 */
[----:B-1----:R-:W3:Y:S04]  /*2aa00*/  LDL.LU R93, [R1+0x588] ;  /* 0x00058800015d7983 */ /* 0x002ee80000300800 */
[----:B------:R0:W-:Y:S02]  /*2aa10*/  STL [R1+0x1484], R9 ;  /* 0x0014840901007387 */ /* 0x0001e40000100800 */
[----:B0-----:R-:W-:-:S05]  /*2aa20*/  IADD3 R9, P0, PT, R5, R17, RZ ;  /* 0x0000001105097210 */ /* 0x001fca0007f1e0ff */
[----:B------:R0:W-:Y:S02]  /*2aa30*/  STL [R1+0x14e0], R9 ;  /* 0x0014e00901007387 */ /* 0x0001e40000100800 */
[----:B0-----:R-:W-:Y:S02]  /*2aa40*/  IMAD R9, R48, UR16, RZ ;  /* 0x0000001030097c24 */ /* 0x001fe4000f8e02ff */
[----:B------:R-:W-:-:S05]  /*2aa50*/  IMAD.X R48, R91, 0x1, R16, P0 ;  /* 0x000000015b307824 */ /* 0x000fca00000e0610 */
[----:B------:R0:W-:Y:S04]  /*2aa60*/  STL [R1+0x14dc], R48 ;  /* 0x0014dc3001007387 */ /* 0x0001e80000100800 */
[----:B0-----:R-:W3:Y:S01]  /*2aa70*/  LDL.LU R48, [R1+0x214c] ;  /* 0x00214c0001307983 */ /* 0x001ee20000300800 */
[----:B------:R-:W-:-:S05]  /*2aa80*/  IADD3 R5, P0, PT, R5, R15, RZ ;  /* 0x0000000f05057210 */ /* 0x000fca0007f1e0ff */
[----:B------:R-:W-:Y:S01]  /*2aa90*/  IMAD.X R91, R91, 0x1, R13, P0 ;  /* 0x000000015b5b7824 */ /* 0x000fe200000e060d */
[----:B------:R0:W-:Y:S04]  /*2aaa0*/  STL [R1+0x14e8], R5 ;  /* 0x0014e80501007387 */ /* 0x0001e80000100800 */
[----:B------:R1:W-:Y:S01]  /*2aab0*/  STL [R1+0x14e4], R91 ;  /* 0x0014e45b01007387 */ /* 0x0003e20000100800 */
[----:B0-----:R-:W-:Y:S02]  /*2aac0*/  SHF.R.S32.HI R5, RZ, 0x1f, R9 ;  /* 0x0000001fff057819 */ /* 0x001fe40000011409 */
[----:B-1----:R-:W-:-:S05]  /*2aad0*/  IADD3 R91, P0, PT, R9, R17, RZ ;  /* 0x00000011095b7210 */ /* 0x002fca0007f1e0ff */
[----:B------:R0:W-:Y:S02]  /*2aae0*/  STL [R1+0x14f0], R91 ;  /* 0x0014f05b01007387 */ /* 0x0001e40000100800 */
[----:B0-----:R-:W-:Y:S02]  /*2aaf0*/  IMAD R91, R0, UR17, RZ ;  /* 0x00000011005b7c24 */ /* 0x001fe4000f8e02ff */
[----:B------:R-:W-:Y:S01]  /*2ab00*/  IMAD.X R0, R5, 0x1, R16, P0 ;  /* 0x0000000105007824 */ /* 0x000fe200000e0610 */
[----:B------:R-:W-:-:S04]  /*2ab10*/  IADD3 R9, P0, PT, R9, R15, RZ ;  /* 0x0000000f09097210 */ /* 0x000fc80007f1e0ff */
[----:B------:R-:W-:Y:S04]  /*2ab20*/  STL [R1+0x14ec], R0 ;  /* 0x0014ec0001007387 */ /* 0x000fe80000100800 */
[----:B------:R0:W-:Y:S02]  /*2ab30*/  STL [R1+0x14f8], R9 ;  /* 0x0014f80901007387 */ /* 0x0001e40000100800 */
[----:B0-----:R-:W-:Y:S01]  /*2ab40*/  IMAD.X R9, R5, 0x1, R13, P0 ;  /* 0x0000000105097824 */ /* 0x001fe200000e060d */
[----:B------:R-:W-:-:S04]  /*2ab50*/  IADD3 R5, P0, PT, R91, R17, RZ ;  /* 0x000000115b057210 */ /* 0x000fc80007f1e0ff */
[----:B------:R0:W-:Y:S04]  /*2ab60*/  STL [R1+0x14f4], R9 ;  /* 0x0014f40901007387 */ /* 0x0001e80000100800 */
[----:B------:R-:W-:Y:S04]  /*2ab70*/  STL [R1+0x1500], R5 ;  /* 0x0015000501007387 */ /* 0x000fe80000100800 */
[----:B------:R1:W-:Y:S01]  /*2ab80*/  STL [R1+0x20c4], R5 ;  /* 0x0020c40501007387 */ /* 0x0003e20000100800 */
[----:B0-----:R-:W-:Y:S01]  /*2ab90*/  IMAD R9, R92, UR20, RZ ;  /* 0x000000145c097c24 */ /* 0x001fe2000f8e02ff */
[----:B------:R-:W-:-:S02]  /*2aba0*/  SEL R3, R49, R3, !P2 ;  /* 0x0000000331037207 */ /* 0x000fc40005000000 */
[C---:B------:R-:W-:Y:S02]  /*2abb0*/  SEL R73, R49.reuse, R73, !P2 ;  /* 0x0000004931497207 */ /* 0x040fe40005000000 */
[C---:B------:R-:W-:Y:S02]  /*2abc0*/  SEL R41, R49.reuse, R41, !P2 ;  /* 0x0000002931297207 */ /* 0x040fe40005000000 */
[C---:B----4-:R-:W-:Y:S02]  /*2abd0*/  SEL R61, R49.reuse, R61, !P2 ;  /* 0x0000003d313d7207 */ /* 0x050fe40005000000 */
[----:B------:R-:W-:-:S03]  /*2abe0*/  SEL R14, R49, R14, !P2 ;  /* 0x0000000e310e7207 */ /* 0x000fc60005000000 */
[----:B------:R-:W-:Y:S01]  /*2abf0*/  IMAD R61, R61, UR24, RZ ;  /* 0x000000183d3d7c24 */ /* 0x000fe2000f8e02ff */
[----:B--2---:R-:W-:Y:S02]  /*2ac00*/  SEL R0, R49, R89, !P2 ;  /* 0x0000005931007207 */ /* 0x004fe40005000000 */
[----:B------:R-:W-:-:S05]  /*2ac10*/  SHF.R.S32.HI R89, RZ, 0x1f, R91 ;  /* 0x0000001fff597819 */ /* 0x000fca000001145b */
[----:B------:R-:W-:Y:S01]  /*2ac20*/  IMAD.X R92, R89, 0x1, R16, P0 ;  /* 0x00000001595c7824 */ /* 0x000fe200000e0610 */
[----:B-1----:R-:W-:-:S04]  /*2ac30*/  IADD3 R5, P0, PT, R91, R15, RZ ;  /* 0x0000000f5b057210 */ /* 0x002fc80007f1e0ff */
[----:B------:R-:W-:Y:S01]  /*2ac40*/  STL [R1+0x14fc], R92 ;  /* 0x0014fc5c01007387 */ /* 0x000fe20000100800 */
[----:B------:R-:W-:-:S03]  /*2ac50*/  IMAD.X R91, R89, 0x1, R13, P0 ;  /* 0x00000001595b7824 */ /* 0x000fc600000e060d */
[----:B------:R0:W-:Y:S01]  /*2ac60*/  STL [R1+0x1508], R5 ;  /* 0x0015080501007387 */ /* 0x0001e20000100800 */
[----:B------:R-:W-:-:S03]  /*2ac70*/  IADD3 R89, P0, PT, R9, R17, RZ ;  /* 0x0000001109597210 */ /* 0x000fc60007f1e0ff */
[----:B------:R1:W-:Y:S01]  /*2ac80*/  STL [R1+0x1504], R91 ;  /* 0x0015045b01007387 */ /* 0x0003e20000100800 */
[----:B0-----:R-:W-:Y:S02]  /*2ac90*/  SHF.R.S32.HI R5, RZ, 0x1f, R9 ;  /* 0x0000001fff057819 */ /* 0x001fe40000011409 */
[----:B-1----:R-:W-:Y:S01]  /*2aca0*/  SEL R91, R49, R46, !P2 ;  /* 0x0000002e315b7207 */ /* 0x002fe20005000000 */
[----:B------:R-:W-:Y:S02]  /*2acb0*/  IMAD R46, R3, UR21, RZ ;  /* 0x00000015032e7c24 */ /* 0x000fe4000f8e02ff */
[----:B------:R-:W-:Y:S01]  /*2acc0*/  IMAD.X R3, R5, 0x1, R16, P0 ;  /* 0x0000000105037824 */ /* 0x000fe200000e0610 */
[----:B------:R-:W-:Y:S01]  /*2acd0*/  IADD3 R9, P0, PT, R9, R15, RZ ;  /* 0x0000000f09097210 */ /* 0x000fe20007f1e0ff */
[----:B------:R-:W-:Y:S04]  /*2ace0*/  STL [R1+0x1560], R89 ;  /* 0x0015605901007387 */ /* 0x000fe80000100800 */
[----:B------:R0:W-:Y:S04]  /*2acf0*/  STL [R1+0x155c], R3 ;  /* 0x00155c0301007387 */ /* 0x0001e80000100800 */
[----:B------:R1:W-:Y:S04]  /*2ad00*/  STL [R1+0x1568], R9 ;  /* 0x0015680901007387 */ /* 0x0003e80000100800 */
[----:B------:R-:W-:Y:S01]  /*2ad10*/  STL [R1+0x20ac], R49 ;  /* 0x0020ac3101007387 */ /* 0x000fe20000100800 */
[----:B0-----:R-:W-:Y:S01]  /*2ad20*/  SEL R3, R49, R45, !P2 ;  /* 0x0000002d31037207 */ /* 0x001fe20005000000 */
[----:B------:R-:W-:Y:S01]  /*2ad30*/  IMAD.X R45, R5, 0x1, R13, P0 ;  /* 0x00000001052d7824 */ /* 0x000fe200000e060d */
[----:B------:R-:W-:-:S02]  /*2ad40*/  SEL R89, R49, R47, !P2 ;  /* 0x0000002f31597207 */ /* 0x000fc40005000000 */
[----:B------:R-:W-:Y:S02]  /*2ad50*/  SHF.R.S32.HI R47, RZ, 0x1f, R46 ;  /* 0x0000001fff2f7819 */ /* 0x000fe4000001142e */
[----:B------:R-:W-:Y:S01]  /*2ad60*/  IADD3 R5, P0, PT, R46, R17, RZ ;  /* 0x000000112e057210 */ /* 0x000fe20007f1e0ff */
[----:B-1----:R-:W-:Y:S01]  /*2ad70*/  IMAD R9, R73, UR22, RZ ;  /* 0x0000001649097c24 */ /* 0x002fe2000f8e02ff */
[----:B------:R0:W-:Y:S04]  /*2ad80*/  STL [R1+0x1564], R45 ;  /* 0x0015642d01007387 */ /* 0x0001e80000100800 */
[----:B------:R-:W2:Y:S04]  /*2ad90*/  LDL.LU R73, [R1+0x2148] ;  /* 0x0021480001497983 */ /* 0x000ea80000300800 */
[----:B------:R1:W-:Y:S01]  /*2ada0*/  STL [R1+0x1570], R5 ;  /* 0x0015700501007387 */ /* 0x0003e20000100800 */
[----:B------:R-:W-:-:S02]  /*2adb0*/  SEL R60, R49, R60, !P2 ;  /* 0x0000003c313c7207 */ /* 0x000fc40005000000 */
[C---:B------:R-:W-:Y:S02]  /*2adc0*/  SEL R7, R49.reuse, R7, !P2 ;  /* 0x0000000731077207 */ /* 0x040fe40005000000 */
[C---:B------:R-:W-:Y:S02]  /*2add0*/  SEL R4, R49.reuse, R4, !P2 ;  /* 0x0000000431047207 */ /* 0x040fe40005000000 */
[C---:B------:R-:W-:Y:S02]  /*2ade0*/  SEL R90, R49.reuse, R90, !P2 ;  /* 0x0000005a315a7207 */ /* 0x040fe40005000000 */
[C---:B------:R-:W-:Y:S02]  /*2adf0*/  SEL R19, R49.reuse, R19, !P2 ;  /* 0x0000001331137207 */ /* 0x040fe40005000000 */
[C---:B---3--:R-:W-:Y:S02]  /*2ae00*/  SEL R8, R49.reuse, R8, !P2 ;  /* 0x0000000831087207 */ /* 0x048fe40005000000 */
[----:B------:R-:W-:Y:S01]  /*2ae10*/  SEL R93, R49, R93, !P2 ;  /* 0x0000005d315d7207 */ /* 0x000fe20005000000 */
[----:B0-----:R-:W-:Y:S01]  /*2ae20*/  IMAD R45, R41, UR23, RZ ;  /* 0x00000017292d7c24 */ /* 0x001fe2000f8e02ff */
[----:B------:R-:W-:Y:S01]  /*2ae30*/  SEL R92, R49, R48, !P2 ;  /* 0x00000030315c7207 */ /* 0x000fe20005000000 */
[----:B------:R-:W-:Y:S01]  /*2ae40*/  IMAD.X R48, R47, 0x1, R16, P0 ;  /* 0x000000012f307824 */ /* 0x000fe200000e0610 */
[----:B-1----:R-:W-:Y:S01]  /*2ae50*/  IADD3 R5, P0, PT, R46, R15, RZ ;  /* 0x0000000f2e057210 */ /* 0x002fe20007f1e0ff */
[----:B------:R-:W-:-:S02]  /*2ae60*/  IMAD R3, R3, UR36, RZ ;  /* 0x0000002403037c24 */ /* 0x000fc4000f8e02ff */
[----:B------:R-:W-:Y:S02]  /*2ae70*/  IMAD R14, R14, UR25, RZ ;  /* 0x000000190e0e7c24 */ /* 0x000fe4000f8e02ff */
[----:B------:R-:W-:Y:S01]  /*2ae80*/  IMAD R21, R18, R12, R21 ;  /* 0x0000000c12157224 */ /* 0x000fe200078e0215 */
[----:B------:R0:W-:Y:S04]  /*2ae90*/  STL [R1+0x156c], R48 ;  /* 0x00156c3001007387 */ /* 0x0001e80000100800 */
[----:B------:R1:W-:Y:S01]  /*2aea0*/  STL [R1+0x1578], R5 ;  /* 0x0015780501007387 */ /* 0x0003e20000100800 */
[----:B------:R-:W-:Y:S02]  /*2aeb0*/  IMAD R46, R60, UR26, RZ ;  /* 0x0000001a3c2e7c24 */ /* 0x000fe4000f8e02ff */
[----:B------:R-:W-:-:S02]  /*2aec0*/  IMAD R60, R7, UR27, RZ ;  /* 0x0000001b073c7c24 */ /* 0x000fc4000f8e02ff */
[----:B------:R-:W-:Y:S01]  /*2aed0*/  IMAD R7, R0, UR29, RZ ;  /* 0x0000001d00077c24 */ /* 0x000fe2000f8e02ff */
[----:B------:R-:W3:Y:S01]  /*2aee0*/  LDC R41, c[0x0][0x3a0] ;  /* 0x0000e800ff297b82 */ /* 0x000ee20000000800 */
[----:B0-----:R-:W-:Y:S01]  /*2aef0*/  SHF.R.S32.HI R48, RZ, 0x1f, R9 ;  /* 0x0000001fff307819 */ /* 0x001fe20000011409 */
[----:B-1----:R-:W-:Y:S01]  /*2af00*/  IMAD.X R5, R47, 0x1, R13, P0 ;  /* 0x000000012f057824 */ /* 0x002fe200000e060d */
[----:B------:R-:W-:Y:S01]  /*2af10*/  IADD3 R49, P0, PT, R9, R17, RZ ;  /* 0x0000001109317210 */ /* 0x000fe20007f1e0ff */
[----:B------:R-:W-:-:S04]  /*2af20*/  IMAD R47, R4, UR28, RZ ;  /* 0x0000001c042f7c24 */ /* 0x000fc8000f8e02ff */
[----:B------:R-:W-:Y:S01]  /*2af30*/  IMAD.X R4, R48, 0x1, R16, P0 ;  /* 0x0000000130047824 */ /* 0x000fe200000e0610 */
[----:B------:R0:W-:Y:S01]  /*2af40*/  STL [R1+0x1574], R5 ;  /* 0x0015740501007387 */ /* 0x0001e20000100800 */
[----:B------:R-:W-:-:S03]  /*2af50*/  IADD3 R0, P0, PT, R9, R15, RZ ;  /* 0x0000000f09007210 */ /* 0x000fc60007f1e0ff */
[----:B------:R-:W-:Y:S04]  /*2af60*/  STL [R1+0x1580], R49 ;  /* 0x0015803101007387 */ /* 0x000fe80000100800 */
[----:B------:R-:W-:Y:S04]  /*2af70*/  STL [R1+0x20c8], R49 ;  /* 0x0020c83101007387 */ /* 0x000fe80000100800 */
[----:B------:R-:W-:Y:S04]  /*2af80*/  STL [R1+0x157c], R4 ;  /* 0x00157c0401007387 */ /* 0x000fe80000100800 */
[----:B------:R-:W-:Y:S04]  /*2af90*/  STL [R1+0x20cc], R4 ;  /* 0x0020cc0401007387 */ /* 0x000fe80000100800 */
[----:B------:R-:W-:Y:S04]  /*2afa0*/  STL [R1+0x1588], R0 ;  /* 0x0015880001007387 */ /* 0x000fe80000100800 */
[----:B------:R1:W-:Y:S01]  /*2afb0*/  STL [R1+0x20d0], R0 ;  /* 0x0020d00001007387 */ /* 0x0003e20000100800 */
[----:B0-----:R-:W-:-:S02]  /*2afc0*/  IMAD R5, R19, UR31, RZ ;  /* 0x0000001f13057c24 */ /* 0x001fc4000f8e02ff */
[----:B------:R-:W-:Y:S02]  /*2afd0*/  IMAD.X R19, R48, 0x1, R13, P0 ;  /* 0x0000000130137824 */ /* 0x000fe400000e060d */
[----:B------:R-:W-:Y:S01]  /*2afe0*/  IMAD R9, R90, UR30, RZ ;  /* 0x0000001e5a097c24 */ /* 0x000fe2000f8e02ff */
[----:B------:R-:W-:Y:S02]  /*2aff0*/  SHF.R.S32.HI R90, RZ, 0x1f, R45 ;  /* 0x0000001fff5a7819 */ /* 0x000fe4000001142d */
[----:B-1----:R-:W-:Y:S01]  /*2b000*/  IADD3 R0, P0, PT, R45, R17, RZ ;  /* 0x000000112d007210 */ /* 0x002fe20007f1e0ff */
[----:B------:R-:W-:-:S04]  /*2b010*/  IMAD R49, R92, UR34, RZ ;  /* 0x000000225c317c24 */ /* 0x000fc8000f8e02ff */
[----:B------:R-:W-:Y:S04]  /*2b020*/  STL [R1+0x15e0], R0 ;  /* 0x0015e00001007387 */ /* 0x000fe80000100800 */
[----:B------:R-:W-:Y:S04]  /*2b030*/  STL [R1+0x1584], R19 ;  /* 0x0015841301007387 */ /* 0x000fe80000100800 */
[----:B------:R0:W-:Y:S01]  /*2b040*/  STL [R1+0x20d8], R19 ;  /* 0x0020d81301007387 */ /* 0x0001e20000100800 */
[----:B------:R-:W-:-:S05]  /*2b050*/  IMAD.X R92, R90, 0x1, R16, P0 ;  /* 0x000000015a5c7824 */ /* 0x000fca00000e0610 */
[----:B------:R-:W-:Y:S01]  /*2b060*/  STL [R1+0x15dc], R92 ;  /* 0x0015dc5c01007387 */ /* 0x000fe20000100800 */
[----:B0-----:R-:W-:Y:S01]  /*2b070*/  IADD3 R19, P0, PT, R45, R15, RZ ;  /* 0x0000000f2d137210 */ /* 0x001fe20007f1e0ff */
[----:B------:R-:W-:Y:S01]  /*2b080*/  IMAD R45, R89, UR4, RZ ;  /* 0x00000004592d7c24 */ /* 0x000fe2000f8e02ff */
[----:B------:R-:W-:Y:S01]  /*2b090*/  SHF.R.S32.HI R89, RZ, 0x1f, R46 ;  /* 0x0000001fff597819 */ /* 0x000fe2000001142e */
[----:B------:R-:W-:Y:S02]  /*2b0a0*/  IMAD R0, R91, UR35, RZ ;  /* 0x000000235b007c24 */ /* 0x000fe4000f8e02ff */
[----:B------:R-:W-:Y:S01]  /*2b0b0*/  IMAD R48, R8, UR32, RZ ;  /* 0x0000002008307c24 */ /* 0x000fe2000f8e02ff */
[----:B------:R0:W-:Y:S01]  /*2b0c0*/  STL [R1+0x15e8], R19 ;  /* 0x0015e81301007387 */ /* 0x0001e20000100800 */
[----:B------:R-:W-:Y:S01]  /*2b0d0*/  IMAD R4, R93, UR33, RZ ;  /* 0x000000215d047c24 */ /* 0x000fe2000f8e02ff */
[----:B------:R-:W1:Y:S01]  /*2b0e0*/  LDCU UR4, c[0x0][0x3a0] ;  /* 0x00007400ff0477ac */ /* 0x000e620008000800 */
[----:B0-----:R-:W-:Y:S01]  /*2b0f0*/  IMAD.X R19, R90, 0x1, R13, P0 ;  /* 0x000000015a137824 */ /* 0x001fe200000e060d */
[----:B------:R-:W-:-:S02]  /*2b100*/  IADD3 R90, P0, PT, R46, R17, RZ ;  /* 0x000000112e5a7210 */ /* 0x000fc40007f1e0ff */
[----:B------:R-:W-:Y:S02]  /*2b110*/  IADD3 R46, P1, PT, R46, R15, RZ ;  /* 0x0000000f2e2e7210 */ /* 0x000fe40007f3e0ff */
[----:B------:R0:W-:Y:S04]  /*2b120*/  STL [R1+0x15e4], R19 ;  /* 0x0015e41301007387 */ /* 0x0001e80000100800 */
[----:B------:R4:W-:Y:S01]  /*2b130*/  STL [R1+0x1660], R90 ;  /* 0x0016605a01007387 */ /* 0x0009e20000100800 */
[C---:B------:R-:W-:Y:S02]  /*2b140*/  IMAD.X R91, R89.reuse, 0x1, R16, P0 ;  /* 0x00000001595b7824 */ /* 0x040fe400000e0610 */
[----:B------:R-:W-:Y:S01]  /*2b150*/  IMAD.X R89, R89, 0x1, R13, P1 ;  /* 0x0000000159597824 */ /* 0x000fe200008e060d */
[----:B------:R1:W-:Y:S04]  /*2b160*/  STL [R1+0x1668], R46 ;  /* 0x0016682e01007387 */ /* 0x0003e80000100800 */
[----:B------:R-:W-:Y:S01]  /*2b170*/  STL [R1+0x165c], R91 ;  /* 0x00165c5b01007387 */ /* 0x000fe20000100800 */
[----:B0-----:R-:W-:-:S02]  /*2b180*/  SHF.R.S32.HI R19, RZ, 0x1f, R47 ;  /* 0x0000001fff137819 */ /* 0x001fc4000001142f */
[C---:B----4-:R-:W-:Y:S02]  /*2b190*/  IADD3 R90, P0, PT, R47.reuse, R17, RZ ;  /* 0x000000112f5a7210 */ /* 0x050fe40007f1e0ff */
[----:B------:R-:W-:-:S03]  /*2b1a0*/  IADD3 R47, P1, PT, R47, R15, RZ ;  /* 0x0000000f2f2f7210 */ /* 0x000fc60007f3e0ff */
[----:B------:R0:W-:Y:S04]  /*2b1b0*/  STL [R1+0x16e0], R90 ;  /* 0x0016e05a01007387 */ /* 0x0001e80000100800 */
[----:B------:R4:W-:Y:S01]  /*2b1c0*/  STL [R1+0x1664], R89 ;  /* 0x0016645901007387 */ /* 0x0009e20000100800 */
[----:B-1----:R-:W-:-:S03]  /*2b1d0*/  SHF.R.S32.HI R46, RZ, 0x1f, R9 ;  /* 0x0000001fff2e7819 */ /* 0x002fc60000011409 */
[----:B------:R1:W-:Y:S01]  /*2b1e0*/  STL [R1+0x16e8], R47 ;  /* 0x0016e82f01007387 */ /* 0x0003e20000100800 */
[----:B0-----:R-:W-:Y:S01]  /*2b1f0*/  IMAD.X R90, R19, 0x1, R16, P0 ;  /* 0x00000001135a7824 */ /* 0x001fe200000e0610 */
[----:B----4-:R-:W-:Y:S01]  /*2b200*/  IADD3 R89, P0, PT, R9, R17, RZ ;  /* 0x0000001109597210 */ /* 0x010fe20007f1e0ff */
[--C-:B------:R-:W-:Y:S01]  /*2b210*/  IMAD.X R19, R19, 0x1, R13.reuse, P1 ;  /* 0x0000000113137824 */ /* 0x100fe200008e060d */
[----:B------:R-:W-:Y:S02]  /*2b220*/  IADD3 R9, P1, PT, R9, R15, RZ ;  /* 0x0000000f09097210 */ /* 0x000fe40007f3e0ff */
[----:B------:R-:W-:Y:S04]  /*2b230*/  STL [R1+0x16dc], R90 ;  /* 0x0016dc5a01007387 */ /* 0x000fe80000100800 */
[----:B------:R0:W-:Y:S04]  /*2b240*/  STL [R1+0x1760], R89 ;  /* 0x0017605901007387 */ /* 0x0001e80000100800 */
[----:B------:R4:W-:Y:S04]  /*2b250*/  STL [R1+0x16e4], R19 ;  /* 0x0016e41301007387 */ /* 0x0009e80000100800 */
[----:B------:R3:W-:Y:S01]  /*2b260*/  STL [R1+0x1768], R9 ;  /* 0x0017680901007387 */ /* 0x0007e20000100800 */
[----:B-1----:R-:W-:Y:S01]  /*2b270*/  SHF.R.S32.HI R47, RZ, 0x1f, R48 ;  /* 0x0000001fff2f7819 */ /* 0x002fe20000011430 */
[----:B0-----:R-:W-:Y:S01]  /*2b280*/  IMAD.X R89, R46, 0x1, R16, P0 ;  /* 0x000000012e597824 */ /* 0x001fe200000e0610 */
[----:B----4-:R-:W-:Y:S01]  /*2b290*/  IADD3 R19, P0, PT, R48, R17, RZ ;  /* 0x0000001130137210 */ /* 0x010fe20007f1e0ff */
[----:B------:R-:W-:-:S03]  /*2b2a0*/  IMAD.X R46, R46, 0x1, R13, P1 ;  /* 0x000000012e2e7824 */ /* 0x000fc600008e060d */
[----:B------:R-:W-:Y:S04]  /*2b2b0*/  STL [R1+0x175c], R89 ;  /* 0x00175c5901007387 */ /* 0x000fe80000100800 */
[----:B------:R0:W-:Y:S04]  /*2b2c0*/  STL [R1+0x17e0], R19 ;  /* 0x0017e01301007387 */ /* 0x0001e80000100800 */
[----:B------:R1:W-:Y:S04]  /*2b2d0*/  STL [R1+0x20e0], R48 ;  /* 0x0020e03001007387 */ /* 0x0003e80000100800 */
[----:B------:R-:W-:Y:S01]  /*2b2e0*/  STL [R1+0x1764], R46 ;  /* 0x0017642e01007387 */ /* 0x000fe20000100800 */
[----:B---3--:R-:W-:-:S02]  /*2b2f0*/  SHF.R.S32.HI R9, RZ, 0x1f, R49 ;  /* 0x0000001fff097819 */ /* 0x008fc40000011431 */
[----:B0-----:R-:W-:Y:S01]  /*2b300*/  IADD3 R19, P1, PT, R48, R15, RZ ;  /* 0x0000000f30137210 */ /* 0x001fe20007f3e0ff */
[----:B-1----:R-:W-:-:S04]  /*2b310*/  IMAD.X R48, R47, 0x1, R16, P0 ;  /* 0x000000012f307824 */ /* 0x002fc800000e0610 */
[----:B------:R0:W-:Y:S04]  /*2b320*/  STL [R1+0x17e8], R19 ;  /* 0x0017e81301007387 */ /* 0x0001e80000100800 */
[----:B------:R1:W-:Y:S01]  /*2b330*/  STL [R1+0x17dc], R48 ;  /* 0x0017dc3001007387 */ /* 0x0003e20000100800 */
[----:B0-----:R-:W-:Y:S01]  /*2b340*/  IADD3 R19, P0, PT, R49, R17, RZ ;  /* 0x0000001131137210 */ /* 0x001fe20007f1e0ff */
[----:B-1----:R-:W-:Y:S01]  /*2b350*/  IMAD.X R48, R47, 0x1, R13, P1 ;  /* 0x000000012f307824 */ /* 0x002fe200008e060d */
[----:B------:R-:W-:-:S03]  /*2b360*/  IADD3 R47, P1, PT, R49, R15, RZ ;  /* 0x0000000f312f7210 */ /* 0x000fc60007f3e0ff */
[----:B------:R0:W-:Y:S04]  /*2b370*/  STL [R1+0x1858], R19 ;  /* 0x0018581301007387 */ /* 0x0001e80000100800 */
[----:B------:R1:W-:Y:S04]  /*2b380*/  STL [R1+0x17e4], R48 ;  /* 0x0017e43001007387 */ /* 0x0003e80000100800 */
[----:B------:R3:W-:Y:S01]  /*2b390*/  STL [R1+0x1860], R47 ;  /* 0x0018602f01007387 */ /* 0x0007e20000100800 */
[----:B------:R-:W-:Y:S01]  /*2b3a0*/  SHF.R.S32.HI R46, RZ, 0x1f, R45 ;  /* 0x0000001fff2e7819 */ /* 0x000fe2000001142d */
[----:B0-----:R-:W-:Y:S01]  /*2b3b0*/  IMAD.X R19, R9, 0x1, R16, P0 ;  /* 0x0000000109137824 */ /* 0x001fe200000e0610 */
[----:B-1----:R-:W-:-:S04]  /*2b3c0*/  IADD3 R48, P0, PT, R45, R17, RZ ;  /* 0x000000112d307210 */ /* 0x002fc80007f1e0ff */
[----:B------:R0:W-:Y:S04]  /*2b3d0*/  STL [R1+0x1854], R19 ;  /* 0x0018541301007387 */ /* 0x0001e80000100800 */
[----:B------:R-:W-:Y:S01]  /*2b3e0*/  STL [R1+0x18c8], R48 ;  /* 0x0018c83001007387 */ /* 0x000fe20000100800 */
[----:B---3--:R-:W-:Y:S01]  /*2b3f0*/  SHF.R.S32.HI R47, RZ, 0x1f, R61 ;  /* 0x0000001fff2f7819 */ /* 0x008fe2000001143d */
[----:B0-----:R-:W-:Y:S01]  /*2b400*/  IMAD.X R19, R9, 0x1, R13, P1 ;  /* 0x0000000109137824 */ /* 0x001fe200008e060d */
[----:B------:R-:W-:Y:S01]  /*2b410*/  IADD3 R9, P1, PT, R45, R15, RZ ;  /* 0x0000000f2d097210 */ /* 0x000fe20007f3e0ff */
[----:B------:R-:W-:-:S03]  /*2b420*/  IMAD.X R45, R46, 0x1, R16, P0 ;  /* 0x000000012e2d7824 */ /* 0x000fc600000e0610 */
        /* <DEDUP_REMOVED lines=8> */
[----:B------:R3:W-:Y:S01]  /*2b4b0*/  STL [R1+0x15f8], R45 ;  /* 0x0015f82d01007387 */ /* 0x0007e20000100800 */
[----:B------:R-:W-:Y:S01]  /*2b4c0*/  SHF.R.S32.HI R9, RZ, 0x1f, R60 ;  /* 0x0000001fff097819 */ /* 0x000fe2000001143c */
[----:B0-----:R-:W-:Y:S01]  /*2b4d0*/  IMAD.X R19, R47, 0x1, R16, P0 ;  /* 0x000000012f137824 */ /* 0x001fe200000e0610 */
[----:B-1----:R-:W-:-:S04]  /*2b4e0*/  IADD3 R46, P0, PT, R60, R17, RZ ;  /* 0x000000113c2e7210 */ /* 0x002fc80007f1e0ff */
[----:B------:R0:W-:Y:S04]  /*2b4f0*/  STL [R1+0x15ec], R19 ;  /* 0x0015ec1301007387 */ /* 0x0001e80000100800 */
[----:B------:R1:W-:Y:S04]  /*2b500*/  STL [R1+0x1670], R46 ;  /* 0x0016702e01007387 */ /* 0x0003e80000100800 */
[----:B------:R4:W-:Y:S01]  /*2b510*/  STL [R1+0x20e4], R47 ;  /* 0x0020e42f01007387 */ /* 0x0009e20000100800 */
[----:B---3--:R-:W-:Y:S01]  /*2b520*/  SHF.R.S32.HI R45, RZ, 0x1f, R7 ;  /* 0x0000001fff2d7819 */ /* 0x008fe20000011407 */
[----:B0-----:R-:W-:Y:S01]  /*2b530*/  IMAD.X R19, R47, 0x1, R13, P1 ;  /* 0x000000012f137824 */ /* 0x001fe200008e060d */
[----:B-1----:R-:W-:Y:S01]  /*2b540*/  IADD3 R46, P1, PT, R60, R15, RZ ;  /* 0x0000000f3c2e7210 */ /* 0x002fe20007f3e0ff */
[----:B----4-:R-:W-:-:S03]  /*2b550*/  IMAD.X R47, R9, 0x1, R16, P0 ;  /* 0x00000001092f7824 */ /* 0x010fc600000e0610 */
[----:B------:R0:W-:Y:S04]  /*2b560*/  STL [R1+0x15f4], R19 ;  /* 0x0015f41301007387 */ /* 0x0001e80000100800 */
[----:B------:R-:W-:Y:S04]  /*2b570*/  STL [R1+0x1678], R46 ;  /* 0x0016782e01007387 */ /* 0x000fe80000100800 */
[----:B------:R1:W-:Y:S01]  /*2b580*/  STL [R1+0x166c], R47 ;  /* 0x00166c2f01007387 */ /* 0x0003e20000100800 */
[----:B0-----:R-:W-:Y:S01]  /*2b590*/  IADD3 R19, P0, PT, R7, R17, RZ ;  /* 0x0000001107137210 */ /* 0x001fe20007f1e0ff */
[----:B-1----:R-:W-:Y:S01]  /*2b5a0*/  IMAD.X R47, R9, 0x1, R13, P1 ;  /* 0x00000001092f7824 */ /* 0x002fe200008e060d */
[----:B------:R-:W-:-:S03]  /*2b5b0*/  IADD3 R9, P1, PT, R7, R15, RZ ;  /* 0x0000000f07097210 */ /* 0x000fc60007f3e0ff */
[----:B------:R0:W-:Y:S01]  /*2b5c0*/  STL [R1+0x16f0], R19 ;  /* 0x0016f01301007387 */ /* 0x0001e20000100800 */
[----:B------:R-:W-:-:S03]  /*2b5d0*/  SHF.R.S32.HI R46, RZ, 0x1f, R5 ;  /* 0x0000001fff2e7819 */ /* 0x000fc60000011405 */
[----:B------:R-:W-:Y:S04]  /*2b5e0*/  STL [R1+0x1674], R47 ;  /* 0x0016742f01007387 */ /* 0x000fe80000100800 */
[----:B------:R1:W-:Y:S01]  /*2b5f0*/  STL [R1+0x16f8], R9 ;  /* 0x0016f80901007387 */ /* 0x0003e20000100800 */
[----:B0-----:R-:W-:Y:S01]  /*2b600*/  IMAD.X R19, R45, 0x1, R16, P0 ;  /* 0x000000012d137824 */ /* 0x001fe200000e0610 */
[----:B------:R-:W-:Y:S01]  /*2b610*/  IADD3 R7, P0, PT, R5, R17, RZ ;  /* 0x0000001105077210 */ /* 0x000fe20007f1e0ff */
[----:B------:R-:W-:-:S03]  /*2b620*/  IMAD.X R45, R45, 0x1, R13, P1 ;  /* 0x000000012d2d7824 */ /* 0x000fc600008e060d */
[----:B------:R0:W-:Y:S04]  /*2b630*/  STL [R1+0x16ec], R19 ;  /* 0x0016ec1301007387 */ /* 0x0001e80000100800 */
[----:B------:R3:W-:Y:S04]  /*2b640*/  STL [R1+0x1770], R7 ;  /* 0x0017700701007387 */ /* 0x0007e80000100800 */
[----:B------:R4:W-:Y:S01]  /*2b650*/  STL [R1+0x16f4], R45 ;  /* 0x0016f42d01007387 */ /* 0x0009e20000100800 */
[----:B-1----:R-:W-:Y:S02]  /*2b660*/  SHF.R.S32.HI R9, RZ, 0x1f, R4 ;  /* 0x0000001fff097819 */ /* 0x002fe40000011404 */
[----:B0-----:R-:W-:Y:S01]  /*2b670*/  IADD3 R19, P1, PT, R5, R15, RZ ;  /* 0x0000000f05137210 */ /* 0x001fe20007f3e0ff */
[----:B---3--:R-:W-:Y:S01]  /*2b680*/  IMAD.X R7, R46, 0x1, R16, P0 ;  /* 0x000000012e077824 */ /* 0x008fe200000e0610 */
[----:B------:R-:W-:-:S03]  /*2b690*/  IADD3 R5, P0, PT, R4, R17, RZ ;  /* 0x0000001104057210 */ /* 0x000fc60007f1e0ff */
[----:B------:R-:W-:Y:S04]  /*2b6a0*/  STL [R1+0x1778], R19 ;  /* 0x0017781301007387 */ /* 0x000fe80000100800 */
[----:B------:R0:W-:Y:S04]  /*2b6b0*/  STL [R1+0x176c], R7 ;  /* 0x00176c0701007387 */ /* 0x0001e80000100800 */
[----:B------:R1:W-:Y:S01]  /*2b6c0*/  STL [R1+0x17f0], R5 ;  /* 0x0017f00501007387 */ /* 0x0003e20000100800 */
[----:B----4-:R-:W-:Y:S01]  /*2b6d0*/  SHF.R.S32.HI R45, RZ, 0x1f, R0 ;  /* 0x0000001fff2d7819 */ /* 0x010fe20000011400 */
[----:B0-----:R-:W-:Y:S01]  /*2b6e0*/  IMAD.X R7, R46, 0x1, R13, P1 ;  /* 0x000000012e077824 */ /* 0x001fe200008e060d */
[----:B-1----:R-:W-:Y:S01]  /*2b6f0*/  IADD3 R5, P1, PT, R4, R15, RZ ;  /* 0x0000000f04057210 */ /* 0x002fe20007f3e0ff */
[----:B------:R-:W-:-:S03]  /*2b700*/  IMAD.X R4, R9, 0x1, R16, P0 ;  /* 0x0000000109047824 */ /* 0x000fc600000e0610 */
[----:B------:R0:W-:Y:S04]  /*2b710*/  STL [R1+0x1774], R7 ;  /* 0x0017740701007387 */ /* 0x0001e80000100800 */
[----:B------:R1:W-:Y:S04]  /*2b720*/  STL [R1+0x17f8], R5 ;  /* 0x0017f80501007387 */ /* 0x0003e80000100800 */
[----:B------:R3:W-:Y:S01]  /*2b730*/  STL [R1+0x17ec], R4 ;  /* 0x0017ec0401007387 */ /* 0x0007e20000100800 */
[C---:B0-----:R-:W-:Y:S01]  /*2b740*/  IADD3 R7, P0, PT, R0.reuse, R17, RZ ;  /* 0x0000001100077210 */ /* 0x041fe20007f1e0ff */
[----:B-1----:R-:W-:Y:S01]  /*2b750*/  IMAD.X R5, R9, 0x1, R13, P1 ;  /* 0x0000000109057824 */ /* 0x002fe200008e060d */
[----:B---3--:R-:W-:-:S03]  /*2b760*/  IADD3 R4, P1, PT, R0, R15, RZ ;  /* 0x0000000f00047210 */ /* 0x008fc60007f3e0ff */
[----:B------:R-:W-:Y:S01]  /*2b770*/  STL [R1+0x1868], R7 ;  /* 0x0018680701007387 */ /* 0x000fe20000100800 */
[----:B------:R-:W-:-:S03]  /*2b780*/  IMAD.X R19, R45, 0x1, R16, P0 ;  /* 0x000000012d137824 */ /* 0x000fc600000e0610 */
[----:B------:R0:W-:Y:S04]  /*2b790*/  STL [R1+0x17f4], R5 ;  /* 0x0017f40501007387 */ /* 0x0001e80000100800 */
[----:B------:R-:W-:Y:S04]  /*2b7a0*/  STL [R1+0x20f0], R7 ;  /* 0x0020f00701007387 */ /* 0x000fe80000100800 */
[----:B------:R-:W-:Y:S04]  /*2b7b0*/  STL [R1+0x1870], R4 ;  /* 0x0018700401007387 */ /* 0x000fe80000100800 */
[----:B------:R1:W-:Y:S01]  /*2b7c0*/  STL [R1+0x20f4], R4 ;  /* 0x0020f40401007387 */ /* 0x0003e20000100800 */
[----:B------:R-:W-:-:S03]  /*2b7d0*/  IMAD.X R0, R45, 0x1, R13, P1 ;  /* 0x000000012d007824 */ /* 0x000fc600008e060d */
[----:B------:R-:W-:Y:S04]  /*2b7e0*/  STL [R1+0x1864], R19 ;  /* 0x0018641301007387 */ /* 0x000fe80000100800 */
[----:B------:R-:W-:Y:S01]  /*2b7f0*/  STL [R1+0x20f8], R19 ;  /* 0x0020f81301007387 */ /* 0x000fe20000100800 */
[----:B0-----:R-:W-:-:S05]  /*2b800*/  IADD3 R5, P0, PT, R3, R17, RZ ;  /* 0x0000001103057210 */ /* 0x001fca0007f1e0ff */
[----:B------:R-:W-:Y:S04]  /*2b810*/  STL [R1+0x18d8], R5 ;  /* 0x0018d80501007387 */ /* 0x000fe80000100800 */
[----:B------:R-:W-:Y:S04]  /*2b820*/  STL [R1+0x20fc], R5 ;  /* 0x0020fc0501007387 */ /* 0x000fe80000100800 */
[----:B------:R-:W-:Y:S04]  /*2b830*/  STL [R1+0x186c], R0 ;  /* 0x00186c0001007387 */ /* 0x000fe80000100800 */
[----:B------:R-:W-:Y:S04]  /*2b840*/  STL [R1+0x2100], R0 ;  /* 0x0021000001007387 */ /* 0x000fe80000100800 */
[----:B------:R-:W-:Y:S04]  /*2b850*/  STL [R1+0x2104], R17 ;  /* 0x0021041101007387 */ /* 0x000fe80000100800 */
[----:B------:R-:W3:Y:S04]  /*2b860*/  LDL.LU R47, [R1+0x40c] ;  /* 0x00040c00012f7983 */ /* 0x000ee80000300800 */
[----:B------:R-:W4:Y:S04]  /*2b870*/  LDL.LU R48, [R1+0x2b0] ;  /* 0x0002b00001307983 */ /* 0x000f280000300800 */
[----:B------:R-:W2:Y:S04]  /*2b880*/  LDL.LU R89, [R1+0x2ac] ;  /* 0x0002ac0001597983 */ /* 0x000ea80000300800 */
[----:B------:R-:W2:Y:S04]  /*2b890*/  LDL.LU R90, [R1+0x28c] ;  /* 0x00028c00015a7983 */ /* 0x000ea80000300800 */
[----:B------:R-:W2:Y:S04]  /*2b8a0*/  LDL.LU R91, [R1+0x288] ;  /* 0x00028800015b7983 */ /* 0x000ea80000300800 */
[----:B------:R-:W2:Y:S04]  /*2b8b0*/  LDL.LU R92, [R1+0x264] ;  /* 0x00026400015c7983 */ /* 0x000ea80000300800 */
[----:B------:R-:W2:Y:S01]  /*2b8c0*/  LDL.LU R93, [R1+0x260] ;  /* 0x00026000015d7983 */ /* 0x000ea20000300800 */
[----:B------:R-:W0:Y:S01]  /*2b8d0*/  S2R R8, SR_TID.X ;  /* 0x0000000000087919 */ /* 0x000e220000002100 */
[----:B------:R-:W-:-:S02]  /*2b8e0*/  SHF.R.S32.HI R46, RZ, 0x1f, R3 ;  /* 0x0000001fff2e7819 */ /* 0x000fc40000011403 */
[----:B------:R-:W-:-:S03]  /*2b8f0*/  IADD3 R3, P1, PT, R3, R15, RZ ;  /* 0x0000000f03037210 */ /* 0x000fc60007f3e0ff */
[----:B------:R-:W-:Y:S02]  /*2b900*/  IMAD.X R49, R46, 0x1, R16, P0 ;  /* 0x000000012e317824 */ /* 0x000fe400000e0610 */
[----:B------:R-:W-:Y:S01]  /*2b910*/  STL [R1+0x18e0], R3 ;  /* 0x0018e00301007387 */ /* 0x000fe20000100800 */
[----:B------:R-:W-:-:S03]  /*2b920*/  IADD3 R60, P0, PT, R14, R17, RZ ;  /* 0x000000110e3c7210 */ /* 0x000fc60007f1e0ff */
[----:B------:R-:W-:Y:S01]  /*2b930*/  STL [R1+0x2108], R3 ;  /* 0x0021080301007387 */ /* 0x000fe20000100800 */
[----:B------:R-:W-:-:S03]  /*2b940*/  IMAD.MOV R45, RZ, RZ, -R2 ;  /* 0x000000ffff2d7224 */ /* 0x000fc600078e0a02 */
[----:B------:R-:W-:Y:S04]  /*2b950*/  STL [R1+0x18d4], R49 ;  /* 0x0018d43101007387 */ /* 0x000fe80000100800 */
[----:B------:R-:W-:Y:S01]  /*2b960*/  STL [R1+0x210c], R49 ;  /* 0x00210c3101007387 */ /* 0x000fe20000100800 */
[----:B------:R-:W-:Y:S01]  /*2b970*/  SHF.R.S32.HI R9, RZ, 0x1f, R14 ;  /* 0x0000001fff097819 */ /* 0x000fe2000001140e */
[----:B------:R-:W-:Y:S02]  /*2b980*/  IMAD.X R2, R46, 0x1, R13, P1 ;  /* 0x000000012e027824 */ /* 0x000fe400008e060d */
[----:B------:R0:W-:Y:S04]  /*2b990*/  STL [R1+0x2110], R46 ;  /* 0x0021102e01007387 */ /* 0x0001e80000100800 */
[----:B------:R-:W-:Y:S01]  /*2b9a0*/  STL [R1+0x2114], R15 ;  /* 0x0021140f01007387 */ /* 0x000fe20000100800 */
[----:B------:R-:W-:-:S03]  /*2b9b0*/  IADD3 R14, P1, PT, R14, R15, RZ ;  /* 0x0000000f0e0e7210 */ /* 0x000fc60007f3e0ff */
[----:B------:R-:W-:Y:S04]  /*2b9c0*/  STL [R1+0x1600], R60 ;  /* 0x0016003c01007387 */ /* 0x000fe80000100800 */
[----:B------:R-:W-:Y:S04]  /*2b9d0*/  STL [R1+0x2118], R60 ;  /* 0x0021183c01007387 */ /* 0x000fe80000100800 */
[----:B------:R-:W-:Y:S01]  /*2b9e0*/  STL [R1+0x2120], R16 ;  /* 0x0021201001007387 */ /* 0x000fe20000100800 */
[----:B------:R-:W-:-:S03]  /*2b9f0*/  IMAD.X R61, R9, 0x1, R16, P0 ;  /* 0x00000001093d7824 */ /* 0x000fc600000e0610 */
[----:B------:R-:W-:Y:S04]  /*2ba00*/  STL [R1+0x18dc], R2 ;  /* 0x0018dc0201007387 */ /* 0x000fe80000100800 */
        /* <DEDUP_REMOVED lines=8> */
[----:B-1----:R-:W2:Y:S01]  /*2ba90*/  LDL.LU R4, [R1+0x36c] ;  /* 0x00036c0001047983 */ /* 0x002ea20000300800 */
[----:B0-----:R-:W-:-:S03]  /*2baa0*/  LOP3.LUT R8, R8, 0x7f, RZ, 0xc0, !PT ;  /* 0x0000007f08087812 */ /* 0x001fc600078ec0ff */
[----:B------:R-:W2:Y:S04]  /*2bab0*/  LDL.LU R46, [R1+0x368] ;  /* 0x00036800012e7983 */ /* 0x000ea80000300800 */
[----:B------:R-:W2:Y:S04]  /*2bac0*/  LDL.LU R49, [R1+0x33c] ;  /* 0x00033c0001317983 */ /* 0x000ea80000300800 */
[----:B------:R-:W2:Y:S01]  /*2bad0*/  LDL.LU R3, [R1+0x338] ;  /* 0x0003380001037983 */ /* 0x000ea20000300800 */
[----:B------:R-:W-:-:S03]  /*2bae0*/  LOP3.LUT R8, R8, 0x30, RZ, 0x3c, !PT ;  /* 0x0000003008087812 */ /* 0x000fc600078e3cff */
[----:B------:R-:W2:Y:S04]  /*2baf0*/  LDL.LU R17, [R1+0x304] ;  /* 0x0003040001117983 */ /* 0x000ea80000300800 */
[----:B------:R-:W2:Y:S04]  /*2bb00*/  LDL.LU R0, [R1+0x2fc] ;  /* 0x0002fc0001007983 */ /* 0x000ea80000300800 */
[----:B------:R-:W2:Y:S04]  /*2bb10*/  LDL.LU R5, [R1+0x2e0] ;  /* 0x0002e00001057983 */ /* 0x000ea80000300800 */
[----:B---3--:R0:W-:Y:S04]  /*2bb20*/  STS.U8 [R8+UR5+0x8d80], R47 ;  /* 0x008d802f08007988 */ /* 0x0081e80008000005 */
[----:B----4-:R1:W-:Y:S04]  /*2bb30*/  STS.U8 [R8+UR5+0x1180], R48 ;  /* 0x0011803008007988 */ /* 0x0103e80008000005 */
[----:B--2---:R2:W-:Y:S04]  /*2bb40*/  STS.U8 [R8+UR5+0x9180], R89 ;  /* 0x0091805908007988 */ /* 0x0045e80008000005 */
[----:B------:R3:W-:Y:S04]  /*2bb50*/  STS.U8 [R8+UR5+0x1580], R90 ;  /* 0x0015805a08007988 */ /* 0x0007e80008000005 */
[----:B------:R4:W-:Y:S04]  /*2bb60*/  STS.U8 [R8+UR5+0x9580], R91 ;  /* 0x0095805b08007988 */ /* 0x0009e80008000005 */
[----:B------:R2:W-:Y:S04]  /*2bb70*/  STS.U8 [R8+UR5+0x1980], R92 ;  /* 0x0019805c08007988 */ /* 0x0005e80008000005 */
[----:B0-----:R-:W2:Y:S04]  /*2bb80*/  LDL.LU R47, [R1+0x2d8] ;  /* 0x0002d800012f7983 */ /* 0x001ea80000300800 */
[----:B-1----:R-:W2:Y:S04]  /*2bb90*/  LDL.LU R48, [R1+0x2a8] ;  /* 0x0002a80001307983 */ /* 0x002ea80000300800 */
[----:B--2---:R-:W2:Y:S04]  /*2bba0*/  LDL.LU R89, [R1+0x2a0] ;  /* 0x0002a00001597983 */ /* 0x004ea80000300800 */
[----:B---3--:R-:W3:Y:S04]  /*2bbb0*/  LDL.LU R90, [R1+0x284] ;  /* 0x00028400015a7983 */ /* 0x008ee80000300800 */
[----:B----4-:R-:W4:Y:S04]  /*2bbc0*/  LDL.LU R91, [R1+0x27c] ;  /* 0x00027c00015b7983 */ /* 0x010f280000300800 */
[----:B------:R0:W-:Y:S04]  /*2bbd0*/  STS.U8 [R8+UR5+0x9980], R93 ;  /* 0x0099805d08007988 */ /* 0x0001e80008000005 */
[----:B------:R-:W4:Y:S04]  /*2bbe0*/  LDL.LU R92, [R1+0x25c] ;  /* 0x00025c00015c7983 */ /* 0x000f280000300800 */
[----:B0-----:R-:W4:Y:S01]  /*2bbf0*/  LDL.LU R93, [R1+0x258] ;  /* 0x00025800015d7983 */ /* 0x001f220000300800 */
[----:B------:R-:W-:-:S03]  /*2bc00*/  VIADD R7, R41, 0xff ;  /* 0x000000ff29077836 */ /* 0x000fc60000000000 */
[----:B------:R-:W-:Y:S04]  /*2bc10*/  STS.U8 [R8+UR5+0x1d80], R73 ;  /* 0x001d804908007988 */ /* 0x000fe80008000005 */
[----:B------:R-:W-:Y:S04]  /*2bc20*/  STS.U8 [R8+UR5+0x9d80], R72 ;  /* 0x009d804808007988 */ /* 0x000fe80008000005 */
[----:B------:R-:W-:Y:S04]  /*2bc30*/  STS.U8 [R8+UR5+0x2180], R71 ;  /* 0x0021804708007988 */ /* 0x000fe80008000005 */
[----:B------:R-:W-:Y:S01]  /*2bc40*/  STS.U8 [R8+UR5+0xa180], R70 ;  /* 0x00a1804608007988 */ /* 0x000fe20008000005 */
[----:B------:R-:W-:-:S02]  /*2bc50*/  ISETP.GT.AND P0, PT, R7, 0xff, PT ;  /* 0x000000ff0700780c */ /* 0x000fc40003f04270 */
[----:B------:R-:W0:Y:S01]  /*2bc60*/  S2R R7, SR_TID.X ;  /* 0x0000000000077919 */ /* 0x000e220000002100 */
[----:B------:R-:W-:Y:S04]  /*2bc70*/  STS.U8 [R8+UR5+0x2580], R69 ;  /* 0x0025804508007988 */ /* 0x000fe80008000005 */
        /* <DEDUP_REMOVED lines=30> */
[----:B0-----:R-:W-:-:S03]  /*2be60*/  LOP3.LUT R7, R7, 0x7f, RZ, 0xc0, !PT ;  /* 0x0000007f07077812 */ /* 0x001fc600078ec0ff */
[----:B------:R-:W-:Y:S04]  /*2be70*/  STS.U8 [R8+UR5+0xe180], R30 ;  /* 0x00e1801e08007988 */ /* 0x000fe80008000005 */
[----:B------:R-:W-:Y:S04]  /*2be80*/  STS.U8 [R8+UR5+0x6580], R29 ;  /* 0x0065801d08007988 */ /* 0x000fe80008000005 */
[----:B------:R-:W-:Y:S01]  /*2be90*/  STS.U8 [R8+UR5+0xe580], R28 ;  /* 0x00e5801c08007988 */ /* 0x000fe20008000005 */
        /* <DEDUP_REMOVED lines=13> */
[----:B------:R0:W-:Y:S04]  /*2bf70*/  STS.U8 [R9+UR5+0x200], R4 ;  /* 0x0002000409007988 */ /* 0x0001e80008000005 */
[----:B------:R-:W-:Y:S04]  /*2bf80*/  STS.U8 [R9+UR5+0x8200], R46 ;  /* 0x0082002e09007988 */ /* 0x000fe80008000005 */
[----:B------:R-:W-:Y:S04]  /*2bf90*/  STS.U8 [R9+UR5+0x600], R49 ;  /* 0x0006003109007988 */ /* 0x000fe80008000005 */
[----:B------:R-:W-:Y:S04]  /*2bfa0*/  STS.U8 [R9+UR5+0x8600], R3 ;  /* 0x0086000309007988 */ /* 0x000fe80008000005 */
[----:B------:R-:W-:Y:S04]  /*2bfb0*/  STS.U8 [R9+UR5+0xa00], R17 ;  /* 0x000a001109007988 */ /* 0x000fe80008000005 */
[----:B------:R-:W-:Y:S04]  /*2bfc0*/  STS.U8 [R9+UR5+0x8a00], R0 ;  /* 0x008a000009007988 */ /* 0x000fe80008000005 */
[----:B------:R-:W-:Y:S04]  /*2bfd0*/  STS.U8 [R9+UR5+0xe00], R5 ;  /* 0x000e000509007988 */ /* 0x000fe80008000005 */
[----:B------:R-:W4:Y:S04]  /*2bfe0*/  LDL.LU R19, [R1+0x78] ;  /* 0x0000780001137983 */ /* 0x000f280000300800 */
[----:B0-----:R-:W4:Y:S04]  /*2bff0*/  LDL.LU R4, [R1+0x74] ;  /* 0x0000740001047983 */ /* 0x001f280000300800 */
[----:B------:R-:W-:Y:S04]  /*2c000*/  STS.U8 [R9+UR5+0x8e00], R47 ;  /* 0x008e002f09007988 */ /* 0x000fe80008000005 */
[----:B--2---:R0:W-:Y:S04]  /*2c010*/  STS.U8 [R9+UR5+0x9200], R89 ;  /* 0x0092005909007988 */ /* 0x0041e80008000005 */
[----:B---3--:R1:W-:Y:S04]  /*2c020*/  STS.U8 [R9+UR5+0x1600], R90 ;  /* 0x0016005a09007988 */ /* 0x0083e80008000005 */
[----:B----4-:R2:W-:Y:S04]  /*2c030*/  STS.U8 [R9+UR5+0x9600], R91 ;  /* 0x0096005b09007988 */ /* 0x0105e80008000005 */
[----:B------:R3:W-:Y:S04]  /*2c040*/  STS.U8 [R9+UR5+0x1a00], R92 ;  /* 0x001a005c09007988 */ /* 0x0007e80008000005 */
[----:B0-----:R-:W4:Y:S04]  /*2c050*/  LDL.LU R89, [R1+0x70] ;  /* 0x0000700001597983 */ /* 0x001f280000300800 */
[----:B-1----:R-:W4:Y:S04]  /*2c060*/  LDL.LU R90, [R1+0x6c] ;  /* 0x00006c00015a7983 */ /* 0x002f280000300800 */
[----:B--2---:R-:W2:Y:S04]  /*2c070*/  LDL.LU R91, [R1+0x68] ;  /* 0x00006800015b7983 */ /* 0x004ea80000300800 */
[----:B------:R0:W-:Y:S04]  /*2c080*/  STS.U8 [R9+UR5+0x9a00], R93 ;  /* 0x009a005d09007988 */ /* 0x0001e80008000005 */
[----:B---3--:R-:W3:Y:S04]  /*2c090*/  LDL.LU R92, [R1+0x64] ;  /* 0x00006400015c7983 */ /* 0x008ee80000300800 */
[----:B0-----:R-:W3:Y:S04]  /*2c0a0*/  LDL.LU R93, [R1+0x60] ;  /* 0x00006000015d7983 */ /* 0x001ee80000300800 */
        /* <DEDUP_REMOVED lines=24> */
[----:B------:R1:W-:Y:S04]  /*2c230*/  STS.U8 [R9+UR5+0x9e00], R4 ;  /* 0x009e000409007988 */ /* 0x0003e80008000005 */
[----:B0-----:R-:W3:Y:S04]  /*2c240*/  LDL.LU R19, [R1+0x4] ;  /* 0x0000040001137983 */ /* 0x001ee80000300800 */
[----:B-1----:R-:W3:Y:S04]  /*2c250*/  LDL.LU R4, [R1] ;  /* 0x0000000001047983 */ /* 0x002ee80000300800 */
[----:B----4-:R0:W-:Y:S04]  /*2c260*/  STS.U8 [R9+UR5+0x2200], R89 ;  /* 0x0022005909007988 */ /* 0x0101e80008000005 */
[----:B------:R1:W-:Y:S04]  /*2c270*/  STS.U8 [R9+UR5+0xa200], R90 ;  /* 0x00a2005a09007988 */ /* 0x0003e80008000005 */
[----:B--2---:R2:W-:Y:S04]  /*2c280*/  STS.U8 [R9+UR5+0x2600], R91 ;  /* 0x0026005b09007988 */ /* 0x0045e80008000005 */
[----:B---3--:R3:W-:Y:S04]  /*2c290*/  STS.U8 [R9+UR5+0xa600], R92 ;  /* 0x00a6005c09007988 */ /* 0x0087e80008000005 */
[----:B0-----:R-:W4:Y:S04]  /*2c2a0*/  LDL.LU R89, [R1+0x2144] ;  /* 0x0021440001597983 */ /* 0x001f280000300800 */
[----:B-1----:R-:W4:Y:S04]  /*2c2b0*/  LDL.LU R90, [R1+0x2140] ;  /* 0x00214000015a7983 */ /* 0x002f280000300800 */
[----:B--2---:R-:W2:Y:S04]  /*2c2c0*/  LDL.LU R91, [R1+0x213c] ;  /* 0x00213c00015b7983 */ /* 0x004ea80000300800 */
[----:B---3--:R-:W3:Y:S04]  /*2c2d0*/  LDL.LU R92, [R1+0x2138] ;  /* 0x00213800015c7983 */ /* 0x008ee80000300800 */
[----:B------:R0:W-:Y:S04]  /*2c2e0*/  STS.U8 [R9+UR5+0x2a00], R93 ;  /* 0x002a005d09007988 */ /* 0x0001e80008000005 */
[----:B0-----:R-:W2:Y:S04]  /*2c2f0*/  LDL.LU R93, [R1+0x2134] ;  /* 0x00213400015d7983 */ /* 0x001ea80000300800 */
[----:B------:R0:W-:Y:S04]  /*2c300*/  STS.U8 [R9+UR5+0x3e00], R47 ;  /* 0x003e002f09007988 */ /* 0x0001e80008000005 */
[----:B0-----:R-:W2:Y:S04]  /*2c310*/  LDL.LU R47, [R1+0x8c] ;  /* 0x00008c00012f7983 */ /* 0x001ea80000300800 */
[----:B------:R0:W-:Y:S04]  /*2c320*/  STS.U8 [R9+UR5+0xbe00], R48 ;  /* 0x00be003009007988 */ /* 0x0001e80008000005 */
[----:B0-----:R-:W3:Y:S04]  /*2c330*/  LDL.LU R48, [R1+0x88] ;  /* 0x0000880001307983 */ /* 0x001ee80000300800 */
        /* <DEDUP_REMOVED lines=19> */
[----:B--2---:R0:W-:Y:S04]  /*2c470*/  STS.U8 [R9+UR5+0x7a00], R47 ;  /* 0x007a002f09007988 */ /* 0x0041e80008000005 */
[----:B0-----:R-:W2:Y:S04]  /*2c480*/  LDL.LU R47, [R1+0x364] ;  /* 0x00036400012f7983 */ /* 0x001ea80000300800 */
[----:B------:R-:W2:Y:S04]  /*2c490*/  LDL.LU R11, [R1+0x360] ;  /* 0x00036000010b7983 */ /* 0x000ea80000300800 */
[----:B------:R-:W2:Y:S04]  /*2c4a0*/  LDL.LU R20, [R1+0x330] ;  /* 0x0003300001147983 */ /* 0x000ea80000300800 */
[----:B------:R-:W2:Y:S04]  /*2c4b0*/  LDL.LU R24, [R1+0x32c] ;  /* 0x00032c0001187983 */ /* 0x000ea80000300800 */
[----:B------:R-:W2:Y:S04]  /*2c4c0*/  LDL.LU R25, [R1+0x2f8] ;  /* 0x0002f80001197983 */ /* 0x000ea80000300800 */
[----:B---3--:R0:W-:Y:S04]  /*2c4d0*/  STS.U8 [R9+UR5+0xfa00], R48 ;  /* 0x00fa003009007988 */ /* 0x0081e80008000005 */
[----:B------:R-:W3:Y:S04]  /*2c4e0*/  LDL.LU R26, [R1+0x2ec] ;  /* 0x0002ec00011a7983 */ /* 0x000ee80000300800 */
        /* <DEDUP_REMOVED lines=39> */
[----:B------:R0:W-:Y:S04]  /*2c760*/  STS.U8 [R9+UR5+0xaa00], R10 ;  /* 0x00aa000a09007988 */ /* 0x0001e80008000005 */
[----:B------:R-:W-:Y:S04]  /*2c770*/  STL [R1+0x2008], R9 ;  /* 0x0020080901007387 */ /* 0x000fe80000100800 */
[----:B------:R-:W-:Y:S04]  /*2c780*/  STL [R1+0x200c], R9 ;  /* 0x00200c0901007387 */ /* 0x000fe80000100800 */
[----:B------:R1:W-:Y:S04]  /*2c790*/  STS.U8 [R9+UR5+0x4e00], R49 ;  /* 0x004e003109007988 */ /* 0x0003e80008000005 */
[----:B------:R-:W-:Y:S04]  /*2c7a0*/  STL [R1+0x2014], R9 ;  /* 0x0020140901007387 */ /* 0x000fe80000100800 */
[----:B------:R4:W-:Y:S04]  /*2c7b0*/  STS.U8 [R9+UR5+0xce00], R3 ;  /* 0x00ce000309007988 */ /* 0x0009e80008000005 */
[----:B------:R4:W-:Y:S01]  /*2c7c0*/  STS.U8 [R9+UR5+0x5a00], R4 ;  /* 0x005a000409007988 */ /* 0x0009e20008000005 */
[----:B0-----:R-:W-:-:S02]  /*2c7d0*/  LOP3.LUT R10, R7, 0x50, RZ, 0x3c, !PT ;  /* 0x00000050070a7812 */ /* 0x001fc400078e3cff */
[----:B------:R-:W-:Y:S01]  /*2c7e0*/  ISETP.LT.AND P1, PT, R7, R41, P0 ;  /* 0x000000290700720c */ /* 0x000fe20000721270 */
[----:B-1----:R-:W3:Y:S04]  /*2c7f0*/  LDL.LU R49, [R1+0x128] ;  /* 0x0001280001317983 */ /* 0x002ee80000300800 */
[----:B----4-:R-:W4:Y:S04]  /*2c800*/  LDL.LU R3, [R1+0x124] ;  /* 0x0001240001037983 */ /* 0x010f280000300800 */
        /* <DEDUP_REMOVED lines=16> */
[----:B------:R-:W4:Y:S04]  /*2c910*/  LDL.LU R4, [R1+0x120] ;  /* 0x0001200001047983 */ /* 0x000f280000300800 */
[----:B------:R-:W4:Y:S04]  /*2c920*/  LDL.LU R7, [R1+0x11c] ;  /* 0x00011c0001077983 */ /* 0x000f280000300800 */
[----:B--2---:R0:W-:Y:S04]  /*2c930*/  STS.U8 [R10+UR5+0x280], R47 ;  /* 0x0002802f0a007988 */ /* 0x0041e80008000005 */
[----:B0-----:R-:W2:Y:S04]  /*2c940*/  LDL.LU R47, [R1+0x118] ;  /* 0x00011800012f7983 */ /* 0x001ea80000300800 */
[----:B---3--:R0:W-:Y:S04]  /*2c950*/  STS.U8 [R10+UR5+0xe80], R48 ;  /* 0x000e80300a007988 */ /* 0x0081e80008000005 */
[----:B------:R1:W-:Y:S04]  /*2c960*/  STS.U8 [R10+UR5+0x8e80], R6 ;  /* 0x008e80060a007988 */ /* 0x0003e80008000005 */
[----:B0-----:R-:W3:Y:S04]  /*2c970*/  LDL.LU R48, [R1+0x114] ;  /* 0x0001140001307983 */ /* 0x001ee80000300800 */
[----:B-1----:R-:W2:Y:S04]  /*2c980*/  LDL.LU R6, [R1+0x110] ;  /* 0x0001100001067983 */ /* 0x002ea80000300800 */
        /* <DEDUP_REMOVED lines=19> */
[----:B------:R1:W-:Y:S04]  /*2cac0*/  STS.U8 [R10+UR5+0x3280], R7 ;  /* 0x003280070a007988 */ /* 0x0003e80008000005 */
[----:B0-----:R-:W4:Y:S04]  /*2cad0*/  LDL.LU R4, [R1+0xe8] ;  /* 0x0000e80001047983 */ /* 0x001f280000300800 */
[----:B-1----:R-:W4:Y:S04]  /*2cae0*/  LDL.LU R7, [R1+0xe4] ;  /* 0x0000e40001077983 */ /* 0x002f280000300800 */
        /* <DEDUP_REMOVED lines=17> */
[----:B------:R-:W2:Y:S04]  /*2cc00*/  LDL.LU R26, [R1+0xcc] ;  /* 0x0000cc00011a7983 */ /* 0x000ea80000300800 */
[----:B------:R0:W-:Y:S04]  /*2cc10*/  STS.U8 [R10+UR5+0xb280], R47 ;  /* 0x00b2802f0a007988 */ /* 0x0001e80008000005 */
[----:B------:R-:W2:Y:S04]  /*2cc20*/  LDL.LU R29, [R1+0xc8] ;  /* 0x0000c800011d7983 */ /* 0x000ea80000300800 */
[----:B---3--:R1:W-:Y:S04]  /*2cc30*/  STS.U8 [R10+UR5+0x3680], R48 ;  /* 0x003680300a007988 */ /* 0x0083e80008000005 */
[----:B0-----:R-:W3:Y:S04]  /*2cc40*/  LDL.LU R47, [R1+0xc4] ;  /* 0x0000c400012f7983 */ /* 0x001ee80000300800 */
[----:B-1----:R-:W3:Y:S04]  /*2cc50*/  LDL.LU R48, [R1+0xc0] ;  /* 0x0000c00001307983 */ /* 0x002ee80000300800 */
[----:B------:R-:W3:Y:S04]  /*2cc60*/  LDL.LU R60, [R1+0xbc] ;  /* 0x0000bc00013c7983 */ /* 0x000ee80000300800 */
[----:B------:R-:W3:Y:S04]  /*2cc70*/  LDL.LU R15, [R1+0xb8] ;  /* 0x0000b800010f7983 */ /* 0x000ee80000300800 */
[----:B------:R-:W3:Y:S04]  /*2cc80*/  LDL.LU R46, [R1+0xb4] ;  /* 0x0000b400012e7983 */ /* 0x000ee80000300800 */
[----:B------:R-:W3:Y:S04]  /*2cc90*/  LDL.LU R49, [R1+0xb0] ;  /* 0x0000b00001317983 */ /* 0x000ee80000300800 */
[----:B------:R0:W-:Y:S04]  /*2cca0*/  STS.U8 [R10+UR5+0x3a80], R17 ;  /* 0x003a80110a007988 */ /* 0x0001e80008000005 */
[----:B------:R-:W3:Y:S04]  /*2ccb0*/  LDL.LU R3, [R1+0xac] ;  /* 0x0000ac0001037983 */ /* 0x000ee80000300800 */
        /* <DEDUP_REMOVED lines=21> */
[----:B--2---:R0:W-:Y:S04]  /*2ce10*/  STS.U8 [R10+UR5+0xce80], R6 ;  /* 0x00ce80060a007988 */ /* 0x0041e80008000005 */
[----:B0-----:R-:W2:Y:S04]  /*2ce20*/  LDL.LU R6, [R1+0x211c] ;  /* 0x00211c0001067983 */ /* 0x001ea80000300800 */
[----:B------:R-:W-:Y:S04]  /*2ce30*/  STS.U8 [R10+UR5+0x5280], R11 ;  /* 0x0052800b0a007988 */ /* 0x000fe80008000005 */
[----:B---3--:R0:W-:Y:S04]  /*2ce40*/  STS.U8 [R10+UR5+0x5e80], R47 ;  /* 0x005e802f0a007988 */ /* 0x0081e80008000005 */
[----:B------:R1:W-:Y:S04]  /*2ce50*/  STS.U8 [R10+UR5+0xde80], R48 ;  /* 0x00de80300a007988 */ /* 0x0003e80008000005 */
[----:B------:R3:W-:Y:S04]  /*2ce60*/  STS.U8 [R10+UR5+0x6280], R60 ;  /* 0x0062803c0a007988 */ /* 0x0007e80008000005 */
[----:B0-----:R-:W2:Y:S04]  /*2ce70*/  LDL.LU R47, [R1+0x14c] ;  /* 0x00014c00012f7983 */ /* 0x001ea80000300800 */
[----:B-1----:R-:W2:Y:S04]  /*2ce80*/  LDL.LU R48, [R1+0x148] ;  /* 0x0001480001307983 */ /* 0x002ea80000300800 */
[----:B---3--:R-:W3:Y:S04]  /*2ce90*/  LDL.LU R60, [R1+0x80] ;  /* 0x00008000013c7983 */ /* 0x008ee80000300800 */
        /* <DEDUP_REMOVED lines=28> */
[----:B--2---:R0:W-:Y:S04]  /*2d060*/  STS.U8 [R10+UR5+0xf680], R6 ;  /* 0x00f680060a007988 */ /* 0x0041e80008000005 */
[----:B0-----:R-:W2:Y:S04]  /*2d070*/  LDL.LU R6, [R1+0x24c] ;  /* 0x00024c0001067983 */ /* 0x001ea80000300800 */
[----:B------:R-:W2:Y:S04]  /*2d080*/  LDL.LU R29, [R1+0x150] ;  /* 0x00015000011d7983 */ /* 0x000ea80000300800 */
[----:B---3--:R0:W-:Y:S02]  /*2d090*/  STS.U8 [R10+UR5+0xfe80], R11 ;  /* 0x00fe800b0a007988 */ /* 0x0081e40008000005 */
[----:B0-----:R-:W0:Y:S02]  /*2d0a0*/  S2R R11, SR_TID.X ;  /* 0x00000000000b7919 */ /* 0x001e240000002100 */
[----:B------:R1:W-:Y:S04]  /*2d0b0*/  STS.U8 [R10+UR5+0x7a80], R47 ;  /* 0x007a802f0a007988 */ /* 0x0003e80008000005 */
[----:B------:R3:W-:Y:S04]  /*2d0c0*/  STS.U8 [R10+UR5+0xfa80], R48 ;  /* 0x00fa80300a007988 */ /* 0x0007e80008000005 */
[----:B------:R3:W-:Y:S04]  /*2d0d0*/  STS.U8 [R10+UR5+0x7e80], R60 ;  /* 0x007e803c0a007988 */ /* 0x0007e80008000005 */
[----:B-1----:R-:W2:Y:S04]  /*2d0e0*/  LDL.LU R47, [R1+0x158] ;  /* 0x00015800012f7983 */ /* 0x002ea80000300800 */
[----:B---3--:R-:W3:Y:S04]  /*2d0f0*/  LDL.LU R48, [R1+0x154] ;  /* 0x0001540001307983 */ /* 0x008ee80000300800 */
[----:B------:R-:W3:Y:S04]  /*2d100*/  LDL R24, [R1+0x115c] ;  /* 0x00115c0001187983 */ /* 0x000ee80000100800 */
[----:B------:R-:W3:Y:S04]  /*2d110*/  LDL R25, [R1+0x1160] ;  /* 0x0011600001197983 */ /* 0x000ee80000100800 */
[----:B------:R-:W3:Y:S01]  /*2d120*/  LDL.LU R60, [R1+0x2118] ;  /* 0x00211800013c7983 */ /* 0x000ee20000300800 */
[----:B0-----:R-:W-:-:S04]  /*2d130*/  LOP3.LUT R11, R11, 0x7f, RZ, 0xc0, !PT ;  /* 0x0000007f0b0b7812 */ /* 0x001fc800078ec0ff */
[----:B------:R-:W-:-:S05]  /*2d140*/  LOP3.LUT R11, R11, 0x60, RZ, 0x3c, !PT ;  /* 0x000000600b0b7812 */ /* 0x000fca00078e3cff */
        /* <DEDUP_REMOVED lines=9> */
[----:B------:R0:W-:Y:S02]  /*2d1e0*/  STS.U8 [R11+UR5+0x9300], R19 ;  /* 0x009300130b007988 */ /* 0x0001e40008000005 */
[----:B0-----:R-:W0:Y:S02]  /*2d1f0*/  S2R R11, SR_TID.X ;  /* 0x00000000000b7919 */ /* 0x001e240000002100 */
[----:B0-----:R-:W-:-:S04]  /*2d200*/  LOP3.LUT R11, R11, 0x7f, RZ, 0xc0, !PT ;  /* 0x0000007f0b0b7812 */ /* 0x001fc800078ec0ff */
[----:B------:R-:W-:-:S04]  /*2d210*/  LOP3.LUT R11, R11, 0x80, RZ, 0xfc, !PT ;  /* 0x000000800b0b7812 */ /* 0x000fc800078efcff */
[----:B------:R-:W-:Y:S01]  /*2d220*/  ISETP.LT.AND P0, PT, R11, UR4, P0 ;  /* 0x000000040b007c0c */ /* 0x000fe20008701270 */
[----:B------:R-:W-:Y:S01]  /*2d230*/  STL [R1+0x1f40], R10 ;  /* 0x001f400a01007387 */ /* 0x000fe20000100800 */
[----:B------:R-:W0:Y:S03]  /*2d240*/  S2R R11, SR_TID.X ;  /* 0x00000000000b7919 */ /* 0x000e260000002100 */
[----:B------:R-:W-:Y:S04]  /*2d250*/  STL [R1+0x1f44], R10 ;  /* 0x001f440a01007387 */ /* 0x000fe80000100800 */
[----:B------:R-:W-:Y:S04]  /*2d260*/  STL [R1+0x1f4c], R10 ;  /* 0x001f4c0a01007387 */ /* 0x000fe80000100800 */
[----:B------:R-:W-:Y:S04]  /*2d270*/  STL [R1+0x2018], R10 ;  /* 0x0020180a01007387 */ /* 0x000fe80000100800 */
[----:B------:R-:W3:Y:S04]  /*2d280*/  LDL.LU R15, [R1+0x2114] ;  /* 0x00211400010f7983 */ /* 0x000ee80000300800 */
[----:B------:R-:W3:Y:S04]  /*2d290*/  LDL.LU R46, [R1+0x2110] ;  /* 0x00211000012e7983 */ /* 0x000ee80000300800 */
[----:B------:R-:W3:Y:S04]  /*2d2a0*/  LDL.LU R49, [R1+0x210c] ;  /* 0x00210c0001317983 */ /* 0x000ee80000300800 */
[----:B------:R-:W3:Y:S04]  /*2d2b0*/  LDL.LU R3, [R1+0x2108] ;  /* 0x0021080001037983 */ /* 0x000ee80000300800 */
[----:B------:R-:W3:Y:S04]  /*2d2c0*/  LDL.LU R17, [R1+0x2104] ;  /* 0x0021040001117983 */ /* 0x000ee80000300800 */
[----:B------:R-:W3:Y:S04]  /*2d2d0*/  LDL R20, [R1+0x125c] ;  /* 0x00125c0001147983 */ /* 0x000ee80000100800 */
[----:B------:R-:W3:Y:S04]  /*2d2e0*/  LDL R26, [R1+0x1260] ;  /* 0x00126000011a7983 */ /* 0x000ee80000100800 */
[----:B------:R-:W3:Y:S04]  /*2d2f0*/  LDL.LU R0, [R1+0x2100] ;  /* 0x0021000001007983 */ /* 0x000ee80000300800 */
[----:B------:R-:W3:Y:S04]  /*2d300*/  LDL.LU R5, [R1+0x20fc] ;  /* 0x0020fc0001057983 */ /* 0x000ee80000300800 */
[----:B------:R-:W3:Y:S01]  /*2d310*/  LDL.LU R19, [R1+0x20f8] ;  /* 0x0020f80001137983 */ /* 0x000ee20000300800 */
[----:B------:R-:W-:-:S02]  /*2d320*/  PRMT R93, RZ, 0x7610, R93 ;  /* 0x00007610ff5d7816 */ /* 0x000fc4000000005d */
[----:B------:R-:W-:Y:S02]  /*2d330*/  PRMT R90, RZ, 0x7610, R90 ;  /* 0x00007610ff5a7816 */ /* 0x000fe4000000005a */
[----:B------:R-:W-:Y:S02]  /*2d340*/  PRMT R89, RZ, 0x7610, R89 ;  /* 0x00007610ff597816 */ /* 0x000fe40000000059 */
[----:B------:R-:W-:Y:S02]  /*2d350*/  PRMT R86, RZ, 0x7610, R86 ;  /* 0x00007610ff567816 */ /* 0x000fe40000000056 */
[----:B------:R-:W-:Y:S02]  /*2d360*/  PRMT R85, RZ, 0x7610, R85 ;  /* 0x00007610ff557816 */ /* 0x000fe40000000055 */
[----:B------:R-:W-:Y:S02]  /*2d370*/  PRMT R82, RZ, 0x7610, R82 ;  /* 0x00007610ff527816 */ /* 0x000fe40000000052 */
        /* <DEDUP_REMOVED lines=12> */
[----:B0-----:R-:W-:-:S02]  /*2d440*/  LOP3.LUT R11, R11, 0x7f, RZ, 0xc0, !PT ;  /* 0x0000007f0b0b7812 */ /* 0x001fc400078ec0ff */
[----:B------:R-:W-:Y:S02]  /*2d450*/  PRMT R55, RZ, 0x7610, R55 ;  /* 0x00007610ff377816 */ /* 0x000fe40000000037 */
[----:B------:R-:W-:Y:S01]  /*2d460*/  PRMT R50, RZ, 0x7610, R50 ;  /* 0x00007610ff327816 */ /* 0x000fe20000000032 */
[----:B------:R-:W-:Y:S01]  /*2d470*/  IMAD R22, R18, R45, R22 ;  /* 0x0000002d12167224 */ /* 0x000fe200078e0216 */
[----:B------:R-:W-:Y:S02]  /*2d480*/  LOP3.LUT R11, R11, 0x60, RZ, 0x3c, !PT ;  /* 0x000000600b0b7812 */ /* 0x000fe400078e3cff */
[----:B------:R-:W-:Y:S02]  /*2d490*/  PRMT R44, RZ, 0x7610, R44 ;  /* 0x00007610ff2c7816 */ /* 0x000fe4000000002c */
[----:B------:R-:W-:Y:S02]  /*2d4a0*/  PRMT R40, RZ, 0x7610, R40 ;  /* 0x00007610ff287816 */ /* 0x000fe40000000028 */
[----:B------:R-:W-:-:S02]  /*2d4b0*/  PRMT R39, RZ, 0x7610, R39 ;  /* 0x00007610ff277816 */ /* 0x000fc40000000027 */
[----:B------:R-:W-:Y:S01]  /*2d4c0*/  PRMT R36, RZ, 0x7610, R36 ;  /* 0x00007610ff247816 */ /* 0x000fe20000000024 */
[----:B----4-:R0:W-:Y:S04]  /*2d4d0*/  STS.U8 [R11+UR5+0x1700], R4 ;  /* 0x001700040b007988 */ /* 0x0101e80008000005 */
[----:B------:R1:W-:Y:S01]  /*2d4e0*/  STS.U8 [R11+UR5+0x9700], R7 ;  /* 0x009700070b007988 */ /* 0x0003e20008000005 */
        /* <DEDUP_REMOVED lines=8> */
[----:B0-----:R-:W4:Y:S04]  /*2d570*/  LDL.LU R4, [R1+0x20f4] ;  /* 0x0020f40001047983 */ /* 0x001f280000300800 */
[----:B-1----:R-:W3:Y:S01]  /*2d580*/  LDL.LU R7, [R1+0x20f0] ;  /* 0x0020f00001077983 */ /* 0x002ee20000300800 */
        /* <DEDUP_REMOVED lines=24> */
[----:B------:R-:W-:Y:S01]  /*2d710*/  PRMT R9, RZ, 0x7610, R9 ;  /* 0x00007610ff097816 */ /* 0x000fe20000000009 */
[----:B------:R-:W0:Y:S01]  /*2d720*/  LDCU UR4, c[0x0][0x3b0] ;  /* 0x00007600ff0477ac */ /* 0x000e220008000800 */
[----:B--2---:R1:W-:Y:S04]  /*2d730*/  STS.U8 [R11+UR5+0x1b00], R6 ;  /* 0x001b00060b007988 */ /* 0x0043e80008000005 */
[----:B-1----:R-:W2:Y:S04]  /*2d740*/  LDL.LU R6, [R1+0x20ec] ;  /* 0x0020ec0001067983 */ /* 0x002ea80000300800 */
[----:B--2---:R1:W-:Y:S04]  /*2d750*/  STS.U8 [R11+UR5+0x9b00], R6 ;  /* 0x009b00060b007988 */ /* 0x0043e80008000005 */
[----:B-1----:R-:W2:Y:S01]  /*2d760*/  LDL.LU R6, [R1+0x20e8] ;  /* 0x0020e80001067983 */ /* 0x002ea20000300800 */
[----:B---3--:R-:W-:-:S04]  /*2d770*/  @P1 LOP3.LUT R25, R25, R24, RZ, 0x3c, !PT ;  /* 0x0000001819191212 */ /* 0x008fc800078e3cff */
[----:B------:R-:W-:-:S04]  /*2d780*/  @P1 LOP3.LUT R24, R25, R24, RZ, 0x3c, !PT ;  /* 0x0000001819181212 */ /* 0x000fc800078e3cff */
[----:B------:R-:W-:Y:S02]  /*2d790*/  @P1 LOP3.LUT R25, R25, R24, RZ, 0x3c, !PT ;  /* 0x0000001819191212 */ /* 0x000fe400078e3cff */
[----:B--2---:R-:W-:-:S06]  /*2d7a0*/  PRMT R6, RZ, 0x7610, R6 ;  /* 0x00007610ff067816 */ /* 0x004fcc0000000006 */
[----:B------:R-:W2:Y:S04]  /*2d7b0*/  @P1 LDG.E.U8 R6, desc[UR18][R24.64] ;  /* 0x0000001218061981 */ /* 0x000ea8000c1e1100 */
[----:B------:R1:W-:Y:S04]  /*2d7c0*/  STS.U8 [R11+UR5+0x1f00], R29 ;  /* 0x001f001d0b007988 */ /* 0x0003e80008000005 */
[----:B------:R3:W-:Y:S04]  /*2d7d0*/  STS.U8 [R11+UR5+0x9f00], R47 ;  /* 0x009f002f0b007988 */ /* 0x0007e80008000005 */
[----:B------:R0:W-:Y:S04]  /*2d7e0*/  STS.U8 [R11+UR5+0x2300], R48 ;  /* 0x002300300b007988 */ /* 0x0001e80008000005 */
[----:B-1----:R-:W4:Y:S04]  /*2d7f0*/  LDL R29, [R1+0x12e0] ;  /* 0x0012e000011d7983 */ /* 0x002f280000100800 */
[----:B---3--:R-:W3:Y:S04]  /*2d800*/  LDL.LU R47, [R1+0x20e4] ;  /* 0x0020e400012f7983 */ /* 0x008ee80000300800 */
[----:B0-----:R-:W3:Y:S04]  /*2d810*/  LDL.LU R48, [R1+0x20e0] ;  /* 0x0020e00001307983 */ /* 0x001ee80000300800 */
[----:B--2---:R0:W-:Y:S04]  /*2d820*/  STL [R1+0x10], R6 ;  /* 0x0000100601007387 */ /* 0x0041e80000100800 */
[----:B0-----:R-:W2:Y:S04]  /*2d830*/  LDL.LU R6, [R1+0x20dc] ;  /* 0x0020dc0001067983 */ /* 0x001ea80000300800 */
[----:B------:R-:W2:Y:S04]  /*2d840*/  LDL R24, [R1+0x1164] ;  /* 0x0011640001187983 */ /* 0x000ea80000100800 */
[----:B------:R-:W2:Y:S01]  /*2d850*/  LDL R25, [R1+0x1168] ;  /* 0x0011680001197983 */ /* 0x000ea20000100800 */
[----:B------:R-:W-:-:S02]  /*2d860*/  PRMT R11, RZ, 0x7610, R11 ;  /* 0x00007610ff0b7816 */ /* 0x000fc4000000000b */
[----:B--2---:R-:W-:-:S04]  /*2d870*/  @P0 LOP3.LUT R25, R25, R24, RZ, 0x3c, !PT ;  /* 0x0000001819190212 */ /* 0x004fc800078e3cff */
[----:B------:R-:W-:-:S04]  /*2d880*/  @P0 LOP3.LUT R24, R25, R24, RZ, 0x3c, !PT ;  /* 0x0000001819180212 */ /* 0x000fc800078e3cff */
[----:B------:R-:W-:-:S05]  /*2d890*/  @P0 LOP3.LUT R25, R25, R24, RZ, 0x3c, !PT ;  /* 0x0000001819190212 */ /* 0x000fca00078e3cff */
[----:B------:R-:W2:Y:S04]  /*2d8a0*/  @P0 LDG.E.U8 R11, desc[UR18][R24.64] ;  /* 0x00000012180b0981 */ /* 0x000ea8000c1e1100 */
[----:B--2---:R-:W-:Y:S04]  /*2d8b0*/  STL [R1+0xc], R11 ;  /* 0x00000c0b01007387 */ /* 0x004fe80000100800 */
[----:B------:R-:W2:Y:S04]  /*2d8c0*/  LDL R24, [R1+0x11dc] ;  /* 0x0011dc0001187983 */ /* 0x000ea80000100800 */
[----:B------:R-:W2:Y:S01]  /*2d8d0*/  LDL R25, [R1+0x11e0] ;  /* 0x0011e00001197983 */ /* 0x000ea20000100800 */
[----:B------:R-:W-:-:S02]  /*2d8e0*/  PRMT R6, RZ, 0x7610, R6 ;  /* 0x00007610ff067816 */ /* 0x000fc40000000006 */
[----:B--2---:R-:W-:-:S04]  /*2d8f0*/  @P1 LOP3.LUT R25, R25, R24, RZ, 0x3c, !PT ;  /* 0x0000001819191212 */ /* 0x004fc800078e3cff */
[----:B------:R-:W-:-:S04]  /*2d900*/  @P1 LOP3.LUT R24, R25, R24, RZ, 0x3c, !PT ;  /* 0x0000001819181212 */ /* 0x000fc800078e3cff */
[----:B------:R-:W-:-:S05]  /*2d910*/  @P1 LOP3.LUT R25, R25, R24, RZ, 0x3c, !PT ;  /* 0x0000001819191212 */ /* 0x000fca00078e3cff */
[----:B------:R0:W2:Y:S04]  /*2d920*/  @P1 LDG.E.U8 R6, desc[UR18][R24.64] ;  /* 0x0000001218061981 */ /* 0x0000a8000c1e1100 */
[----:B------:R-:W0:Y:S04]  /*2d930*/  LDL R24, [R1+0x11e4] ;  /* 0x0011e40001187983 */ /* 0x000e280000100800 */
[----:B------:R-:W0:Y:S02]  /*2d940*/  LDL R25, [R1+0x11e8] ;  /* 0x0011e80001197983 */ /* 0x000e240000100800 */
[----:B0-----:R-:W-:-:S04]  /*2d950*/  @P0 LOP3.LUT R25, R25, R24, RZ, 0x3c, !PT ;  /* 0x0000001819190212 */ /* 0x001fc800078e3cff */
[----:B------:R-:W-:-:S04]  /*2d960*/  @P0 LOP3.LUT R24, R25, R24, RZ, 0x3c, !PT ;  /* 0x0000001819180212 */ /* 0x000fc800078e3cff */
[----:B------:R-:W-:-:S05]  /*2d970*/  @P0 LOP3.LUT R25, R25, R24, RZ, 0x3c, !PT ;  /* 0x0000001819190212 */ /* 0x000fca00078e3cff */
[----:B------:R0:W3:Y:S04]  /*2d980*/  @P0 LDG.E.U8 R93, desc[UR18][R24.64] ;  /* 0x00000012185d0981 */ /* 0x0000e8000c1e1100 */
[----:B--2---:R-:W-:Y:S01]  /*2d990*/  STL [R1+0x2050], R6 ;  /* 0x0020500601007387 */ /* 0x004fe20000100800 */
[----:B0-----:R-:W-:Y:S02]  /*2d9a0*/  @P1 IMAD.MOV.U32 R24, RZ, RZ, R26 ;  /* 0x000000ffff181224 */ /* 0x001fe400078e001a */
[----:B------:R-:W-:-:S05]  /*2d9b0*/  @P1 IMAD.MOV.U32 R25, RZ, RZ, R20 ;  /* 0x000000ffff191224 */ /* 0x000fca00078e0014 */
[----:B------:R-:W2:Y:S04]  /*2d9c0*/  @P1 LDG.E.U8 R90, desc[UR18][R24.64] ;  /* 0x00000012185a1981 */ /* 0x000ea8000c1e1100 */
[----:B---3--:R0:W-:Y:S04]  /*2d9d0*/  STL [R1+0x2054], R93 ;  /* 0x0020545d01007387 */ /* 0x0081e80000100800 */
[----:B------:R-:W3:Y:S04]  /*2d9e0*/  LDL R24, [R1+0x1264] ;  /* 0x0012640001187983 */ /* 0x000ee80000100800 */
[----:B------:R-:W3:Y:S04]  /*2d9f0*/  LDL R25, [R1+0x1268] ;  /* 0x0012680001197983 */ /* 0x000ee80000100800 */
[----:B------:R-:W4:Y:S04]  /*2da00*/  LDL R20, [R1+0x13e4] ;  /* 0x0013e40001147983 */ /* 0x000f280000100800 */
[----:B------:R-:W4:Y:S04]  /*2da10*/  LDL R26, [R1+0x13e8] ;  /* 0x0013e800011a7983 */ /* 0x000f280000100800 */
[----:B0-----:R-:W4:Y:S04]  /*2da20*/  LDL R93, [R1+0x13e0] ;  /* 0x0013e000015d7983 */ /* 0x001f280000100800 */
[----:B--2---:R-:W-:Y:S01]  /*2da30*/  STL [R1+0x2058], R90 ;  /* 0x0020585a01007387 */ /* 0x004fe20000100800 */
[----:B---3--:R-:W-:-:S04]  /*2da40*/  @P0 LOP3.LUT R25, R25, R24, RZ, 0x3c, !PT ;  /* 0x0000001819190212 */ /* 0x008fc800078e3cff */
[----:B------:R-:W-:-:S04]  /*2da50*/  @P0 LOP3.LUT R24, R25, R24, RZ, 0x3c, !PT ;  /* 0x0000001819180212 */ /* 0x000fc800078e3cff */
[----:B------:R-:W-:-:S05]  /*2da60*/  @P0 LOP3.LUT R25, R25, R24, RZ, 0x3c, !PT ;  /* 0x0000001819190212 */ /* 0x000fca00078e3cff */
[----:B------:R4:W2:Y:S04]  /*2da70*/  @P0 LDG.E.U8 R89, desc[UR18][R24.64] ;  /* 0x0000001218590981 */ /* 0x0008a8000c1e1100 */
[----:B------:R-:W3:Y:S01]  /*2da80*/  LDL R25, [R1+0x12dc] ;  /* 0x0012dc0001197983 */ /* 0x000ee20000100800 */
[----:B----4-:R-:W-:-:S03]  /*2da90*/  @P1 IMAD.MOV.U32 R24, RZ, RZ, R29 ;  /* 0x000000ffff181224 */ /* 0x010fc600078e001d */
[----:B--2---:R0:W-:Y:S04]  /*2daa0*/  STL [R1+0x205c], R89 ;  /* 0x00205c5901007387 */ /* 0x0041e80000100800 */
[----:B------:R-:W2:Y:S04]  /*2dab0*/  LDL R29, [R1+0x1468] ;  /* 0x00146800011d7983 */ /* 0x000ea80000100800 */
[----:B---3--:R1:W3:Y:S04]  /*2dac0*/  @P1 LDG.E.U8 R86, desc[UR18][R24.64] ;  /* 0x0000001218561981 */ /* 0x0082e8000c1e1100 */
[----:B0-----:R-:W4:Y:S04]  /*2dad0*/  LDL R89, [R1+0x13dc] ;  /* 0x0013dc0001597983 */ /* 0x001f280000100800 */
[----:B------:R-:W1:Y:S04]  /*2dae0*/  LDL R24, [R1+0x12e4] ;  /* 0x0012e40001187983 */ /* 0x000e680000100800 */
[----:B------:R-:W1:Y:S02]  /*2daf0*/  LDL R25, [R1+0x12e8] ;  /* 0x0012e80001197983 */ /* 0x000e640000100800 */
[----:B-1----:R-:W-:-:S04]  /*2db00*/  @P0 LOP3.LUT R25, R25, R24, RZ, 0x3c, !PT ;  /* 0x0000001819190212 */ /* 0x002fc800078e3cff */
[----:B------:R-:W-:-:S04]  /*2db10*/  @P0 LOP3.LUT R24, R25, R24, RZ, 0x3c, !PT ;  /* 0x0000001819180212 */ /* 0x000fc800078e3cff */
[----:B------:R-:W-:Y:S01]  /*2db20*/  @P0 LOP3.LUT R25, R25, R24, RZ, 0x3c, !PT ;  /* 0x0000001819190212 */ /* 0x000fe200078e3cff */
[----:B---3--:R-:W-:Y:S04]  /*2db30*/  STL [R1+0x2060], R86 ;  /* 0x0020605601007387 */ /* 0x008fe80000100800 */
[----:B------:R0:W3:Y:S04]  /*2db40*/  @P0 LDG.E.U8 R85, desc[UR18][R24.64] ;  /* 0x0000001218550981 */ /* 0x0000e8000c1e1100 */
[----:B------:R-:W0:Y:S04]  /*2db50*/  LDL R24, [R1+0x135c] ;  /* 0x00135c0001187983 */ /* 0x000e280000100800 */
[----:B------:R-:W0:Y:S02]  /*2db60*/  LDL R25, [R1+0x1360] ;  /* 0x0013600001197983 */ /* 0x000e240000100800 */
[----:B0-----:R-:W-:-:S04]  /*2db70*/  @P1 LOP3.LUT R25, R25, R24, RZ, 0x3c, !PT ;  /* 0x0000001819191212 */ /* 0x001fc800078e3cff */
[----:B------:R-:W-:-:S04]  /*2db80*/  @P1 LOP3.LUT R24, R25, R24, RZ, 0x3c, !PT ;  /* 0x0000001819181212 */ /* 0x000fc800078e3cff */
[----:B------:R-:W-:Y:S01]  /*2db90*/  @P1 LOP3.LUT R25, R25, R24, RZ, 0x3c, !PT ;  /* 0x0000001819191212 */ /* 0x000fe200078e3cff */
[----:B---3--:R0:W-:Y:S04]  /*2dba0*/  STL [R1+0x2064], R85 ;  /* 0x0020645501007387 */ /* 0x0081e80000100800 */
[----:B------:R1:W3:Y:S04]  /*2dbb0*/  @P1 LDG.E.U8 R82, desc[UR18][R24.64] ;  /* 0x0000001218521981 */ /* 0x0002e8000c1e1100 */
[----:B0-----:R-:W2:Y:S04]  /*2dbc0*/  LDL R85, [R1+0x1464] ;  /* 0x0014640001557983 */ /* 0x001ea80000100800 */
[----:B------:R-:W1:Y:S04]  /*2dbd0*/  LDL R24, [R1+0x1364] ;  /* 0x0013640001187983 */ /* 0x000e680000100800 */
[----:B------:R-:W1:Y:S02]  /*2dbe0*/  LDL R25, [R1+0x1368] ;  /* 0x0013680001197983 */ /* 0x000e640000100800 */
[----:B-1----:R-:W-:-:S04]  /*2dbf0*/  @P0 LOP3.LUT R25, R25, R24, RZ, 0x3c, !PT ;  /* 0x0000001819190212 */ /* 0x002fc800078e3cff */
[----:B------:R-:W-:-:S04]  /*2dc00*/  @P0 LOP3.LUT R24, R25, R24, RZ, 0x3c, !PT ;  /* 0x0000001819180212 */ /* 0x000fc800078e3cff */
[----:B------:R-:W-:-:S05]  /*2dc10*/  @P0 LOP3.LUT R25, R25, R24, RZ, 0x3c, !PT ;  /* 0x0000001819190212 */ /* 0x000fca00078e3cff */
[----:B------:R0:W2:Y:S02]  /*2dc20*/  @P0 LDG.E.U8 R81, desc[UR18][R24.64] ;  /* 0x0000001218510981 */ /* 0x0000a4000c1e1100 */
[----:B0-----:R-:W-:Y:S02]  /*2dc30*/  @P1 IMAD.MOV.U32 R24, RZ, RZ, R93 ;  /* 0x000000ffff181224 */ /* 0x001fe400078e005d */
[----:B----4-:R-:W-:-:S05]  /*2dc40*/  @P1 IMAD.MOV.U32 R25, RZ, RZ, R89 ;  /* 0x000000ffff191224 */ /* 0x010fca00078e0059 */
[----:B------:R-:W4:Y:S04]  /*2dc50*/  @P1 LDG.E.U8 R78, desc[UR18][R24.64] ;  /* 0x00000012184e1981 */ /* 0x000f28000c1e1100 */
[----:B---3--:R-:W-:Y:S04]  /*2dc60*/  STL [R1+0x2068], R82 ;  /* 0x0020685201007387 */ /* 0x008fe80000100800 */
[----:B--2---:R0:W-:Y:S04]  /*2dc70*/  STL [R1+0x206c], R81 ;  /* 0x00206c5101007387 */ /* 0x0041e80000100800 */
[----:B------:R-:W2:Y:S04]  /*2dc80*/  LDL R89, [R1+0x1560] ;  /* 0x0015600001597983 */ /* 0x000ea80000100800 */
[----:B0-----:R-:W3:Y:S04]  /*2dc90*/  LDL R81, [R1+0x1460] ;  /* 0x0014600001517983 */ /* 0x001ee80000100800 */
[----:B----4-:R0:W-:Y:S01]  /*2dca0*/  STL [R1+0x2070], R78 ;  /* 0x0020704e01007387 */ /* 0x0101e20000100800 */
[----:B------:R-:W-:-:S02]  /*2dcb0*/  @P0 IMAD.MOV.U32 R24, RZ, RZ, R26 ;  /* 0x000000ffff180224 */ /* 0x000fc400078e001a */
[----:B------:R-:W-:Y:S01]  /*2dcc0*/  @P0 IMAD.MOV.U32 R25, RZ, RZ, R20 ;  /* 0x000000ffff190224 */ /* 0x000fe200078e0014 */
[----:B------:R-:W4:Y:S04]  /*2dcd0*/  LDL R93, [R1+0x1568] ;  /* 0x00156800015d7983 */ /* 0x000f280000100800 */
[----:B------:R-:W2:Y:S04]  /*2dce0*/  LDL R20, [R1+0x15dc] ;  /* 0x0015dc0001147983 */ /* 0x000ea80000100800 */
[----:B------:R3:W2:Y:S04]  /*2dcf0*/  @P0 LDG.E.U8 R77, desc[UR18][R24.64] ;  /* 0x00000012184d0981 */ /* 0x0006a8000c1e1100 */
[----:B------:R-:W2:Y:S04]  /*2dd00*/  LDL R26, [R1+0x15e0] ;  /* 0x0015e000011a7983 */ /* 0x000ea80000100800 */
[----:B0-----:R-:W2:Y:S01]  /*2dd10*/  LDL R78, [R1+0x145c] ;  /* 0x00145c00014e7983 */ /* 0x001ea20000100800 */
[----:B---3--:R-:W-:-:S02]  /*2dd20*/  @P1 IMAD.MOV.U32 R24, RZ, RZ, R81 ;  /* 0x000000ffff181224 */ /* 0x008fc400078e0051 */
[----:B--2---:R-:W-:-:S05]  /*2dd30*/  @P1 IMAD.MOV.U32 R25, RZ, RZ, R78 ;  /* 0x000000ffff191224 */ /* 0x004fca00078e004e */
[----:B------:R0:W2:Y:S04]  /*2dd40*/  @P1 LDG.E.U8 R74, desc[UR18][R24.64] ;  /* 0x00000012184a1981 */ /* 0x0000a8000c1e1100 */
[----:B------:R-:W-:Y:S04]  /*2dd50*/  STL [R1+0x2074], R77 ;  /* 0x0020744d01007387 */ /* 0x000fe80000100800 */
[----:B------:R-:W3:Y:S04]  /*2dd60*/  LDL R78, [R1+0x15e4] ;  /* 0x0015e400014e7983 */ /* 0x000ee80000100800 */
[----:B------:R-:W3:Y:S01]  /*2dd70*/  LDL R81, [R1+0x15e8] ;  /* 0x0015e80001517983 */ /* 0x000ee20000100800 */
[----:B0-----:R-:W-:-:S02]  /*2dd80*/  @P0 IMAD.MOV.U32 R24, RZ, RZ, R29 ;  /* 0x000000ffff180224 */ /* 0x001fc400078e001d */
[----:B------:R-:W-:-:S05]  /*2dd90*/  @P0 IMAD.MOV.U32 R25, RZ, RZ, R85 ;  /* 0x000000ffff190224 */ /* 0x000fca00078e0055 */
[----:B------:R-:W3:Y:S04]  /*2dda0*/  @P0 LDG.E.U8 R73, desc[UR18][R24.64] ;  /* 0x0000001218490981 */ /* 0x000ee8000c1e1100 */
[----:B--2---:R-:W-:Y:S04]  /*2ddb0*/  STL [R1+0x2078], R74 ;  /* 0x0020784a01007387 */ /* 0x004fe80000100800 */
[----:B------:R-:W2:Y:S04]  /*2ddc0*/  LDL R24, [R1+0x14dc] ;  /* 0x0014dc0001187983 */ /* 0x000ea80000100800 */
[----:B------:R-:W2:Y:S04]  /*2ddd0*/  LDL R25, [R1+0x14e0] ;  /* 0x0014e00001197983 */ /* 0x000ea80000100800 */
[----:B------:R-:W4:Y:S04]  /*2dde0*/  LDL R85, [R1+0x165c] ;  /* 0x00165c0001557983 */ /* 0x000f280000100800 */
[----:B------:R-:W4:Y:S04]  /*2ddf0*/  LDL R29, [R1+0x1660] ;  /* 0x00166000011d7983 */ /* 0x000f280000100800 */
[----:B---3--:R-:W-:Y:S01]  /*2de00*/  STL [R1+0x207c], R73 ;  /* 0x00207c4901007387 */ /* 0x008fe20000100800 */
        /* <DEDUP_REMOVED lines=8> */
[----:B------:R-:W-:Y:S01]  /*2de90*/  @P0 LOP3.LUT R25, R25, R24, RZ, 0x3c, !PT ;  /* 0x0000001819190212 */ /* 0x000fe200078e3cff */
[----:B--2---:R-:W-:Y:S04]  /*2dea0*/  STL [R1+0x2080], R70 ;  /* 0x0020804601007387 */ /* 0x004fe80000100800 */
[----:B------:R0:W2:Y:S04]  /*2deb0*/  @P0 LDG.E.U8 R69, desc[UR18][R24.64] ;  /* 0x0000001218450981 */ /* 0x0000a8000c1e1100 */
[----:B------:R-:W3:Y:S01]  /*2dec0*/  LDL R25, [R1+0x155c] ;  /* 0x00155c0001197983 */ /* 0x000ee20000100800 */
[----:B0-----:R-:W-:-:S03]  /*2ded0*/  @P1 IMAD.MOV.U32 R24, RZ, RZ, R89 ;  /* 0x000000ffff181224 */ /* 0x001fc600078e0059 */
[----:B--2---:R-:W-:Y:S04]  /*2dee0*/  STL [R1+0x2084], R69 ;  /* 0x0020844501007387 */ /* 0x004fe80000100800 */
[----:B------:R-:W2:Y:S04]  /*2def0*/  LDL R89, [R1+0x1760] ;  /* 0x0017600001597983 */ /* 0x000ea80000100800 */
[----:B---3--:R4:W3:Y:S04]  /*2df00*/  @P1 LDG.E.U8 R66, desc[UR18][R24.64] ;  /* 0x0000001218421981 */ /* 0x0088e8000c1e1100 */
[----:B------:R-:W2:Y:S01]  /*2df10*/  LDL R25, [R1+0x1564] ;  /* 0x0015640001197983 */ /* 0x000ea20000100800 */
[----:B----4-:R-:W-:-:S05]  /*2df20*/  @P0 IMAD.MOV.U32 R24, RZ, RZ, R93 ;  /* 0x000000ffff180224 */ /* 0x010fca00078e005d */
[----:B--2---:R0:W2:Y:S02]  /*2df30*/  @P0 LDG.E.U8 R65, desc[UR18][R24.64] ;  /* 0x0000001218410981 */ /* 0x0040a4000c1e1100 */
[----:B0-----:R-:W-:Y:S02]  /*2df40*/  @P1 IMAD.MOV.U32 R24, RZ, RZ, R26 ;  /* 0x000000ffff181224 */ /* 0x001fe400078e001a */
[----:B------:R-:W-:-:S05]  /*2df50*/  @P1 IMAD.MOV.U32 R25, RZ, RZ, R20 ;  /* 0x000000ffff191224 */ /* 0x000fca00078e0014 */
[----:B------:R0:W4:Y:S04]  /*2df60*/  @P1 LDG.E.U8 R62, desc[UR18][R24.64] ;  /* 0x00000012183e1981 */ /* 0x000128000c1e1100 */
[----:B---3--:R-:W-:Y:S04]  /*2df70*/  STL [R1+0x2088], R66 ;  /* 0x0020884201007387 */ /* 0x008fe80000100800 */
[----:B------:R-:W3:Y:S01]  /*2df80*/  LDL R93, [R1+0x1768] ;  /* 0x00176800015d7983 */ /* 0x000ee20000100800 */
[----:B0-----:R-:W-:Y:S02]  /*2df90*/  @P0 IMAD.MOV.U32 R24, RZ, RZ, R81 ;  /* 0x000000ffff180224 */ /* 0x001fe400078e0051 */
[----:B------:R-:W-:-:S05]  /*2dfa0*/  @P0 IMAD.MOV.U32 R25, RZ, RZ, R78 ;  /* 0x000000ffff190224 */ /* 0x000fca00078e004e */
[----:B------:R0:W3:Y:S02]  /*2dfb0*/  @P0 LDG.E.U8 R59, desc[UR18][R24.64] ;  /* 0x00000012183b0981 */ /* 0x0000e4000c1e1100 */
[----:B0-----:R-:W-:Y:S02]  /*2dfc0*/  @P1 IMAD.MOV.U32 R24, RZ, RZ, R29 ;  /* 0x000000ffff181224 */ /* 0x001fe400078e001d */
[----:B------:R-:W-:-:S05]  /*2dfd0*/  @P1 IMAD.MOV.U32 R25, RZ, RZ, R85 ;  /* 0x000000ffff191224 */ /* 0x000fca00078e0055 */
[----:B------:R0:W3:Y:S04]  /*2dfe0*/  @P1 LDG.E.U8 R56, desc[UR18][R24.64] ;  /* 0x0000001218381981 */ /* 0x0000e8000c1e1100 */
[----:B--2---:R-:W-:Y:S04]  /*2dff0*/  STL [R1+0x208c], R65 ;  /* 0x00208c4101007387 */ /* 0x004fe80000100800 */
[----:B------:R-:W2:Y:S04]  /*2e000*/  LDL R20, [R1+0x17dc] ;  /* 0x0017dc0001147983 */ /* 0x000ea80000100800 */
[----:B------:R-:W2:Y:S04]  /*2e010*/  LDL R26, [R1+0x17e0] ;  /* 0x0017e000011a7983 */ /* 0x000ea80000100800 */
[----:B----4-:R-:W-:Y:S04]  /*2e020*/  STL [R1+0x2090], R62 ;  /* 0x0020903e01007387 */ /* 0x010fe80000100800 */
[----:B------:R-:W0:Y:S04]  /*2e030*/  LDL R24, [R1+0x1664] ;  /* 0x0016640001187983 */ /* 0x000e280000100800 */
[----:B------:R-:W0:Y:S01]  /*2e040*/  LDL R25, [R1+0x1668] ;  /* 0x0016680001197983 */ /* 0x000e220000100800 */
[----:B------:R-:W-:-:S02]  /*2e050*/  PRMT R48, RZ, 0x7610, R48 ;  /* 0x00007610ff307816 */ /* 0x000fc40000000030 */
[----:B------:R-:W-:Y:S01]  /*2e060*/  PRMT R45, RZ, 0x7610, R45 ;  /* 0x00007610ff2d7816 */ /* 0x000fe2000000002d */
[----:B------:R-:W4:Y:S04]  /*2e070*/  LDL R78, [R1+0x1854] ;  /* 0x00185400014e7983 */ /* 0x000f280000100800 */
[----:B------:R-:W2:Y:S04]  /*2e080*/  LDL R81, [R1+0x1858] ;  /* 0x0018580001517983 */ /* 0x000ea80000100800 */
[----:B------:R-:W2:Y:S04]  /*2e090*/  LDL R85, [R1+0x185c] ;  /* 0x00185c0001557983 */ /* 0x000ea80000100800 */
[----:B------:R-:W2:Y:S01]  /*2e0a0*/  LDL R29, [R1+0x1860] ;  /* 0x00186000011d7983 */ /* 0x000ea20000100800 */
[----:B0-----:R-:W-:-:S04]  /*2e0b0*/  @P0 LOP3.LUT R25, R25, R24, RZ, 0x3c, !PT ;  /* 0x0000001819190212 */ /* 0x001fc800078e3cff */
        /* <DEDUP_REMOVED lines=15> */
[----:B------:R-:W2:Y:S01]  /*2e1b0*/  LDL R25, [R1+0x175c] ;  /* 0x00175c0001197983 */ /* 0x000ea20000100800 */
[----:B0-----:R-:W-:-:S03]  /*2e1c0*/  @P1 IMAD.MOV.U32 R24, RZ, RZ, R89 ;  /* 0x000000ffff181224 */ /* 0x001fc600078e0059 */
[----:B------:R-:W3:Y:S04]  /*2e1d0*/  LDL R89, [R1+0x1170] ;  /* 0x0011700001597983 */ /* 0x000ee80000100800 */
[----:B--2---:R3:W2:Y:S04]  /*2e1e0*/  @P1 LDG.E.U8 R45, desc[UR18][R24.64] ;  /* 0x00000012182d1981 */ /* 0x0046a8000c1e1100 */
[----:B------:R-:W2:Y:S01]  /*2e1f0*/  LDL R25, [R1+0x1764] ;  /* 0x0017640001197983 */ /* 0x000ea20000100800 */
[----:B---3--:R-:W-:Y:S01]  /*2e200*/  @P0 IMAD.MOV.U32 R24, RZ, RZ, R93 ;  /* 0x000000ffff180224 */ /* 0x008fe200078e005d */
[----:B------:R-:W-:-:S02]  /*2e210*/  PRMT R86, RZ, 0x7610, R86 ;  /* 0x00007610ff567816 */ /* 0x000fc40000000056 */
[----:B------:R-:W3:Y:S04]  /*2e220*/  LDL R93, [R1+0x1178] ;  /* 0x00117800015d7983 */ /* 0x000ee80000100800 */
[----:B--2---:R0:W2:Y:S02]  /*2e230*/  @P0 LDG.E.U8 R44, desc[UR18][R24.64] ;  /* 0x00000012182c0981 */ /* 0x0040a4000c1e1100 */
[----:B0-----:R-:W-:Y:S02]  /*2e240*/  @P1 IMAD.MOV.U32 R24, RZ, RZ, R26 ;  /* 0x000000ffff181224 */ /* 0x001fe400078e001a */
[----:B------:R-:W-:Y:S01]  /*2e250*/  @P1 IMAD.MOV.U32 R25, RZ, RZ, R20 ;  /* 0x000000ffff191224 */ /* 0x000fe200078e0014 */
[----:B------:R-:W-:Y:S01]  /*2e260*/  PRMT R90, RZ, 0x7610, R90 ;  /* 0x00007610ff5a7816 */ /* 0x000fe2000000005a */
[----:B------:R-:W2:Y:S04]  /*2e270*/  LDL R20, [R1+0x11ec] ;  /* 0x0011ec0001147983 */ /* 0x000ea80000100800 */
[----:B------:R0:W2:Y:S04]  /*2e280*/  @P1 LDG.E.U8 R40, desc[UR18][R24.64] ;  /* 0x0000001218281981 */ /* 0x0000a8000c1e1100 */
[----:B------:R-:W2:Y:S04]  /*2e290*/  LDL R26, [R1+0x11f0] ;  /* 0x0011f000011a7983 */ /* 0x000ea80000100800 */
[----:B------:R-:W0:Y:S04]  /*2e2a0*/  LDL R24, [R1+0x17e4] ;  /* 0x0017e40001187983 */ /* 0x000e280000100800 */
[----:B------:R-:W0:Y:S02]  /*2e2b0*/  LDL R25, [R1+0x17e8] ;  /* 0x0017e80001197983 */ /* 0x000e240000100800 */
[----:B0-----:R-:W-:-:S04]  /*2e2c0*/  @P0 LOP3.LUT R25, R25, R24, RZ, 0x3c, !PT ;  /* 0x0000001819190212 */ /* 0x001fc800078e3cff */
[----:B------:R-:W-:-:S04]  /*2e2d0*/  @P0 LOP3.LUT R24, R25, R24, RZ, 0x3c, !PT ;  /* 0x0000001819180212 */ /* 0x000fc800078e3cff */
[----:B------:R-:W-:-:S05]  /*2e2e0*/  @P0 LOP3.LUT R25, R25, R24, RZ, 0x3c, !PT ;  /* 0x0000001819190212 */ /* 0x000fca00078e3cff */
[----:B------:R0:W2:Y:S02]  /*2e2f0*/  @P0 LDG.E.U8 R39, desc[UR18][R24.64] ;  /* 0x0000001218270981 */ /* 0x0000a4000c1e1100 */
[----:B0-----:R-:W-:Y:S02]  /*2e300*/  @P1 IMAD.MOV.U32 R24, RZ, RZ, R81 ;  /* 0x000000ffff181224 */ /* 0x001fe400078e0051 */
[----:B----4-:R-:W-:Y:S01]  /*2e310*/  @P1 IMAD.MOV.U32 R25, RZ, RZ, R78 ;  /* 0x000000ffff191224 */ /* 0x010fe200078e004e */
[----:B------:R-:W4:Y:S04]  /*2e320*/  LDL R81, [R1+0x1278] ;  /* 0x0012780001517983 */ /* 0x000f280000100800 */
[----:B------:R-:W2:Y:S04]  /*2e330*/  LDL R78, [R1+0x1274] ;  /* 0x00127400014e7983 */ /* 0x000ea80000100800 */
[----:B------:R0:W2:Y:S02]  /*2e340*/  @P1 LDG.E.U8 R36, desc[UR18][R24.64] ;  /* 0x0000001218241981 */ /* 0x0000a4000c1e1100 */
[----:B0-----:R-:W-:-:S02]  /*2e350*/  @P0 IMAD.MOV.U32 R24, RZ, RZ, R29 ;  /* 0x000000ffff180224 */ /* 0x001fc400078e001d */
[----:B------:R-:W-:Y:S01]  /*2e360*/  @P0 IMAD.MOV.U32 R25, RZ, RZ, R85 ;  /* 0x000000ffff190224 */ /* 0x000fe200078e0055 */
[----:B------:R-:W2:Y:S04]  /*2e370*/  LDL R29, [R1+0x12f0] ;  /* 0x0012f000011d7983 */ /* 0x000ea80000100800 */
[----:B------:R-:W2:Y:S04]  /*2e380*/  LDL R85, [R1+0x12ec] ;  /* 0x0012ec0001557983 */ /* 0x000ea80000100800 */
        /* <DEDUP_REMOVED lines=14> */
[----:B0-----:R-:W-:-:S05]  /*2e470*/  @P1 IMAD.MOV.U32 R24, RZ, RZ, R89 ;  /* 0x000000ffff181224 */ /* 0x001fca00078e0059 */
[----:B--2---:R3:W2:Y:S04]  /*2e480*/  @P1 LDG.E.U8 R86, desc[UR18][R24.64] ;  /* 0x0000001218561981 */ /* 0x0046a8000c1e1100 */
[----:B------:R-:W2:Y:S01]  /*2e490*/  LDL R25, [R1+0x1174] ;  /* 0x0011740001197983 */ /* 0x000ea20000100800 */
[----:B---3--:R-:W-:-:S05]  /*2e4a0*/  @P0 IMAD.MOV.U32 R24, RZ, RZ, R93 ;  /* 0x000000ffff180224 */ /* 0x008fca00078e005d */
[----:B--2---:R0:W2:Y:S04]  /*2e4b0*/  @P0 LDG.E.U8 R90, desc[UR18][R24.64] ;  /* 0x00000012185a0981 */ /* 0x0040a8000c1e1100 */
[----:B------:R1:W-:Y:S04]  /*2e4c0*/  STL [R1+0x8], R86 ;  /* 0x0000085601007387 */ /* 0x0003e80000100800 */
[----:B------:R-:W3:Y:S01]  /*2e4d0*/  LDL R89, [R1+0x1370] ;  /* 0x0013700001597983 */ /* 0x000ee20000100800 */
[----:B0-----:R-:W-:Y:S02]  /*2e4e0*/  @P1 IMAD.MOV.U32 R24, RZ, RZ, R26 ;  /* 0x000000ffff181224 */ /* 0x001fe400078e001a */
[----:B------:R-:W-:Y:S01]  /*2e4f0*/  @P1 IMAD.MOV.U32 R25, RZ, RZ, R20 ;  /* 0x000000ffff191224 */ /* 0x000fe200078e0014 */
[----:B-1----:R-:W3:Y:S04]  /*2e500*/  LDL R86, [R1+0x136c] ;  /* 0x00136c0001567983 */ /* 0x002ee80000100800 */
[----:B------:R0:W3:Y:S04]  /*2e510*/  @P1 LDG.E.U8 R92, desc[UR18][R24.64] ;  /* 0x00000012185c1981 */ /* 0x0000e8000c1e1100 */
[----:B--2---:R1:W-:Y:S04]  /*2e520*/  STL [R1+0x4], R90 ;  /* 0x0000045a01007387 */ /* 0x0043e80000100800 */
[----:B------:R-:W0:Y:S04]  /*2e530*/  LDL R24, [R1+0x11f4] ;  /* 0x0011f40001187983 */ /* 0x000e280000100800 */
[----:B------:R-:W0:Y:S04]  /*2e540*/  LDL R25, [R1+0x11f8] ;  /* 0x0011f80001197983 */ /* 0x000e280000100800 */
[----:B------:R-:W2:Y:S04]  /*2e550*/  LDL R93, [R1+0x1378] ;  /* 0x00137800015d7983 */ /* 0x000ea80000100800 */
[----:B------:R-:W2:Y:S04]  /*2e560*/  LDL R20, [R1+0x13ec] ;  /* 0x0013ec0001147983 */ /* 0x000ea80000100800 */
[----:B------:R-:W2:Y:S04]  /*2e570*/  LDL R26, [R1+0x13f0] ;  /* 0x0013f000011a7983 */ /* 0x000ea80000100800 */
[----:B-1----:R-:W2:Y:S01]  /*2e580*/  LDL R90, [R1+0x1374] ;  /* 0x00137400015a7983 */ /* 0x002ea20000100800 */
        /* <DEDUP_REMOVED lines=9> */
[----:B------:R4:W2:Y:S02]  /*2e620*/  @P1 LDG.E.U8 R88, desc[UR18][R24.64] ;  /* 0x0000001218581981 */ /* 0x0008a4000c1e1100 */
[----:B----4-:R-:W-:Y:S02]  /*2e630*/  @P0 IMAD.MOV.U32 R24, RZ, RZ, R81 ;  /* 0x000000ffff180224 */ /* 0x010fe400078e0051 */
[----:B------:R-:W-:Y:S01]  /*2e640*/  @P0 IMAD.MOV.U32 R25, RZ, RZ, R78 ;  /* 0x000000ffff190224 */ /* 0x000fe200078e004e */
        /* <DEDUP_REMOVED lines=13> */
[----:B------:R3:W4:Y:S02]  /*2e720*/  @P0 LDG.E.U8 R83, desc[UR18][R24.64] ;  /* 0x0000001218530981 */ /* 0x000724000c1e1100 */
[----:B---3--:R-:W-:Y:S02]  /*2e730*/  @P1 IMAD.MOV.U32 R24, RZ, RZ, R89 ;  /* 0x000000ffff181224 */ /* 0x008fe400078e0059 */
[----:B------:R-:W-:Y:S01]  /*2e740*/  @P1 IMAD.MOV.U32 R25, RZ, RZ, R86 ;  /* 0x000000ffff191224 */ /* 0x000fe200078e0056 */
[----:B------:R-:W3:Y:S04]  /*2e750*/  LDL R89, [R1+0x1570] ;  /* 0x0015700001597983 */ /* 0x000ee80000100800 */
[----:B------:R-:W3:Y:S04]  /*2e760*/  LDL R86, [R1+0x156c] ;  /* 0x00156c0001567983 */ /* 0x000ee80000100800 */
[----:B------:R2:W3:Y:S02]  /*2e770*/  @P1 LDG.E.U8 R80, desc[UR18][R24.64] ;  /* 0x0000001218501981 */ /* 0x0004e4000c1e1100 */
[----:B--2---:R-:W-:-:S02]  /*2e780*/  @P0 IMAD.MOV.U32 R24, RZ, RZ, R93 ;  /* 0x000000ffff180224 */ /* 0x004fc400078e005d */
[----:B------:R-:W-:Y:S01]  /*2e790*/  @P0 IMAD.MOV.U32 R25, RZ, RZ, R90 ;  /* 0x000000ffff190224 */ /* 0x000fe200078e005a */
[----:B------:R-:W2:Y:S04]  /*2e7a0*/  LDL R93, [R1+0x1578] ;  /* 0x00157800015d7983 */ /* 0x000ea80000100800 */
        /* <DEDUP_REMOVED lines=28> */
[----:B------:R-:W4:Y:S04]  /*2e970*/  LDL R78, [R1+0x16f4] ;  /* 0x0016f400014e7983 */ /* 0x000f280000100800 */
[----:B------:R0:W4:Y:S02]  /*2e980*/  @P1 LDG.E.U8 R68, desc[UR18][R24.64] ;  /* 0x0000001218441981 */ /* 0x000124000c1e1100 */
[----:B0-----:R-:W-:-:S02]  /*2e990*/  @P0 IMAD.MOV.U32 R24, RZ, RZ, R29 ;  /* 0x000000ffff180224 */ /* 0x001fc400078e001d */
[----:B------:R-:W-:Y:S01]  /*2e9a0*/  @P0 IMAD.MOV.U32 R25, RZ, RZ, R85 ;  /* 0x000000ffff190224 */ /* 0x000fe200078e0055 */
[----:B------:R-:W4:Y:S04]  /*2e9b0*/  LDL R29, [R1+0x1770] ;  /* 0x00177000011d7983 */ /* 0x000f280000100800 */
[----:B------:R-:W4:Y:S04]  /*2e9c0*/  LDL R85, [R1+0x176c] ;  /* 0x00176c0001557983 */ /* 0x000f280000100800 */
[----:B------:R3:W4:Y:S02]  /*2e9d0*/  @P0 LDG.E.U8 R67, desc[UR18][R24.64] ;  /* 0x0000001218430981 */ /* 0x000724000c1e1100 */
[----:B---3--:R-:W-:-:S02]  /*2e9e0*/  @P1 IMAD.MOV.U32 R24, RZ, RZ, R89 ;  /* 0x000000ffff181224 */ /* 0x008fc400078e0059 */
        /* <DEDUP_REMOVED lines=33> */
[----:B------:R-:W0:Y:S01]  /*2ec00*/  LDL R25, [R1+0x16f0] ;  /* 0x0016f00001197983 */ /* 0x000e220000100800 */
[----:B------:R-:W-:Y:S02]  /*2ec10*/  PRMT R47, RZ, 0x7610, R47 ;  /* 0x00007610ff2f7816 */ /* 0x000fe4000000002f */
[----:B------:R-:W-:-:S02]  /*2ec20*/  PRMT R46, RZ, 0x7610, R46 ;  /* 0x00007610ff2e7816 */ /* 0x000fc4000000002e */
[----:B0-----:R-:W-:-:S04]  /*2ec30*/  @P1 LOP3.LUT R25, R25, R24, RZ, 0x3c, !PT ;  /* 0x0000001819191212 */ /* 0x001fc800078e3cff */
[----:B------:R-:W-:-:S04]  /*2ec40*/  @P1 LOP3.LUT R24, R25, R24, RZ, 0x3c, !PT ;  /* 0x0000001819181212 */ /* 0x000fc800078e3cff */
[----:B------:R-:W-:-:S05]  /*2ec50*/  @P1 LOP3.LUT R25, R25, R24, RZ, 0x3c, !PT ;  /* 0x0000001819191212 */ /* 0x000fca00078e3cff */
[----:B------:R4:W2:Y:S02]  /*2ec60*/  @P1 LDG.E.U8 R47, desc[UR18][R24.64] ;  /* 0x00000012182f1981 */ /* 0x0008a4000c1e1100 */
[----:B----4-:R-:W-:Y:S02]  /*2ec70*/  @P0 IMAD.MOV.U32 R24, RZ, RZ, R81 ;  /* 0x000000ffff180224 */ /* 0x010fe400078e0051 */
[----:B------:R-:W-:Y:S01]  /*2ec80*/  @P0 IMAD.MOV.U32 R25, RZ, RZ, R78 ;  /* 0x000000ffff190224 */ /* 0x000fe200078e004e */
        /* <DEDUP_REMOVED lines=13> */
[----:B------:R-:W-:Y:S02]  /*2ed60*/  @P1 IMAD.MOV.U32 R25, RZ, RZ, R90 ;  /* 0x000000ffff191224 */ /* 0x000fe400078e005a */
[----:B------:R-:W2:Y:S04]  /*2ed70*/  LDL R90, [R1+0x1200] ;  /* 0x00120000015a7983 */ /* 0x000ea80000100800 */
[----:B------:R0:W2:Y:S02]  /*2ed80*/  @P1 LDG.E.U8 R38, desc[UR18][R24.64] ;  /* 0x0000001218261981 */ /* 0x0000a4000c1e1100 */
[----:B0-----:R-:W-:Y:S02]  /*2ed90*/  @P0 IMAD.MOV.U32 R24, RZ, RZ, R26 ;  /* 0x000000ffff180224 */ /* 0x001fe400078e001a */
[----:B------:R-:W-:-:S05]  /*2eda0*/  @P0 IMAD.MOV.U32 R25, RZ, RZ, R20 ;  /* 0x000000ffff190224 */ /* 0x000fca00078e0014 */
[----:B------:R0:W2:Y:S02]  /*2edb0*/  @P0 LDG.E.U8 R37, desc[UR18][R24.64] ;  /* 0x0000001218250981 */ /* 0x0000a4000c1e1100 */
[----:B0-----:R-:W-:Y:S02]  /*2edc0*/  @P1 IMAD.MOV.U32 R25, RZ, RZ, R19 ;  /* 0x000000ffff191224 */ /* 0x001fe400078e0013 */
[----:B------:R-:W-:Y:S01]  /*2edd0*/  @P1 IMAD.MOV.U32 R24, RZ, RZ, R7 ;  /* 0x000000ffff181224 */ /* 0x000fe200078e0007 */
[----:B------:R-:W2:Y:S04]  /*2ede0*/  LDL.LU R19, [R1+0x20d8] ;  /* 0x0020d80001137983 */ /* 0x000ea80000300800 */
[----:B------:R-:W2:Y:S04]  /*2edf0*/  LDL.LU R7, [R1+0x20d4] ;  /* 0x0020d40001077983 */ /* 0x000ea80000300800 */
[----:B------:R-:W3:Y:S04]  /*2ee00*/  LDL R93, [R1+0x1204] ;  /* 0x00120400015d7983 */ /* 0x000ee80000100800 */
[----:B------:R-:W3:Y:S04]  /*2ee10*/  LDL R20, [R1+0x1208] ;  /* 0x0012080001147983 */ /* 0x000ee80000100800 */
[----:B------:R0:W3:Y:S02]  /*2ee20*/  @P1 LDG.E.U8 R34, desc[UR18][R24.64] ;  /* 0x0000001218221981 */ /* 0x0000e4000c1e1100 */
[----:B0-----:R-:W-:-:S02]  /*2ee30*/  @P0 IMAD.MOV.U32 R24, RZ, RZ, R4 ;  /* 0x000000ffff180224 */ /* 0x001fc400078e0004 */
[----:B------:R-:W-:Y:S01]  /*2ee40*/  @P0 IMAD.MOV.U32 R25, RZ, RZ, R0 ;  /* 0x000000ffff190224 */ /* 0x000fe200078e0000 */
[----:B------:R-:W-:Y:S02]  /*2ee50*/  PRMT R77, RZ, 0x7610, R77 ;  /* 0x00007610ff4d7816 */ /* 0x000fe4000000004d */
[----:B------:R-:W-:Y:S02]  /*2ee60*/  PRMT R74, RZ, 0x7610, R74 ;  /* 0x00007610ff4a7816 */ /* 0x000fe4000000004a */
[----:B------:R-:W-:Y:S01]  /*2ee70*/  PRMT R73, RZ, 0x7610, R73 ;  /* 0x00007610ff497816 */ /* 0x000fe20000000049 */
[----:B------:R-:W3:Y:S04]  /*2ee80*/  LDL.LU R0, [R1+0x20d0] ;  /* 0x0020d00001007983 */ /* 0x000ee80000300800 */
[----:B------:R0:W3:Y:S04]  /*2ee90*/  @P0 LDG.E.U8 R23, desc[UR18][R24.64] ;  /* 0x0000001218170981 */ /* 0x0000e8000c1e1100 */
[----:B------:R-:W3:Y:S01]  /*2eea0*/  LDL.LU R4, [R1+0x20cc] ;  /* 0x0020cc0001047983 */ /* 0x000ee20000300800 */
[----:B0-----:R-:W-:-:S02]  /*2eeb0*/  @P1 IMAD.MOV.U32 R24, RZ, RZ, R5 ;  /* 0x000000ffff181224 */ /* 0x001fc400078e0005 */
[----:B------:R-:W-:-:S05]  /*2eec0*/  @P1 IMAD.MOV.U32 R25, RZ, RZ, R49 ;  /* 0x000000ffff191224 */ /* 0x000fca00078e0031 */
[----:B------:R0:W3:Y:S02]  /*2eed0*/  @P1 LDG.E.U8 R77, desc[UR18][R24.64] ;  /* 0x00000012184d1981 */ /* 0x0000e4000c1e1100 */
[----:B0-----:R-:W-:Y:S02]  /*2eee0*/  @P0 IMAD.MOV.U32 R24, RZ, RZ, R3 ;  /* 0x000000ffff180224 */ /* 0x001fe400078e0003 */
[----:B------:R-:W-:Y:S01]  /*2eef0*/  @P0 IMAD.MOV.U32 R25, RZ, RZ, R2 ;  /* 0x000000ffff190224 */ /* 0x000fe200078e0002 */
[----:B------:R-:W-:Y:S02]  /*2ef00*/  PRMT R82, RZ, 0x7610, R82 ;  /* 0x00007610ff527816 */ /* 0x000fe40000000052 */
[----:B--2---:R-:W-:-:S06]  /*2ef10*/  PRMT R7, RZ, 0x7610, R7 ;  /* 0x00007610ff077816 */ /* 0x004fcc0000000007 */
[----:B------:R4:W2:Y:S02]  /*2ef20*/  @P0 LDG.E.U8 R7, desc[UR18][R24.64] ;  /* 0x0000001218070981 */ /* 0x0008a4000c1e1100 */
[----:B----4-:R-:W-:Y:S02]  /*2ef30*/  @P1 IMAD.MOV.U32 R24, RZ, RZ, R29 ;  /* 0x000000ffff181224 */ /* 0x010fe400078e001d */
[----:B------:R-:W-:-:S05]  /*2ef40*/  @P1 IMAD.MOV.U32 R25, RZ, RZ, R81 ;  /* 0x000000ffff191224 */ /* 0x000fca00078e0051 */
[----:B------:R0:W4:Y:S04]  /*2ef50*/  @P1 LDG.E.U8 R74, desc[UR18][R24.64] ;  /* 0x00000012184a1981 */ /* 0x000128000c1e1100 */
[----:B---3--:R1:W-:Y:S04]  /*2ef60*/  STL [R1+0x1c], R23 ;  /* 0x00001c1701007387 */ /* 0x0083e80000100800 */
[----:B------:R-:W3:Y:S01]  /*2ef70*/  LDL R26, [R1+0x1280] ;  /* 0x00128000011a7983 */ /* 0x000ee20000100800 */
[----:B0-----:R-:W-:Y:S02]  /*2ef80*/  @P0 IMAD.MOV.U32 R24, RZ, RZ, R86 ;  /* 0x000000ffff180224 */ /* 0x001fe400078e0056 */
[----:B------:R-:W-:Y:S01]  /*2ef90*/  @P0 IMAD.MOV.U32 R25, RZ, RZ, R85 ;  /* 0x000000ffff190224 */ /* 0x000fe200078e0055 */
[----:B-1----:R-:W4:Y:S04]  /*2efa0*/  LDL R23, [R1+0x127c] ;  /* 0x00127c0001177983 */ /* 0x002f280000100800 */
[----:B------:R-:W4:Y:S04]  /*2efb0*/  LDL.LU R49, [R1+0x20c8] ;  /* 0x0020c80001317983 */ /* 0x000f280000300800 */
[----:B------:R-:W4:Y:S04]  /*2efc0*/  LDL.LU R5, [R1+0x20c4] ;  /* 0x0020c40001057983 */ /* 0x000f280000300800 */
[----:B------:R-:W4:Y:S04]  /*2efd0*/  LDL.LU R2, [R1+0x20c0] ;  /* 0x0020c00001027983 */ /* 0x000f280000300800 */
[----:B------:R0:W4:Y:S04]  /*2efe0*/  @P0 LDG.E.U8 R73, desc[UR18][R24.64] ;  /* 0x0000001218490981 */ /* 0x000128000c1e1100 */
[----:B------:R-:W4:Y:S01]  /*2eff0*/  LDL.LU R3, [R1+0x20bc] ;  /* 0x0020bc0001037983 */ /* 0x000f220000300800 */
[----:B0-----:R-:W-:-:S02]  /*2f000*/  @P1 IMAD.MOV.U32 R24, RZ, RZ, R90 ;  /* 0x000000ffff181224 */ /* 0x001fc400078e005a */
[----:B------:R-:W-:-:S05]  /*2f010*/  @P1 IMAD.MOV.U32 R25, RZ, RZ, R89 ;  /* 0x000000ffff191224 */ /* 0x000fca00078e0059 */
[----:B------:R0:W4:Y:S02]  /*2f020*/  @P1 LDG.E.U8 R82, desc[UR18][R24.64] ;  /* 0x0000001218521981 */ /* 0x000124000c1e1100 */
[----:B0-----:R-:W-:Y:S02]  /*2f030*/  @P0 IMAD.MOV.U32 R24, RZ, RZ, R20 ;  /* 0x000000ffff180224 */ /* 0x001fe400078e0014 */
[----:B------:R-:W-:-:S05]  /*2f040*/  @P0 IMAD.MOV.U32 R25, RZ, RZ, R93 ;  /* 0x000000ffff190224 */ /* 0x000fca00078e005d */
[----:B------:R3:W4:Y:S04]  /*2f050*/  @P0 LDG.E.U8 R8, desc[UR18][R24.64] ;  /* 0x0000001218080981 */ /* 0x000728000c1e1100 */
[----:B--2---:R-:W-:Y:S04]  /*2f060*/  STL [R1+0x2048], R7 ;  /* 0x0020480701007387 */ /* 0x004fe80000100800 */
[----:B------:R-:W2:Y:S01]  /*2f070*/  LDL R29, [R1+0x1288] ;  /* 0x00128800011d7983 */ /* 0x000ea20000100800 */
[----:B---3--:R-:W-:Y:S02]  /*2f080*/  @P1 IMAD.MOV.U32 R24, RZ, RZ, R26 ;  /* 0x000000ffff181224 */ /* 0x008fe400078e001a */
[----:B----4-:R-:W-:Y:S01]  /*2f090*/  @P1 IMAD.MOV.U32 R25, RZ, RZ, R23 ;  /* 0x000000ffff191224 */ /* 0x010fe200078e0017 */
[----:B------:R0:W-:Y:S01]  /*2f0a0*/  STL [R1+0x68], R73 ;  /* 0x0000684901007387 */ /* 0x0001e20000100800 */
[----:B------:R-:W-:-:S06]  /*2f0b0*/  PRMT R3, RZ, 0x7610, R3 ;  /* 0x00007610ff037816 */ /* 0x000fcc0000000003 */
[----:B------:R2:W3:Y:S04]  /*2f0c0*/  @P1 LDG.E.U8 R3, desc[UR18][R24.64] ;  /* 0x0000001218031981 */ /* 0x0004e8000c1e1100 */
[----:B0-----:R-:W4:Y:S04]  /*2f0d0*/  LDL R73, [R1+0x1300] ;  /* 0x0013000001497983 */ /* 0x001f280000100800 */
[----:B------:R0:W-:Y:S04]  /*2f0e0*/  STL [R1+0x6c], R74 ;  /* 0x00006c4a01007387 */ /* 0x0001e80000100800 */
[----:B0-----:R-:W4:Y:S04]  /*2f0f0*/  LDL R74, [R1+0x1304] ;  /* 0x00130400014a7983 */ /* 0x001f280000100800 */
[----:B------:R0:W-:Y:S04]  /*2f100*/  STL [R1+0x18], R77 ;  /* 0x0000184d01007387 */ /* 0x0001e80000100800 */
[----:B------:R-:W4:Y:S04]  /*2f110*/  LDL R78, [R1+0x137c] ;  /* 0x00137c00014e7983 */ /* 0x000f280000100800 */
[----:B------:R-:W4:Y:S04]  /*2f120*/  LDL R81, [R1+0x1380] ;  /* 0x0013800001517983 */ /* 0x000f280000100800 */
[----:B0-----:R-:W4:Y:S04]  /*2f130*/  LDL R77, [R1+0x1308] ;  /* 0x00130800014d7983 */ /* 0x001f280000100800 */
[----:B------:R0:W-:Y:S04]  /*2f140*/  STL [R1+0x64], R82 ;  /* 0x0000645201007387 */ /* 0x0001e80000100800 */
[----:B------:R-:W4:Y:S04]  /*2f150*/  LDL R85, [R1+0x1388] ;  /* 0x0013880001557983 */ /* 0x000f280000100800 */
[----:B------:R-:W4:Y:S04]  /*2f160*/  LDL R86, [R1+0x13fc] ;  /* 0x0013fc0001567983 */ /* 0x000f280000100800 */
[----:B------:R-:W4:Y:S04]  /*2f170*/  LDL R89, [R1+0x1404] ;  /* 0x0014040001597983 */ /* 0x000f280000100800 */
        /* <DEDUP_REMOVED lines=8> */
[----:B0-----:R-:W4:Y:S01]  /*2f200*/  LDL R8, [R1+0x1480] ;  /* 0x0014800001087983 */ /* 0x001f220000100800 */
[----:B--2---:R-:W-:-:S03]  /*2f210*/  @P0 IMAD.MOV.U32 R24, RZ, RZ, R29 ;  /* 0x000000ffff180224 */ /* 0x004fc600078e001d */
[----:B---3--:R-:W-:Y:S04]  /*2f220*/  STL [R1+0x2038], R3 ;  /* 0x0020380301007387 */ /* 0x008fe80000100800 */
[----:B----4-:R0:W2:Y:S04]  /*2f230*/  @P0 LDG.E.U8 R27, desc[UR18][R24.64] ;  /* 0x00000012181b0981 */ /* 0x0100a8000c1e1100 */
[----:B------:R-:W3:Y:S01]  /*2f240*/  LDL R25, [R1+0x12fc] ;  /* 0x0012fc0001197983 */ /* 0x000ee20000100800 */
[----:B------:R-:W-:Y:S01]  /*2f250*/  PRMT R70, RZ, 0x7610, R70 ;  /* 0x00007610ff467816 */ /* 0x000fe20000000046 */
[----:B0-----:R-:W-:Y:S01]  /*2f260*/  @P1 IMAD.MOV.U32 R24, RZ, RZ, R73 ;  /* 0x000000ffff181224 */ /* 0x001fe200078e0049 */
[----:B------:R-:W-:-:S02]  /*2f270*/  PRMT R69, RZ, 0x7610, R69 ;  /* 0x00007610ff457816 */ /* 0x000fc40000000045 */
[----:B------:R-:W-:Y:S02]  /*2f280*/  PRMT R66, RZ, 0x7610, R66 ;  /* 0x00007610ff427816 */ /* 0x000fe40000000042 */
[----:B------:R-:W-:Y:S01]  /*2f290*/  PRMT R65, RZ, 0x7610, R65 ;  /* 0x00007610ff417816 */ /* 0x000fe20000000041 */
[----:B---3--:R0:W3:Y:S02]  /*2f2a0*/  @P1 LDG.E.U8 R70, desc[UR18][R24.64] ;  /* 0x0000001218461981 */ /* 0x0080e4000c1e1100 */
[----:B0-----:R-:W-:Y:S02]  /*2f2b0*/  @P0 IMAD.MOV.U32 R24, RZ, RZ, R77 ;  /* 0x000000ffff180224 */ /* 0x001fe400078e004d */
[----:B------:R-:W-:-:S05]  /*2f2c0*/  @P0 IMAD.MOV.U32 R25, RZ, RZ, R74 ;  /* 0x000000ffff190224 */ /* 0x000fca00078e004a */
[----:B------:R0:W4:Y:S02]  /*2f2d0*/  @P0 LDG.E.U8 R69, desc[UR18][R24.64] ;  /* 0x0000001218450981 */ /* 0x000124000c1e1100 */
[----:B0-----:R-:W-:Y:S02]  /*2f2e0*/  @P1 IMAD.MOV.U32 R24, RZ, RZ, R81 ;  /* 0x000000ffff181224 */ /* 0x001fe400078e0051 */
[----:B------:R-:W-:-:S05]  /*2f2f0*/  @P1 IMAD.MOV.U32 R25, RZ, RZ, R78 ;  /* 0x000000ffff191224 */ /* 0x000fca00078e004e */
[----:B------:R0:W3:Y:S04]  /*2f300*/  @P1 LDG.E.U8 R66, desc[UR18][R24.64] ;  /* 0x0000001218421981 */ /* 0x0000e8000c1e1100 */
[----:B--2---:R1:W-:Y:S04]  /*2f310*/  STL [R1+0x58], R27 ;  /* 0x0000581b01007387 */ /* 0x0043e80000100800 */
[----:B------:R-:W2:Y:S01]  /*2f320*/  LDL R29, [R1+0x1508] ;  /* 0x00150800011d7983 */ /* 0x000ea20000100800 */
[----:B0-----:R-:W-:Y:S02]  /*2f330*/  @P0 IMAD.MOV.U32 R24, RZ, RZ, R85 ;  /* 0x000000ffff180224 */ /* 0x001fe400078e0055 */
[----:B------:R-:W-:Y:S01]  /*2f340*/  @P0 IMAD.MOV.U32 R25, RZ, RZ, R82 ;  /* 0x000000ffff190224 */ /* 0x000fe200078e0052 */
[----:B-1----:R-:W3:Y:S04]  /*2f350*/  LDL R27, [R1+0x1504] ;  /* 0x00150400011b7983 */ /* 0x002ee80000100800 */
[----:B------:R0:W4:Y:S02]  /*2f360*/  @P0 LDG.E.U8 R65, desc[UR18][R24.64] ;  /* 0x0000001218410981 */ /* 0x000124000c1e1100 */
[----:B0-----:R-:W-:-:S02]  /*2f370*/  @P1 IMAD.MOV.U32 R24, RZ, RZ, R2 ;  /* 0x000000ffff181224 */ /* 0x001fc400078e0002 */
[----:B------:R-:W-:Y:S01]  /*2f380*/  @P1 IMAD.MOV.U32 R25, RZ, RZ, R86 ;  /* 0x000000ffff191224 */ /* 0x000fe200078e0056 */
[----:B------:R-:W4:Y:S04]  /*2f390*/  LDL.LU R2, [R1+0x20b8] ;  /* 0x0020b80001027983 */ /* 0x000f280000300800 */
[----:B------:R0:W4:Y:S01]  /*2f3a0*/  @P1 LDG.E.U8 R28, desc[UR18][R24.64] ;  /* 0x00000012181c1981 */ /* 0x000122000c1e1100 */
[----:B------:R-:W-:Y:S02]  /*2f3b0*/  PRMT R62, RZ, 0x7610, R62 ;  /* 0x00007610ff3e7816 */ /* 0x000fe4000000003e */
[----:B------:R-:W-:Y:S01]  /*2f3c0*/  PRMT R7, RZ, 0x7610, R7 ;  /* 0x00007610ff077816 */ /* 0x000fe20000000007 */
[----:B0-----:R-:W-:Y:S02]  /*2f3d0*/  @P0 IMAD.MOV.U32 R24, RZ, RZ, R90 ;  /* 0x000000ffff180224 */ /* 0x001fe400078e005a */
[----:B------:R-:W-:-:S05]  /*2f3e0*/  @P0 IMAD.MOV.U32 R25, RZ, RZ, R89 ;  /* 0x000000ffff190224 */ /* 0x000fca00078e0059 */
[----:B------:R0:W4:Y:S01]  /*2f3f0*/  @P0 LDG.E.U8 R62, desc[UR18][R24.64] ;  /* 0x00000012183e0981 */ /* 0x000122000c1e1100 */
[----:B------:R-:W-:Y:S01]  /*2f400*/  PRMT R6, RZ, 0x7610, R6 ;  /* 0x00007610ff067816 */ /* 0x000fe20000000006 */
[----:B0-----:R-:W-:Y:S02]  /*2f410*/  @P1 IMAD.MOV.U32 R24, RZ, RZ, R8 ;  /* 0x000000ffff181224 */ /* 0x001fe400078e0008 */
[----:B------:R-:W-:-:S05]  /*2f420*/  @P1 IMAD.MOV.U32 R25, RZ, RZ, R93 ;  /* 0x000000ffff191224 */ /* 0x000fca00078e005d */
[----:B------:R0:W4:Y:S01]  /*2f430*/  @P1 LDG.E.U8 R7, desc[UR18][R24.64] ;  /* 0x0000001218071981 */ /* 0x000122000c1e1100 */
[----:B------:R-:W-:Y:S01]  /*2f440*/  PRMT R3, RZ, 0x7610, R3 ;  /* 0x00007610ff037816 */ /* 0x000fe20000000003 */
[----:B0-----:R-:W-:Y:S02]  /*2f450*/  @P0 IMAD.MOV.U32 R24, RZ, RZ, R23 ;  /* 0x000000ffff180224 */ /* 0x001fe400078e0017 */
[----:B------:R-:W-:-:S05]  /*2f460*/  @P0 IMAD.MOV.U32 R25, RZ, RZ, R20 ;  /* 0x000000ffff190224 */ /* 0x000fca00078e0014 */
[----:B------:R0:W4:Y:S02]  /*2f470*/  @P0 LDG.E.U8 R6, desc[UR18][R24.64] ;  /* 0x0000001218060981 */ /* 0x000124000c1e1100 */
[----:B0-----:R-:W-:Y:S02]  /*2f480*/  @P1 IMAD.MOV.U32 R24, RZ, RZ, R5 ;  /* 0x000000ffff181224 */ /* 0x001fe400078e0005 */
[----:B------:R-:W-:-:S05]  /*2f490*/  @P1 IMAD.MOV.U32 R25, RZ, RZ, R26 ;  /* 0x000000ffff191224 */ /* 0x000fca00078e001a */
[----:B------:R2:W4:Y:S02]  /*2f4a0*/  @P1 LDG.E.U8 R3, desc[UR18][R24.64] ;  /* 0x0000001218031981 */ /* 0x000524000c1e1100 */
[----:B--2---:R-:W-:Y:S02]  /*2f4b0*/  @P0 IMAD.MOV.U32 R24, RZ, RZ, R29 ;  /* 0x000000ffff180224 */ /* 0x004fe400078e001d */
[----:B---3--:R-:W-:Y:S01]  /*2f4c0*/  @P0 IMAD.MOV.U32 R25, RZ, RZ, R27 ;  /* 0x000000ffff190224 */ /* 0x008fe200078e001b */
[----:B----4-:R-:W-:Y:S01]  /*2f4d0*/  PRMT R2, RZ, 0x7610, R2 ;  /* 0x00007610ff027816 */ /* 0x010fe20000000002 */
[----:B------:R0:W-:Y:S05]  /*2f4e0*/  STL [R1+0x44], R28 ;  /* 0x0000441c01007387 */ /* 0x0001ea0000100800 */
[----:B------:R1:W2:Y:S04]  /*2f4f0*/  @P0 LDG.E.U8 R2, desc[UR18][R24.64] ;  /* 0x0000001218020981 */ /* 0x0002a8000c1e1100 */
[----:B0-----:R-:W3:Y:S04]  /*2f500*/  LDL.LU R28, [R1+0x590] ;  /* 0x00059000011c7983 */ /* 0x001ee80000300800 */
[----:B------:R-:W4:Y:S01]  /*2f510*/  LDL.LU R5, [R1+0x20b4] ;  /* 0x0020b40001057983 */ /* 0x000f220000300800 */
[----:B------:R-:W-:Y:S01]  /*2f520*/  PRMT R10, RZ, 0x7610, R10 ;  /* 0x00007610ff0a7816 */ /* 0x000fe2000000000a */
[----:B-1----:R-:W-:-:S02]  /*2f530*/  @P1 IMAD.MOV.U32 R24, RZ, RZ, R49 ;  /* 0x000000ffff181224 */ /* 0x002fc400078e0031 */
[----:B------:R-:W-:-:S05]  /*2f540*/  @P1 IMAD.MOV.U32 R25, RZ, RZ, R4 ;  /* 0x000000ffff191224 */ /* 0x000fca00078e0004 */
[----:B------:R0:W3:Y:S04]  /*2f550*/  @P1 LDG.E.U8 R10, desc[UR18][R24.64] ;  /* 0x00000012180a1981 */ /* 0x0000e8000c1e1100 */
[----:B------:R-:W-:Y:S01]  /*2f560*/  STL [R1+0x54], R70 ;  /* 0x0000544601007387 */ /* 0x000fe20000100800 */
[----:B0-----:R-:W-:Y:S02]  /*2f570*/  @P0 IMAD.MOV.U32 R24, RZ, RZ, R0 ;  /* 0x000000ffff180224 */ /* 0x001fe400078e0000 */
[----:B------:R-:W-:-:S05]  /*2f580*/  @P0 IMAD.MOV.U32 R25, RZ, RZ, R19 ;  /* 0x000000ffff190224 */ /* 0x000fca00078e0013 */
[----:B------:R0:W3:Y:S02]  /*2f590*/  @P0 LDG.E.U8 R9, desc[UR18][R24.64] ;  /* 0x0000001218090981 */ /* 0x0000e4000c1e1100 */
[----:B0-----:R-:W-:Y:S02]  /*2f5a0*/  @P1 IMAD.MOV.U32 R24, RZ, RZ, R60 ;  /* 0x000000ffff181224 */ /* 0x001fe400078e003c */
[----:B------:R-:W-:Y:S01]  /*2f5b0*/  @P1 IMAD.MOV.U32 R25, RZ, RZ, R61 ;  /* 0x000000ffff191224 */ /* 0x000fe200078e003d */
[----:B--2---:R-:W-:Y:S04]  /*2f5c0*/  STL [R1+0x201c], R2 ;  /* 0x00201c0201007387 */ /* 0x004fe80000100800 */
[----:B------:R-:W-:Y:S04]  /*2f5d0*/  STL [R1+0x50], R69 ;  /* 0x0000504501007387 */ /* 0x000fe80000100800 */
[----:B------:R-:W2:Y:S04]  /*2f5e0*/  LDL.LU R4, [R1+0x20b0] ;  /* 0x0020b00001047983 */ /* 0x000ea80000300800 */
[----:B------:R-:W2:Y:S01]  /*2f5f0*/  LDL.LU R49, [R1+0x20ac] ;  /* 0x0020ac0001317983 */ /* 0x000ea20000300800 */
[----:B----4-:R-:W-:-:S06]  /*2f600*/  PRMT R5, RZ, 0x7610, R5 ;  /* 0x00007610ff057816 */ /* 0x010fcc0000000005 */
[----:B------:R0:W4:Y:S04]  /*2f610*/  @P1 LDG.E.U8 R5, desc[UR18][R24.64] ;  /* 0x0000001218051981 */ /* 0x000128000c1e1100 */
[----:B------:R-:W-:Y:S04]  /*2f620*/  STL [R1+0x4c], R66 ;  /* 0x00004c4201007387 */ /* 0x000fe80000100800 */
[----:B---3--:R-:W-:Y:S04]  /*2f630*/  STL [R1+0x2020], R10 ;  /* 0x0020200a01007387 */ /* 0x008fe80000100800 */
[----:B------:R-:W-:Y:S04]  /*2f640*/  STL [R1+0x48], R65 ;  /* 0x0000484101007387 */ /* 0x000fe80000100800 */
[----:B------:R-:W3:Y:S04]  /*2f650*/  LDL.LU R19, [R1+0x20a8] ;  /* 0x0020a80001137983 */ /* 0x000ee80000300800 */
[----:B------:R-:W3:Y:S04]  /*2f660*/  LDL.LU R0, [R1+0x20a4] ;  /* 0x0020a40001007983 */ /* 0x000ee80000300800 */
[----:B------:R-:W3:Y:S01]  /*2f670*/  LDL.LU R29, [R1+0x594] ;  /* 0x00059400011d7983 */ /* 0x000ee20000300800 */
[----:B0-----:R-:W-:-:S02]  /*2f680*/  @P0 IMAD.MOV.U32 R24, RZ, RZ, R14 ;  /* 0x000000ffff180224 */ /* 0x001fc400078e000e */
[----:B------:R-:W-:Y:S01]  /*2f690*/  @P0 IMAD.MOV.U32 R25, RZ, RZ, R12 ;  /* 0x000000ffff190224 */ /* 0x000fe200078e000c */
[----:B------:R-:W-:Y:S04]  /*2f6a0*/  STL [R1+0x2024], R9 ;  /* 0x0020240901007387 */ /* 0x000fe80000100800 */
[----:B------:R-:W3:Y:S04]  /*2f6b0*/  LDL.LU R61, [R1+0x20a0] ;  /* 0x0020a000013d7983 */ /* 0x000ee80000300800 */
[----:B------:R-:W-:Y:S04]  /*2f6c0*/  STL [R1+0x40], R62 ;  /* 0x0000403e01007387 */ /* 0x000fe80000100800 */
[----:B------:R-:W3:Y:S01]  /*2f6d0*/  LDL.LU R60, [R1+0x209c] ;  /* 0x00209c00013c7983 */ /* 0x000ee20000300800 */
[----:B--2---:R-:W-:-:S06]  /*2f6e0*/  PRMT R4, RZ, 0x7610, R4 ;  /* 0x00007610ff047816 */ /* 0x004fcc0000000004 */
[----:B------:R0:W2:Y:S04]  /*2f6f0*/  @P0 LDG.E.U8 R4, desc[UR18][R24.64] ;  /* 0x0000001218040981 */ /* 0x0000a8000c1e1100 */
[----:B----4-:R1:W-:Y:S04]  /*2f700*/  STL [R1+0x2028], R5 ;  /* 0x0020280501007387 */ /* 0x0103e80000100800 */
[----:B------:R-:W-:Y:S04]  /*2f710*/  STL [R1+0x3c], R7 ;  /* 0x00003c0701007387 */ /* 0x000fe80000100800 */
[----:B------:R4:W-:Y:S04]  /*2f720*/  STL [R1+0x38], R6 ;  /* 0x0000380601007387 */ /* 0x0009e80000100800 */
[----:B------:R-:W2:Y:S01]  /*2f730*/  LDL.LU R12, [R1+0x2098] ;  /* 0x00209800010c7983 */ /* 0x000ea20000300800 */
[----:B------:R-:W-:-:S03]  /*2f740*/  SEL R20, R49, R28, !P2 ;  /* 0x0000001c31147207 */ /* 0x000fc60005000000 */
[----:B------:R-:W2:Y:S02]  /*2f750*/  LDL.LU R14, [R1+0x2094] ;  /* 0x00209400010e7983 */ /* 0x000ea40000300800 */
[----:B------:R-:W-:Y:S01]  /*2f760*/  IMAD R20, R20, UR4, RZ ;  /* 0x0000000414147c24 */ /* 0x000fe2000f8e02ff */
[----:B------:R-:W-:Y:S01]  /*2f770*/  PRMT R52, RZ, 0x7610, R52 ;  /* 0x00007610ff347816 */ /* 0x000fe20000000034 */
[----:B---3--:R-:W-:-:S03]  /*2f780*/  @!P6 IMAD.MOV R61, RZ, RZ, -R61 ;  /* 0x000000ffff3de224 */ /* 0x008fc600078e0a3d */
[----:B------:R-:W-:Y:S02]  /*2f790*/  SHF.R.S32.HI R23, RZ, 0x1f, R20 ;  /* 0x0000001fff177819 */ /* 0x000fe40000011414 */
[C---:B-1----:R-:W-:Y:S01]  /*2f7a0*/  IADD3 R5, P6, PT, R20.reuse, R17, RZ ;  /* 0x0000001114057210 */ /* 0x042fe20007fde0ff */
[----:B------:R-:W-:Y:S01]  /*2f7b0*/  @!P5 IMAD.MOV R60, RZ, RZ, -R60 ;  /* 0x000000ffff3cd224 */ /* 0x000fe200078e0a3c */
[----:B------:R-:W-:Y:S02]  /*2f7c0*/  IADD3 R2, P5, PT, R20, R15, RZ ;  /* 0x0000000f14027210 */ /* 0x000fe40007fbe0ff */
[----:B------:R-:W-:Y:S02]  /*2f7d0*/  PRMT R51, RZ, 0x7610, R51 ;  /* 0x00007610ff337816 */ /* 0x000fe40000000033 */
[----:B------:R-:W-:Y:S01]  /*2f7e0*/  PRMT R31, RZ, 0x7610, R31 ;  /* 0x00007610ff1f7816 */ /* 0x000fe2000000001f */
[----:B----4-:R-:W-:Y:S02]  /*2f7f0*/  IMAD.X R6, R23, 0x1, R16, P6 ;  /* 0x0000000117067824 */ /* 0x010fe400030e0610 */
[----:B0-----:R-:W-:-:S02]  /*2f800*/  @P1 IMAD.MOV.U32 R24, RZ, RZ, R5 ;  /* 0x000000ffff181224 */ /* 0x001fc400078e0005 */
[C---:B------:R-:W-:Y:S01]  /*2f810*/  VIADD R26, R0.reuse, 0x63 ;  /* 0x00000063001a7836 */ /* 0x040fe20000000000 */
[----:B------:R-:W-:Y:S01]  /*2f820*/  PRMT R30, RZ, 0x7610, R30 ;  /* 0x00007610ff1e7816 */ /* 0x000fe2000000001e */
[----:B------:R-:W-:Y:S01]  /*2f830*/  @P1 IMAD.MOV.U32 R25, RZ, RZ, R6 ;  /* 0x000000ffff191224 */ /* 0x000fe200078e0006 */
[----:B------:R-:W-:Y:S01]  /*2f840*/  PRMT R41, RZ, 0x7610, R41 ;  /* 0x00007610ff297816 */ /* 0x000fe20000000029 */
[C---:B------:R-:W-:Y:S02]  /*2f850*/  VIADD R28, R0.reuse, 0x64 ;  /* 0x00000064001c7836 */ /* 0x040fe40000000000 */
[----:B------:R-:W-:Y:S01]  /*2f860*/  VIADD R27, R0, 0x65 ;  /* 0x00000065001b7836 */ /* 0x000fe20000000000 */
[----:B------:R-:W0:Y:S01]  /*2f870*/  LDCU UR4, c[0x0][0x3b0] ;  /* 0x00007600ff0477ac */ /* 0x000e220008000800 */
[----:B------:R1:W3:Y:S02]  /*2f880*/  @P1 LDG.E.U8 R52, desc[UR18][R24.64] ;  /* 0x0000001218341981 */ /* 0x0002e4000c1e1100 */
[----:B-1----:R-:W-:-:S02]  /*2f890*/  @P0 IMAD.MOV.U32 R24, RZ, RZ, R2 ;  /* 0x000000ffff180224 */ /* 0x002fc400078e0002 */
[----:B--2---:R-:W-:Y:S04]  /*2f8a0*/  STL [R1+0x202c], R4 ;  /* 0x00202c0401007387 */ /* 0x004fe80000100800 */
[----:B------:R1:W-:Y:S01]  /*2f8b0*/  STL [R1+0x34], R3 ;  /* 0x0000340301007387 */ /* 0x0003e20000100800 */
[C---:B------:R-:W-:Y:S01]  /*2f8c0*/  ISETP.GT.U32.AND P6, PT, R18.reuse, R12, PT ;  /* 0x0000000c1200720c */ /* 0x040fe20003fc4070 */
[----:B-1----:R-:W-:Y:S01]  /*2f8d0*/  IMAD.X R3, R23, 0x1, R13, P5 ;  /* 0x0000000117037824 */ /* 0x002fe200028e060d */
[----:B------:R-:W-:Y:S02]  /*2f8e0*/  ISETP.GT.U32.AND P5, PT, R18, R21, PT ;  /* 0x000000151200720c */ /* 0x000fe40003fa4070 */
[----:B------:R-:W-:Y:S01]  /*2f8f0*/  SEL R23, R49, R29, !P2 ;  /* 0x0000001d31177207 */ /* 0x000fe20005000000 */
[----:B------:R-:W-:Y:S01]  /*2f900*/  @P0 IMAD.MOV.U32 R25, RZ, RZ, R3 ;  /* 0x000000ffff190224 */ /* 0x000fe200078e0003 */
[----:B------:R-:W-:Y:S03]  /*2f910*/  STL [R1+0x2030], R61 ;  /* 0x0020303d01007387 */ /* 0x000fe60000100800 */
[----:B------:R-:W-:Y:S01]  /*2f920*/  IMAD R23, R23, UR10, RZ ;  /* 0x0000000a17177c24 */ /* 0x000fe2000f8e02ff */
[----:B------:R-:W-:Y:S04]  /*2f930*/  STL [R1+0x1680], R5 ;  /* 0x0016800501007387 */ /* 0x000fe80000100800 */
[----:B------:R-:W-:Y:S04]  /*2f940*/  STL [R1+0x1688], R2 ;  /* 0x0016880201007387 */ /* 0x000fe80000100800 */
[----:B------:R1:W-:Y:S04]  /*2f950*/  STL [R1+0x167c], R6 ;  /* 0x00167c0601007387 */ /* 0x0003e80000100800 */
[----:B------:R2:W4:Y:S01]  /*2f960*/  @P0 LDG.E.U8 R51, desc[UR18][R24.64] ;  /* 0x0000001218330981 */ /* 0x000522000c1e1100 */
[----:B------:R-:W-:-:S02]  /*2f970*/  @!P6 IMAD.IADD R12, R12, 0x1, -R18 ;  /* 0x000000010c0ce824 */ /* 0x000fc400078e0a12 */
[----:B------:R-:W-:Y:S01]  /*2f980*/  @!P5 IMAD.IADD R21, R21, 0x1, -R18 ;  /* 0x000000011515d824 */ /* 0x000fe200078e0a12 */
[----:B------:R-:W-:Y:S02]  /*2f990*/  IADD3 R4, P5, PT, R23, R15, RZ ;  /* 0x0000000f17047210 */ /* 0x000fe40007fbe0ff */
[----:B------:R-:W-:Y:S02]  /*2f9a0*/  SEL R60, R49, R60, !P2 ;  /* 0x0000003c313c7207 */ /* 0x000fe40005000000 */
[----:B------:R-:W-:Y:S01]  /*2f9b0*/  IABS R20, R26 ;  /* 0x0000001a00147213 */ /* 0x000fe20000000000 */
[----:B------:R-:W-:Y:S01]  /*2f9c0*/  VIADD R29, R0, 0x5e ;  /* 0x0000005e001d7836 */ /* 0x000fe20000000000 */
[----:B------:R-:W-:Y:S02]  /*2f9d0*/  PRMT R14, RZ, 0x7610, R14 ;  /* 0x00007610ff0e7816 */ /* 0x000fe4000000000e */
[----:B-1----:R-:W-:Y:S02]  /*2f9e0*/  IADD3 R6, P6, PT, R23, R17, RZ ;  /* 0x0000001117067210 */ /* 0x002fe40007fde0ff */
[----:B--2---:R-:W-:Y:S01]  /*2f9f0*/  SHF.R.S32.HI R24, RZ, 0x1f, R23 ;  /* 0x0000001fff187819 */ /* 0x004fe20000011417 */
[----:B------:R-:W1:Y:S01]  /*2fa00*/  S2R R11, SR_TID.X ;  /* 0x00000000000b7919 */ /* 0x000e620000002100 */
[----:B------:R-:W2:Y:S03]  /*2fa10*/  LDCU UR10, c[0x0][0x3b0] ;  /* 0x00007600ff0a77ac */ /* 0x000ea60008000800 */
[----:B------:R-:W-:-:S02]  /*2fa20*/  IMAD.X R7, R24, 0x1, R16, P6 ;  /* 0x0000000118077824 */ /* 0x000fc400030e0610 */
[----:B------:R-:W-:Y:S02]  /*2fa30*/  IMAD.X R5, R24, 0x1, R13, P5 ;  /* 0x0000000118057824 */ /* 0x000fe400028e060d */
[----:B------:R-:W-:Y:S02]  /*2fa40*/  @P1 IMAD.MOV.U32 R24, RZ, RZ, R6 ;  /* 0x000000ffff181224 */ /* 0x000fe400078e0006 */
[----:B------:R-:W-:-:S05]  /*2fa50*/  @P1 IMAD.MOV.U32 R25, RZ, RZ, R7 ;  /* 0x000000ffff191224 */ /* 0x000fca00078e0007 */
[----:B------:R0:W2:Y:S01]  /*2fa60*/  @P1 LDG.E.U8 R31, desc[UR18][R24.64] ;  /* 0x00000012181f1981 */ /* 0x0000a2000c1e1100 */
[----:B------:R-:W-:-:S03]  /*2fa70*/  IMAD R2, R60, UR11, RZ ;  /* 0x0000000b3c027c24 */ /* 0x000fc6000f8e02ff */
[----:B------:R0:W-:Y:S04]  /*2fa80*/  STL [R1+0x1684], R3 ;  /* 0x0016840301007387 */ /* 0x0001e80000100800 */
[----:B---3--:R-:W-:Y:S01]  /*2fa90*/  STL [R1+0x2034], R52 ;  /* 0x0020343401007387 */ /* 0x008fe20000100800 */
[----:B0-----:R-:W-:Y:S02]  /*2faa0*/  SHF.R.S32.HI R3, RZ, 0x1f, R2 ;  /* 0x0000001fff037819 */ /* 0x001fe40000011402 */
[----:B------:R-:W-:Y:S01]  /*2fab0*/  ISETP.GT.U32.AND P6, PT, R18, R12, PT ;  /* 0x0000000c1200720c */ /* 0x000fe20003fc4070 */
[----:B------:R-:W-:Y:S02]  /*2fac0*/  @P0 IMAD.MOV.U32 R24, RZ, RZ, R4 ;  /* 0x000000ffff180224 */ /* 0x000fe400078e0004 */
[----:B------:R-:W-:-:S02]  /*2fad0*/  @P0 IMAD.MOV.U32 R25, RZ, RZ, R5 ;  /* 0x000000ffff190224 */ /* 0x000fc400078e0005 */
[----:B------:R-:W-:-:S03]  /*2fae0*/  IMAD.HI.U32 R23, R19, R20, RZ ;  /* 0x0000001413177227 */ /* 0x000fc600078e00ff */
[----:B------:R0:W3:Y:S04]  /*2faf0*/  @P0 LDG.E.U8 R30, desc[UR18][R24.64] ;  /* 0x00000012181e0981 */ /* 0x0000e8000c1e1100 */
[----:B----4-:R-:W-:Y:S04]  /*2fb00*/  STL [R1+0x203c], R51 ;  /* 0x00203c3301007387 */ /* 0x010fe80000100800 */
[----:B------:R-:W-:Y:S04]  /*2fb10*/  STL [R1+0x1700], R6 ;  /* 0x0017000601007387 */ /* 0x000fe80000100800 */
[----:B------:R4:W-:Y:S04]  /*2fb20*/  STL [R1+0x228], R2 ;  /* 0x0002280201007387 */ /* 0x0009e80000100800 */
[----:B------:R-:W-:Y:S04]  /*2fb30*/  STL [R1+0x2040], R15 ;  /* 0x0020400f01007387 */ /* 0x000fe80000100800 */
[----:B------:R-:W-:Y:S04]  /*2fb40*/  STL [R1+0x1708], R4 ;  /* 0x0017080401007387 */ /* 0x000fe80000100800 */
[----:B------:R-:W-:Y:S04]  /*2fb50*/  STL [R1+0x16fc], R7 ;  /* 0x0016fc0701007387 */ /* 0x000fe80000100800 */
[----:B------:R-:W-:Y:S04]  /*2fb60*/  STL [R1+0x2044], R13 ;  /* 0x0020440d01007387 */ /* 0x000fe80000100800 */
[----:B------:R0:W-:Y:S01]  /*2fb70*/  STL [R1+0x230], R3 ;  /* 0x0002300301007387 */ /* 0x0001e20000100800 */
[----:B----4-:R-:W-:-:S03]  /*2fb80*/  IADD3 R2, P5, PT, R2, R17, RZ ;  /* 0x0000001102027210 */ /* 0x010fc60007fbe0ff */
[----:B------:R-:W-:Y:S02]  /*2fb90*/  STL [R1+0x1704], R5 ;  /* 0x0017040501007387 */ /* 0x000fe40000100800 */
[----:B0-----:R-:W-:Y:S02]  /*2fba0*/  IMAD.X R3, R3, 0x1, R16, P5 ;  /* 0x0000000103037824 */ /* 0x001fe400028e0610 */
[----:B--2---:R-:W-:Y:S04]  /*2fbb0*/  STL [R1+0x204c], R31 ;  /* 0x00204c1f01007387 */ /* 0x004fe80000100800 */
[----:B------:R0:W-:Y:S04]  /*2fbc0*/  STL [R1+0x1780], R2 ;  /* 0x0017800201007387 */ /* 0x0001e80000100800 */
[----:B------:R-:W-:Y:S04]  /*2fbd0*/  STL [R1+0x177c], R3 ;  /* 0x00177c0301007387 */ /* 0x000fe80000100800 */
[----:B------:R-:W2:Y:S01]  /*2fbe0*/  LDL.LU R8, [R1+0x598] ;  /* 0x0005980001087983 */ /* 0x000ea20000300800 */
[----:B------:R-:W-:-:S02]  /*2fbf0*/  @P1 IMAD.MOV.U32 R24, RZ, RZ, R2 ;  /* 0x000000ffff181224 */ /* 0x000fc400078e0002 */
[----:B------:R-:W-:Y:S02]  /*2fc00*/  @P1 IMAD.MOV.U32 R25, RZ, RZ, R3 ;  /* 0x000000ffff191224 */ /* 0x000fe400078e0003 */
[----:B------:R-:W-:Y:S01]  /*2fc10*/  @!P6 IMAD.IADD R12, R12, 0x1, -R18 ;  /* 0x000000010c0ce824 */ /* 0x000fe200078e0a12 */
[C---:B------:R-:W-:Y:S02]  /*2fc20*/  ISETP.GT.U32.AND P5, PT, R18.reuse, R21, PT ;  /* 0x000000151200720c */ /* 0x040fe40003fa4070 */
[----:B------:R-:W-:Y:S01]  /*2fc30*/  ISETP.GT.U32.AND P6, PT, R18, R22, PT ;  /* 0x000000161200720c */ /* 0x000fe20003fc4070 */
[----:B------:R4:W3:Y:S02]  /*2fc40*/  @P1 LDG.E.U8 R41, desc[UR18][R24.64] ;  /* 0x0000001218291981 */ /* 0x0008e4000c1e1100 */
[----:B----4-:R-:W-:Y:S02]  /*2fc50*/  IMAD.MOV R24, RZ, RZ, -R23 ;  /* 0x000000ffff187224 */ /* 0x010fe400078e0a17 */
[----:B------:R-:W-:-:S02]  /*2fc60*/  IMAD.MOV.U32 R23, RZ, RZ, R12 ;  /* 0x000000ffff177224 */ /* 0x000fc400078e000c */
[----:B------:R-:W-:Y:S02]  /*2fc70*/  IMAD R20, R18, R24, R20 ;  /* 0x0000001812147224 */ /* 0x000fe400078e0214 */
[----:B------:R-:W-:Y:S01]  /*2fc80*/  @!P3 IMAD.MOV R23, RZ, RZ, -R23 ;  /* 0x000000ffff17b224 */ /* 0x000fe200078e0a17 */
[----:B------:R-:W-:Y:S01]  /*2fc90*/  ISETP.GE.AND P3, PT, R29, RZ, PT ;  /* 0x000000ff1d00720c */ /* 0x000fe20003f66270 */
[--C-:B------:R-:W-:Y:S02]  /*2fca0*/  @!P5 IMAD.IADD R21, R21, 0x1, -R18.reuse ;  /* 0x000000011515d824 */ /* 0x100fe400078e0a12 */
[----:B------:R-:W-:Y:S01]  /*2fcb0*/  @!P6 IMAD.IADD R22, R22, 0x1, -R18 ;  /* 0x000000011616e824 */ /* 0x000fe200078e0a12 */
[C---:B------:R-:W-:Y:S02]  /*2fcc0*/  ISETP.GT.U32.AND P5, PT, R18.reuse, R20, PT ;  /* 0x000000141200720c */ /* 0x040fe40003fa4070 */
[----:B------:R-:W-:Y:S02]  /*2fcd0*/  IABS R12, R28 ;  /* 0x0000001c000c7213 */ /* 0x000fe40000000000 */
[----:B------:R-:W-:-:S02]  /*2fce0*/  ISETP.GT.U32.AND P6, PT, R18, R22, PT ;  /* 0x000000161200720c */ /* 0x000fc40003fc4070 */
[----:B------:R-:W-:Y:S01]  /*2fcf0*/  IABS R25, R27 ;  /* 0x0000001b00197213 */ /* 0x000fe20000000000 */
[----:B------:R-:W-:-:S04]  /*2fd00*/  IMAD.HI.U32 R29, R19, R12, RZ ;  /* 0x0000000c131d7227 */ /* 0x000fc800078e00ff */
[----:B------:R-:W-:Y:S02]  /*2fd10*/  IMAD.MOV.U32 R24, RZ, RZ, R21 ;  /* 0x000000ffff187224 */ /* 0x000fe400078e0015 */
[----:B------:R-:W-:Y:S02]  /*2fd20*/  VIADD R6, R0, 0x5f ;  /* 0x0000005f00067836 */ /* 0x000fe40000000000 */
[----:B------:R-:W-:Y:S02]  /*2fd30*/  IMAD.MOV R21, RZ, RZ, -R29 ;  /* 0x000000ffff157224 */ /* 0x000fe400078e0a1d */
[----:B------:R-:W-:Y:S02]  /*2fd40*/  @!P3 IMAD.MOV R24, RZ, RZ, -R24 ;  /* 0x000000ffff18b224 */ /* 0x000fe400078e0a18 */
[----:B------:R-:W-:Y:S01]  /*2fd50*/  IMAD.HI.U32 R29, R19, R25, RZ ;  /* 0x00000019131d7227 */ /* 0x000fe200078e00ff */
[----:B------:R-:W-:-:S03]  /*2fd60*/  ISETP.GE.AND P3, PT, R6, RZ, PT ;  /* 0x000000ff0600720c */ /* 0x000fc60003f66270 */
[----:B------:R-:W-:Y:S02]  /*2fd70*/  @!P5 IMAD.IADD R20, R20, 0x1, -R18 ;  /* 0x000000011414d824 */ /* 0x000fe400078e0a12 */
[----:B------:R-:W-:Y:S02]  /*2fd80*/  IMAD R12, R18, R21, R12 ;  /* 0x00000015120c7224 */ /* 0x000fe400078e020c */
[----:B------:R-:W-:Y:S02]  /*2fd90*/  IMAD.MOV R21, RZ, RZ, -R29 ;  /* 0x000000ffff157224 */ /* 0x000fe400078e0a1d */
[----:B------:R-:W-:Y:S01]  /*2fda0*/  @!P6 IMAD.IADD R22, R22, 0x1, -R18 ;  /* 0x000000011616e824 */ /* 0x000fe200078e0a12 */
[C---:B------:R-:W-:Y:S02]  /*2fdb0*/  ISETP.GT.U32.AND P5, PT, R18.reuse, R20, PT ;  /* 0x000000141200720c */ /* 0x040fe40003fa4070 */
[C---:B------:R-:W-:Y:S01]  /*2fdc0*/  ISETP.GT.U32.AND P6, PT, R18.reuse, R12, PT ;  /* 0x0000000c1200720c */ /* 0x040fe20003fc4070 */
[----:B------:R-:W-:-:S02]  /*2fdd0*/  IMAD R21, R18, R21, R25 ;  /* 0x0000001512157224 */ /* 0x000fc400078e0219 */
[----:B------:R-:W-:-:S04]  /*2fde0*/  IMAD.MOV.U32 R25, RZ, RZ, R22 ;  /* 0x000000ffff197224 */ /* 0x000fc800078e0016 */
[----:B------:R-:W-:Y:S01]  /*2fdf0*/  @!P3 IMAD.MOV R25, RZ, RZ, -R25 ;  /* 0x000000ffff19b224 */ /* 0x000fe200078e0a19 */
[----:B------:R-:W-:-:S03]  /*2fe00*/  ISETP.GT.U32.AND P3, PT, R18, R21, PT ;  /* 0x000000151200720c */ /* 0x000fc60003f64070 */
[--C-:B------:R-:W-:Y:S01]  /*2fe10*/  @!P5 IMAD.IADD R20, R20, 0x1, -R18.reuse ;  /* 0x000000011414d824 */ /* 0x100fe200078e0a12 */
[----:B------:R-:W-:Y:S01]  /*2fe20*/  ISETP.GE.AND P5, PT, R26, RZ, PT ;  /* 0x000000ff1a00720c */ /* 0x000fe20003fa6270 */
[----:B------:R-:W-:Y:S02]  /*2fe30*/  @!P6 IMAD.IADD R12, R12, 0x1, -R18 ;  /* 0x000000010c0ce824 */ /* 0x000fe400078e0a12 */
[----:B------:R-:W-:-:S03]  /*2fe40*/  IMAD.MOV.U32 R26, RZ, RZ, R20 ;  /* 0x000000ffff1a7224 */ /* 0x000fc600078e0014 */
[----:B------:R-:W-:-:S03]  /*2fe50*/  ISETP.GT.U32.AND P6, PT, R18, R12, PT ;  /* 0x0000000c1200720c */ /* 0x000fc60003fc4070 */
[----:B------:R-:W-:Y:S02]  /*2fe60*/  @!P3 IMAD.IADD R21, R21, 0x1, -R18 ;  /* 0x000000011515b824 */ /* 0x000fe400078e0a12 */
[----:B------:R-:W-:-:S03]  /*2fe70*/  VIADD R20, R0, 0x66 ;  /* 0x0000006600147836 */ /* 0x000fc60000000000 */
[----:B------:R-:W-:Y:S01]  /*2fe80*/  ISETP.GT.U32.AND P3, PT, R18, R21, PT ;  /* 0x000000151200720c */ /* 0x000fe20003f64070 */
[----:B------:R-:W-:Y:S01]  /*2fe90*/  @!P5 IMAD.MOV R26, RZ, RZ, -R26 ;  /* 0x000000ffff1ad224 */ /* 0x000fe200078e0a1a */
[----:B------:R-:W-:Y:S01]  /*2fea0*/  ISETP.GE.AND P5, PT, R28, RZ, PT ;  /* 0x000000ff1c00720c */ /* 0x000fe20003fa6270 */
[----:B------:R-:W-:Y:S01]  /*2feb0*/  VIADD R22, R0, 0x67 ;  /* 0x0000006700167836 */ /* 0x000fe20000000000 */
[----:B------:R-:W-:Y:S01]  /*2fec0*/  IABS R28, R20 ;  /* 0x00000014001c7213 */ /* 0x000fe20000000000 */
[----:B------:R-:W-:-:S03]  /*2fed0*/  @!P6 IMAD.IADD R12, R12, 0x1, -R18 ;  /* 0x000000010c0ce824 */ /* 0x000fc600078e0a12 */
[----:B------:R-:W-:Y:S02]  /*2fee0*/  IABS R29, R22 ;  /* 0x00000016001d7213 */ /* 0x000fe40000000000 */
[----:B------:R-:W-:Y:S01]  /*2fef0*/  ISETP.GE.AND P6, PT, R27, RZ, PT ;  /* 0x000000ff1b00720c */ /* 0x000fe20003fc6270 */
[----:B------:R-:W-:Y:S02]  /*2ff00*/  IMAD.MOV.U32 R27, RZ, RZ, R12 ;  /* 0x000000ffff1b7224 */ /* 0x000fe400078e000c */
[----:B------:R-:W-:-:S04]  /*2ff10*/  IMAD.HI.U32 R12, R19, R28, RZ ;  /* 0x0000001c130c7227 */ /* 0x000fc800078e00ff */
[----:B------:R-:W-:Y:S02]  /*2ff20*/  @!P3 IMAD.IADD R21, R21, 0x1, -R18 ;  /* 0x000000011515b824 */ /* 0x000fe400078e0a12 */
[----:B------:R-:W-:Y:S01]  /*2ff30*/  @!P5 IMAD.MOV R27, RZ, RZ, -R27 ;  /* 0x000000ffff1bd224 */ /* 0x000fe200078e0a1b */
[----:B------:R-:W-:Y:S01]  /*2ff40*/  ISETP.GE.AND P5, PT, R20, RZ, PT ;  /* 0x000000ff1400720c */ /* 0x000fe20003fa6270 */
[----:B------:R-:W-:-:S04]  /*2ff50*/  IMAD.MOV R20, RZ, RZ, -R12 ;  /* 0x000000ffff147224 */ /* 0x000fc800078e0a0c */
[----:B------:R-:W-:Y:S01]  /*2ff60*/  IMAD R20, R18, R20, R28 ;  /* 0x0000001412147224 */ /* 0x000fe200078e021c */
[----:B--2---:R-:W-:-:S05]  /*2ff70*/  SEL R60, R49, R8, !P2 ;  /* 0x00000008313c7207 */ /* 0x004fca0005000000 */
[----:B0-----:R-:W-:Y:S02]  /*2ff80*/  IMAD R2, R60, UR4, RZ ;  /* 0x000000043c027c24 */ /* 0x001fe4000f8e02ff */
[----:B------:R-:W-:Y:S01]  /*2ff90*/  IMAD.HI.U32 R60, R19, R29, RZ ;  /* 0x0000001d133c7227 */ /* 0x000fe200078e00ff */
[----:B-1----:R-:W-:-:S03]  /*2ffa0*/  LOP3.LUT R11, R11, 0x7f, RZ, 0xc0, !PT ;  /* 0x0000007f0b0b7812 */ /* 0x002fc600078ec0ff */
[----:B------:R-:W-:Y:S01]  /*2ffb0*/  @!P6 IMAD.MOV R21, RZ, RZ, -R21 ;  /* 0x000000ffff15e224 */ /* 0x000fe200078e0a15 */
[----:B------:R-:W0:Y:S01]  /*2ffc0*/  LDCU UR4, c[0x0][0x3b0] ;  /* 0x00007600ff0477ac */ /* 0x000e220008000800 */
[----:B------:R-:W-:Y:S02]  /*2ffd0*/  SHF.R.S32.HI R8, RZ, 0x1f, R2 ;  /* 0x0000001fff087819 */ /* 0x000fe40000011402 */
[----:B------:R-:W-:Y:S01]  /*2ffe0*/  IADD3 R4, P3, PT, R2, R17, RZ ;  /* 0x0000001102047210 */ /* 0x000fe20007f7e0ff */
[----:B------:R1:W-:Y:S01]  /*2fff0*/  STL [R1+0x22c], R2 ;  /* 0x00022c0201007387 */ /* 0x0003e20000100800 */
[----:B------:R-:W-:-:S03]  /*30000*/  IMAD.MOV R12, RZ, RZ, -R60 ;  /* 0x000000ffff0c7224 */ /* 0x000fc600078e0a3c */
[----:B------:R-:W-:Y:S01]  /*30010*/  IMAD.X R5, R8, 0x1, R16, P3 ;  /* 0x0000000108057824 */ /* 0x000fe200018e0610 */
[----:B------:R-:W-:Y:S01]  /*30020*/  ISETP.GE.AND P3, PT, R22, RZ, PT ;  /* 0x000000ff1600720c */ /* 0x000fe20003f66270 */
[----:B------:R-:W-:Y:S01]  /*30030*/  IMAD R22, R18, R12, R29 ;  /* 0x0000000c12167224 */ /* 0x000fe200078e021d */
[----:B-1----:R-:W2:Y:S04]  /*30040*/  LDL.LU R2, [R1+0x400] ;  /* 0x0004000001027983 */ /* 0x002ea80000300800 */
[----:B------:R-:W4:Y:S04]  /*30050*/  LDL.LU R3, [R1+0x3f4] ;  /* 0x0003f40001037983 */ /* 0x000f280000300800 */
[----:B------:R-:W2:Y:S04]  /*30060*/  LDL.LU R7, [R1+0x3f0] ;  /* 0x0003f00001077983 */ /* 0x000ea80000300800 */
[----:B------:R-:W-:Y:S04]  /*30070*/  STL [R1+0x1918], R4 ;  /* 0x0019180401007387 */ /* 0x000fe80000100800 */
[----:B------:R-:W2:Y:S04]  /*30080*/  LDL.LU R62, [R1+0x3dc] ;  /* 0x0003dc00013e7983 */ /* 0x000ea80000300800 */
[----:B------:R-:W2:Y:S01]  /*30090*/  LDL.LU R65, [R1+0x3d8] ;  /* 0x0003d80001417983 */ /* 0x000ea20000300800 */
[----:B------:R-:W-:-:S02]  /*300a0*/  @P1 IMAD.MOV.U32 R28, RZ, RZ, R4 ;  /* 0x000000ffff1c1224 */ /* 0x000fc400078e0004 */
[----:B------:R-:W-:Y:S01]  /*300b0*/  @P1 IMAD.MOV.U32 R29, RZ, RZ, R5 ;  /* 0x000000ffff1d1224 */ /* 0x000fe200078e0005 */
[----:B------:R-:W2:Y:S04]  /*300c0*/  LDL.LU R66, [R1+0x3cc] ;  /* 0x0003cc0001427983 */ /* 0x000ea80000300800 */
[----:B------:R-:W2:Y:S04]  /*300d0*/  LDL.LU R69, [R1+0x3c8] ;  /* 0x0003c80001457983 */ /* 0x000ea80000300800 */
[----:B------:R-:W2:Y:S04]  /*300e0*/  LDL.LU R90, [R1+0x3bc] ;  /* 0x0003bc00015a7983 */ /* 0x000ea80000300800 */
[----:B------:R-:W3:Y:S04]  /*300f0*/  LDL.LU R93, [R1+0x3b8] ;  /* 0x0003b800015d7983 */ /* 0x000ee80000300800 */
[----:B------:R-:W3:Y:S04]  /*30100*/  LDL.LU R70, [R1+0x3ac] ;  /* 0x0003ac0001467983 */ /* 0x000ee80000300800 */
[----:B------:R-:W3:Y:S04]  /*30110*/  @P1 LDG.E.U8 R14, desc[UR18][R28.64] ;  /* 0x000000121c0e1981 */ /* 0x000ee8000c1e1100 */
[----:B------:R-:W4:Y:S04]  /*30120*/  LDL.LU R73, [R1+0x3a8] ;  /* 0x0003a80001497983 */ /* 0x000f280000300800 */
[----:B------:R-:W4:Y:S04]  /*30130*/  LDL.LU R6, [R1+0x39c] ;  /* 0x00039c0001067983 */ /* 0x000f280000300800 */
[----:B------:R-:W4:Y:S04]  /*30140*/  LDL.LU R74, [R1+0x398] ;  /* 0x00039800014a7983 */ /* 0x000f280000300800 */
[----:B------:R-:W4:Y:S04]  /*30150*/  LDL.LU R77, [R1+0x38c] ;  /* 0x00038c00014d7983 */ /* 0x000f280000300800 */
[----:B------:R-:W4:Y:S04]  /*30160*/  LDL.LU R78, [R1+0x388] ;  /* 0x00038800014e7983 */ /* 0x000f280000300800 */
[----:B------:R-:W4:Y:S01]  /*30170*/  LDL.LU R81, [R1+0x37c] ;  /* 0x00037c0001517983 */ /* 0x000f220000300800 */
[----:B------:R-:W-:-:S03]  /*30180*/  LOP3.LUT R11, R11, 0x60, RZ, 0x3c, !PT ;  /* 0x000000600b0b7812 */ /* 0x000fc600078e3cff */
[----:B------:R-:W4:Y:S04]  /*30190*/  LDL.LU R82, [R1+0x378] ;  /* 0x0003780001527983 */ /* 0x000f280000300800 */
[----:B------:R-:W4:Y:S04]  /*301a0*/  LDL.LU R85, [R1+0x354] ;  /* 0x0003540001557983 */ /* 0x000f280000300800 */
[----:B------:R-:W4:Y:S04]  /*301b0*/  LDL.LU R86, [R1+0x350] ;  /* 0x0003500001567983 */ /* 0x000f280000300800 */
[----:B------:R-:W4:Y:S04]  /*301c0*/  LDL.LU R89, [R1+0x314] ;  /* 0x0003140001597983 */ /* 0x000f280000300800 */
[----:B------:R-:W-:Y:S04]  /*301d0*/  STL [R1+0x1914], R5 ;  /* 0x0019140501007387 */ /* 0x000fe80000100800 */
[----:B--2---:R1:W-:Y:S04]  /*301e0*/  STS.U8 [R11+UR5+0x3300], R90 ;  /* 0x0033005a0b007988 */ /* 0x0043e80008000005 */
[----:B---3--:R-:W-:Y:S04]  /*301f0*/  STL [R1+0x1eec], R14 ;  /* 0x001eec0e01007387 */ /* 0x008fe80000100800 */
[----:B------:R2:W-:Y:S04]  /*30200*/  STS.U8 [R11+UR5+0xb300], R93 ;  /* 0x00b3005d0b007988 */ /* 0x0005e80008000005 */
[----:B----4-:R3:W-:Y:S04]  /*30210*/  STS.U8 [R11+UR5+0x3b00], R6 ;  /* 0x003b00060b007988 */ /* 0x0107e80008000005 */
[----:B-1----:R-:W4:Y:S04]  /*30220*/  LDL.LU R90, [R1+0x30c] ;  /* 0x00030c00015a7983 */ /* 0x002f280000300800 */
[----:B--2---:R-:W2:Y:S04]  /*30230*/  LDL.LU R93, [R1+0x2dc] ;  /* 0x0002dc00015d7983 */ /* 0x004ea80000300800 */
[----:B---3--:R-:W3:Y:S04]  /*30240*/  LDL.LU R6, [R1+0x2cc] ;  /* 0x0002cc0001067983 */ /* 0x008ee80000300800 */
        /* <DEDUP_REMOVED lines=8> */
[----:B------:R-:W3:Y:S04]  /*302d0*/  LDL.LU R10, [R1+0x1a8] ;  /* 0x0001a800010a7983 */ /* 0x000ee80000300800 */
[----:B-1----:R-:W3:Y:S04]  /*302e0*/  LDL.LU R2, [R1+0x1a4] ;  /* 0x0001a40001027983 */ /* 0x002ee80000300800 */
[----:B------:R1:W-:Y:S04]  /*302f0*/  STS.U8 [R11+UR5+0x2700], R3 ;  /* 0x002700030b007988 */ /* 0x0003e80008000005 */
[----:B------:R0:W-:Y:S04]  /*30300*/  STS.U8 [R11+UR5+0xa700], R7 ;  /* 0x00a700070b007988 */ /* 0x0001e80008000005 */
[----:B------:R0:W-:Y:S04]  /*30310*/  STS.U8 [R11+UR5+0x2b00], R62 ;  /* 0x002b003e0b007988 */ /* 0x0001e80008000005 */
[----:B------:R0:W-:Y:S04]  /*30320*/  STS.U8 [R11+UR5+0xab00], R65 ;  /* 0x00ab00410b007988 */ /* 0x0001e80008000005 */
[----:B------:R0:W-:Y:S04]  /*30330*/  STS.U8 [R11+UR5+0x2f00], R66 ;  /* 0x002f00420b007988 */ /* 0x0001e80008000005 */
[----:B------:R0:W-:Y:S04]  /*30340*/  STS.U8 [R11+UR5+0xaf00], R69 ;  /* 0x00af00450b007988 */ /* 0x0001e80008000005 */
[----:B-1----:R-:W3:Y:S04]  /*30350*/  LDL.LU R3, [R1+0x1a0] ;  /* 0x0001a00001037983 */ /* 0x002ee80000300800 */
[----:B0-----:R-:W3:Y:S04]  /*30360*/  LDL.LU R7, [R1+0x19c] ;  /* 0x00019c0001077983 */ /* 0x001ee80000300800 */
        /* <DEDUP_REMOVED lines=25> */
[----:B--2---:R1:W-:Y:S04]  /*30500*/  STS.U8 [R11+UR5+0x4f00], R93 ;  /* 0x004f005d0b007988 */ /* 0x0043e80008000005 */
[----:B---3--:R2:W-:Y:S04]  /*30510*/  STS.U8 [R11+UR5+0xcf00], R6 ;  /* 0x00cf00060b007988 */ /* 0x0085e80008000005 */
[----:B0-----:R-:W3:Y:S04]  /*30520*/  LDL.LU R90, [R1+0x440] ;  /* 0x00044000015a7983 */ /* 0x001ee80000300800 */
[----:B-1----:R-:W4:Y:S04]  /*30530*/  LDL.LU R93, [R1+0x43c] ;  /* 0x00043c00015d7983 */ /* 0x002f280000300800 */
[----:B--2---:R-:W2:Y:S04]  /*30540*/  LDL.LU R6, [R1+0x438] ;  /* 0x0004380001067983 */ /* 0x004ea80000300800 */
        /* <DEDUP_REMOVED lines=9> */
[----:B0-----:R-:W2:Y:S01]  /*305e0*/  LDL.LU R15, [R1+0x424] ;  /* 0x00042400010f7983 */ /* 0x001ea20000300800 */
[----:B-1----:R-:W0:Y:S03]  /*305f0*/  S2R R2, SR_TID.X ;  /* 0x0000000000027919 */ /* 0x002e260000002100 */
        /* <DEDUP_REMOVED lines=9> */
[----:B-1----:R-:W2:Y:S04]  /*30690*/  LDL.LU R4, [R1+0x414] ;  /* 0x0004140001047983 */ /* 0x002ea80000300800 */
[----:B0-----:R-:W2:Y:S04]  /*306a0*/  LDL.LU R5, [R1+0x410] ;  /* 0x0004100001057983 */ /* 0x001ea80000300800 */
        /* <DEDUP_REMOVED lines=12> */
[----:B------:R-:W2:Y:S01]  /*30770*/  LDL.LU R66, [R1+0x3d4] ;  /* 0x0003d40001427983 */ /* 0x000ea20000300800 */
[----:B------:R-:W-:-:S03]  /*30780*/  LOP3.LUT R2, R2, 0x7f, RZ, 0xc0, !PT ;  /* 0x0000007f02027812 */ /* 0x000fc600078ec0ff */
        /* <DEDUP_REMOVED lines=17> */
[----:B0-----:R-:W2:Y:S04]  /*308a0*/  LDL.LU R85, [R1+0x390] ;  /* 0x0003900001557983 */ /* 0x001ea80000300800 */
[----:B-1----:R-:W2:Y:S04]  /*308b0*/  LDL.LU R86, [R1+0x384] ;  /* 0x0003840001567983 */ /* 0x002ea80000300800 */
[----:B------:R-:W2:Y:S04]  /*308c0*/  LDL.LU R89, [R1+0x380] ;  /* 0x0003800001597983 */ /* 0x000ea80000300800 */
[----:B---3--:R0:W-:Y:S04]  /*308d0*/  STS.U8 [R12+UR5+0x8380], R90 ;  /* 0x0083805a0c007988 */ /* 0x0081e80008000005 */
[----:B----4-:R1:W-:Y:S04]  /*308e0*/  STS.U8 [R12+UR5+0x780], R93 ;  /* 0x0007805d0c007988 */ /* 0x0103e80008000005 */
[----:B--2---:R2:W-:Y:S04]  /*308f0*/  STS.U8 [R12+UR5+0x8780], R6 ;  /* 0x008780060c007988 */ /* 0x0045e80008000005 */
[----:B0-----:R-:W3:Y:S04]  /*30900*/  LDL.LU R90, [R1+0x374] ;  /* 0x00037400015a7983 */ /* 0x001ee80000300800 */
[----:B-1----:R-:W4:Y:S04]  /*30910*/  LDL.LU R93, [R1+0x370] ;  /* 0x00037000015d7983 */ /* 0x002f280000300800 */
[----:B--2---:R-:W2:Y:S04]  /*30920*/  LDL.LU R6, [R1+0x34c] ;  /* 0x00034c0001067983 */ /* 0x004ea80000300800 */
        /* <DEDUP_REMOVED lines=34> */
[----:B------:R0:W-:Y:S04]  /*30b50*/  STS.U8 [R12+UR5+0xbb80], R85 ;  /* 0x00bb80550c007988 */ /* 0x0001e80008000005 */
[----:B------:R-:W2:Y:S04]  /*30b60*/  LDL.LU R82, [R1+0x20c] ;  /* 0x00020c0001527983 */ /* 0x000ea80000300800 */
[----:B------:R1:W-:Y:S04]  /*30b70*/  STS.U8 [R12+UR5+0x3f80], R86 ;  /* 0x003f80560c007988 */ /* 0x0003e80008000005 */
[----:B------:R1:W-:Y:S04]  /*30b80*/  STS.U8 [R12+UR5+0xbf80], R89 ;  /* 0x00bf80590c007988 */ /* 0x0003e80008000005 */
[----:B0-----:R-:W2:Y:S04]  /*30b90*/  LDL.LU R85, [R1+0x208] ;  /* 0x0002080001557983 */ /* 0x001ea80000300800 */
[----:B-1----:R-:W2:Y:S04]  /*30ba0*/  LDL.LU R86, [R1+0x204] ;  /* 0x0002040001567983 */ /* 0x002ea80000300800 */
[----:B------:R-:W2:Y:S04]  /*30bb0*/  LDL.LU R89, [R1+0x200] ;  /* 0x0002000001597983 */ /* 0x000ea80000300800 */
[----:B------:R-:W-:Y:S04]  /*30bc0*/  STS.U8 [R12+UR5+0xa380], R7 ;  /* 0x00a380070c007988 */ /* 0x000fe80008000005 */
[----:B---3--:R0:W-:Y:S04]  /*30bd0*/  STS.U8 [R12+UR5+0x4380], R90 ;  /* 0x0043805a0c007988 */ /* 0x0081e80008000005 */
[----:B----4-:R1:W-:Y:S04]  /*30be0*/  STS.U8 [R12+UR5+0xc380], R93 ;  /* 0x00c3805d0c007988 */ /* 0x0103e80008000005 */
[----:B--2---:R2:W-:Y:S04]  /*30bf0*/  STS.U8 [R12+UR5+0x4780], R6 ;  /* 0x004780060c007988 */ /* 0x0045e80008000005 */
[----:B0-----:R-:W3:Y:S04]  /*30c00*/  LDL.LU R90, [R1+0x1fc] ;  /* 0x0001fc00015a7983 */ /* 0x001ee80000300800 */
[----:B-1----:R-:W4:Y:S04]  /*30c10*/  LDL.LU R93, [R1+0x1f8] ;  /* 0x0001f800015d7983 */ /* 0x002f280000300800 */
[----:B--2---:R-:W2:Y:S04]  /*30c20*/  LDL.LU R6, [R1+0x1f4] ;  /* 0x0001f40001067983 */ /* 0x004ea80000300800 */
[----:B------:R-:W2:Y:S04]  /*30c30*/  LDL.LU R28, [R1+0x1f0] ;  /* 0x0001f000011c7983 */ /* 0x000ea80000300800 */
        /* <DEDUP_REMOVED lines=61> */
[----:B0-----:R-:W3:Y:S04]  /*31010*/  LDL.LU R3, [R1+0x8] ;  /* 0x0000080001037983 */ /* 0x001ee80000300800 */
[----:B-1----:R-:W3:Y:S04]  /*31020*/  LDL.LU R7, [R1+0x4] ;  /* 0x0000040001077983 */ /* 0x002ee80000300800 */
[----:B------:R-:W3:Y:S04]  /*31030*/  LDL.LU R31, [R1+0x1c] ;  /* 0x00001c00011f7983 */ /* 0x000ee80000300800 */
[----:B--2---:R0:W-:Y:S02]  /*31040*/  STS.U8 [R2+UR5+0x20400], R6 ;  /* 0x0204000602007988 */ /* 0x0041e40008000005 */
[----:B0-----:R-:W0:Y:S02]  /*31050*/  S2R R6, SR_TID.X ;  /* 0x0000000000067919 */ /* 0x001e240000002100 */
[----:B----4-:R-:W-:Y:S04]  /*31060*/  STS.U8 [R2+UR5+0x24400], R93 ;  /* 0x0244005d02007988 */ /* 0x010fe80008000005 */
[----:B---3--:R-:W-:Y:S04]  /*31070*/  STS.U8 [R2+UR5+0x20800], R90 ;  /* 0x0208005a02007988 */ /* 0x008fe80008000005 */
        /* <DEDUP_REMOVED lines=25> */
[----:B------:R-:W-:Y:S01]  /*31210*/  STS.U8 [R2+UR5+0x27800], R35 ;  /* 0x0278002302007988 */ /* 0x000fe20008000005 */
[----:B------:R-:W-:-:S03]  /*31220*/  LOP3.LUT R6, R6, 0x10, RZ, 0x3c, !PT ;  /* 0x0000001006067812 */ /* 0x000fc600078e3cff */
[----:B------:R-:W-:Y:S04]  /*31230*/  STS.U8 [R2+UR5+0x23c00], R33 ;  /* 0x023c002102007988 */ /* 0x000fe80008000005 */
[----:B------:R-:W-:Y:S04]  /*31240*/  STS.U8 [R2+UR5+0x27c00], R32 ;  /* 0x027c002002007988 */ /* 0x000fe80008000005 */
[----:B------:R0:W-:Y:S04]  /*31250*/  STS.U8 [R6+UR5+0x24080], R7 ;  /* 0x0240800706007988 */ /* 0x0001e80008000005 */
[----:B0-----:R-:W2:Y:S04]  /*31260*/  LDL.LU R7, [R1+0x18] ;  /* 0x0000180001077983 */ /* 0x001ea80000300800 */
[----:B------:R-:W3:Y:S04]  /*31270*/  LDL.LU R13, [R1+0x6c] ;  /* 0x00006c00010d7983 */ /* 0x000ee80000300800 */
[----:B------:R-:W4:Y:S04]  /*31280*/  LDL.LU R15, [R1+0x68] ;  /* 0x00006800010f7983 */ /* 0x000f280000300800 */
[----:B------:R0:W-:Y:S04]  /*31290*/  STS.U8 [R6+UR5+0x20080], R3 ;  /* 0x0200800306007988 */ /* 0x0001e80008000005 */
        /* <DEDUP_REMOVED lines=15> */
[----:B--2---:R0:W-:Y:S04]  /*31390*/  STS.U8 [R6+UR5+0x23c80], R7 ;  /* 0x023c800706007988 */ /* 0x0041e80008000005 */
[----:B0-----:R-:W2:Y:S04]  /*313a0*/  LDL.LU R7, [R1+0x2048] ;  /* 0x0020480001077983 */ /* 0x001ea80000300800 */
        /* <DEDUP_REMOVED lines=27> */
[----:B--2---:R0:W-:Y:S02]  /*31560*/  STS.U8 [R6+UR5+0x27c80], R7 ;  /* 0x027c800706007988 */ /* 0x0041e40008000005 */
[----:B0-----:R-:W0:Y:S02]  /*31570*/  S2R R7, SR_TID.X ;  /* 0x0000000000077919 */ /* 0x001e240000002100 */
[----:B0-----:R-:W-:-:S04]  /*31580*/  LOP3.LUT R7, R7, 0x7f, RZ, 0xc0, !PT ;  /* 0x0000007f07077812 */ /* 0x001fc800078ec0ff */
[----:B------:R-:W-:-:S05]  /*31590*/  LOP3.LUT R7, R7, 0x20, RZ, 0x3c, !PT ;  /* 0x0000002007077812 */ /* 0x000fca00078e3cff */
[----:B---3--:R0:W-:Y:S04]  /*315a0*/  STS.U8 [R7+UR5+0x20100], R13 ;  /* 0x0201000d07007988 */ /* 0x0081e80008000005 */
[----:B----4-:R1:W-:Y:S04]  /*315b0*/  STS.U8 [R7+UR5+0x24100], R15 ;  /* 0x0241000f07007988 */ /* 0x0103e80008000005 */
[----:B------:R2:W-:Y:S04]  /*315c0*/  STS.U8 [R7+UR5+0x20500], R51 ;  /* 0x0205003307007988 */ /* 0x0005e80008000005 */
[----:B------:R3:W-:Y:S04]  /*315d0*/  STS.U8 [R7+UR5+0x24500], R3 ;  /* 0x0245000307007988 */ /* 0x0007e80008000005 */
[----:B0-----:R-:W4:Y:S04]  /*315e0*/  LDL.LU R13, [R1+0x2044] ;  /* 0x00204400010d7983 */ /* 0x001f280000300800 */
[----:B-1----:R-:W4:Y:S04]  /*315f0*/  LDL.LU R15, [R1+0x2040] ;  /* 0x00204000010f7983 */ /* 0x002f280000300800 */
[----:B--2---:R-:W2:Y:S04]  /*31600*/  LDL.LU R51, [R1+0x203c] ;  /* 0x00203c0001337983 */ /* 0x004ea80000300800 */
[----:B---3--:R-:W3:Y:S04]  /*31610*/  LDL.LU R3, [R1+0x2038] ;  /* 0x0020380001037983 */ /* 0x008ee80000300800 */
[----:B------:R-:W-:Y:S04]  /*31620*/  STS.U8 [R7+UR5+0x24900], R52 ;  /* 0x0249003407007988 */ /* 0x000fe80008000005 */
[----:B------:R-:W-:Y:S04]  /*31630*/  STS.U8 [R7+UR5+0x20d00], R61 ;  /* 0x020d003d07007988 */ /* 0x000fe80008000005 */
[----:B------:R-:W-:Y:S04]  /*31640*/  STS.U8 [R7+UR5+0x24d00], R4 ;  /* 0x024d000407007988 */ /* 0x000fe80008000005 */
[----:B------:R-:W-:Y:S04]  /*31650*/  STS.U8 [R7+UR5+0x21100], R5 ;  /* 0x0211000507007988 */ /* 0x000fe80008000005 */
[----:B------:R-:W-:Y:S04]  /*31660*/  STS.U8 [R7+UR5+0x25100], R9 ;  /* 0x0251000907007988 */ /* 0x000fe80008000005 */
[----:B------:R-:W-:Y:S04]  /*31670*/  STS.U8 [R7+UR5+0x21500], R10 ;  /* 0x0215000a07007988 */ /* 0x000fe80008000005 */
[----:B------:R-:W-:Y:S01]  /*31680*/  STS.U8 [R7+UR5+0x25500], R2 ;  /* 0x0255000207007988 */ /* 0x000fe20008000005 */
[----:B------:R-:W-:-:S02]  /*31690*/  ISETP.GT.U32.AND P6, PT, R18, R20, PT ;  /* 0x000000141200720c */ /* 0x000fc40003fc4070 */
[----:B------:R-:W-:-:S11]  /*316a0*/  SEL R29, R49, R29, !P2 ;  /* 0x0000001d311d7207 */ /* 0x000fd60005000000 */
[----:B------:R-:W-:Y:S01]  /*316b0*/  @!P6 IMAD.IADD R20, R20, 0x1, -R18 ;  /* 0x000000011414e824 */ /* 0x000fe200078e0a12 */
[----:B---3--:R0:W-:Y:S04]  /*316c0*/  STS.U8 [R7+UR5+0x20900], R3 ;  /* 0x0209000307007988 */ /* 0x0081e80008000005 */
[----:B0-----:R-:W3:Y:S04]  /*316d0*/  LDL.LU R3, [R1+0x5a0] ;  /* 0x0005a00001037983 */ /* 0x001ee80000300800 */
[----:B------:R-:W2:Y:S04]  /*316e0*/  LDL.LU R52, [R1+0x2034] ;  /* 0x0020340001347983 */ /* 0x000ea80000300800 */
[----:B------:R-:W2:Y:S04]  /*316f0*/  LDL.LU R61, [R1+0x2030] ;  /* 0x00203000013d7983 */ /* 0x000ea80000300800 */
[----:B------:R-:W2:Y:S04]  /*31700*/  LDL.LU R4, [R1+0x202c] ;  /* 0x00202c0001047983 */ /* 0x000ea80000300800 */
[----:B------:R-:W2:Y:S04]  /*31710*/  LDL.LU R5, [R1+0x2028] ;  /* 0x0020280001057983 */ /* 0x000ea80000300800 */
[----:B------:R-:W2:Y:S04]  /*31720*/  LDL.LU R9, [R1+0x2024] ;  /* 0x0020240001097983 */ /* 0x000ea80000300800 */
[----:B------:R-:W3:Y:S04]  /*31730*/  LDL.LU R10, [R1+0x2020] ;  /* 0x00202000010a7983 */ /* 0x000ee80000300800 */
[----:B------:R-:W3:Y:S01]  /*31740*/  LDL.LU R2, [R1+0x201c] ;  /* 0x00201c0001027983 */ /* 0x000ee20000300800 */
[----:B------:R-:W-:Y:S01]  /*31750*/  ISETP.GT.U32.AND P6, PT, R18, R20, PT ;  /* 0x000000141200720c */ /* 0x000fe20003fc4070 */
[----:B------:R-:W-:-:S02]  /*31760*/  IMAD R29, R29, UR4, RZ ;  /* 0x000000041d1d7c24 */ /* 0x000fc4000f8e02ff */
[----:B------:R-:W-:Y:S04]  /*31770*/  STS.U8 [R7+UR5+0x21900], R32 ;  /* 0x0219002007007988 */ /* 0x000fe80008000005 */
[----:B------:R0:W-:Y:S04]  /*31780*/  STS.U8 [R7+UR5+0x22d00], R31 ;  /* 0x022d001f07007988 */ /* 0x0001e80008000005 */
[----:B------:R1:W-:Y:S04]  /*31790*/  STS.U8 [R7+UR5+0x26d00], R30 ;  /* 0x026d001e07007988 */ /* 0x0003e80008000005 */
[----:B------:R1:W-:Y:S04]  /*317a0*/  STS.U8 [R7+UR5+0x25900], R33 ;  /* 0x0259002107007988 */ /* 0x0003e80008000005 */
[----:B------:R-:W-:Y:S01]  /*317b0*/  STS.U8 [R7+UR5+0x21d00], R28 ;  /* 0x021d001c07007988 */ /* 0x000fe20008000005 */
[----:B------:R-:W2:Y:S01]  /*317c0*/  LDCU UR4, c[0x0][0x3b0] ;  /* 0x00007600ff0477ac */ /* 0x000ea20008000800 */
[----:B------:R-:W-:Y:S01]  /*317d0*/  @!P6 IMAD.IADD R20, R20, 0x1, -R18 ;  /* 0x000000011414e824 */ /* 0x000fe200078e0a12 */
[----:B0-----:R-:W-:-:S02]  /*317e0*/  SHF.R.S32.HI R31, RZ, 0x1f, R29 ;  /* 0x0000001fff1f7819 */ /* 0x001fc4000001141d */
[----:B------:R-:W-:Y:S02]  /*317f0*/  IADD3 R32, P6, PT, R29, R17, RZ ;  /* 0x000000111d207210 */ /* 0x000fe40007fde0ff */
[----:B-1----:R-:W-:-:S03]  /*31800*/  PRMT R30, RZ, 0x7610, R30 ;  /* 0x00007610ff1e7816 */ /* 0x002fc6000000001e */
[----:B------:R-:W-:-:S05]  /*31810*/  IMAD.X R33, R31, 0x1, R16, P6 ;  /* 0x000000011f217824 */ /* 0x000fca00030e0610 */
[----:B------:R-:W4:Y:S04]  /*31820*/  @P1 LDG.E.U8 R30, desc[UR18][R32.64] ;  /* 0x00000012201e1981 */ /* 0x000f28000c1e1100 */
[----:B--2---:R-:W-:Y:S04]  /*31830*/  STS.U8 [R7+UR5+0x26100], R9 ;  /* 0x0261000907007988 */ /* 0x004fe80008000005 */
[----:B---3--:R0:W-:Y:S04]  /*31840*/  STS.U8 [R7+UR5+0x25d00], R2 ;  /* 0x025d000207007988 */ /* 0x0081e80008000005 */
[----:B------:R1:W-:Y:S04]  /*31850*/  STS.U8 [R7+UR5+0x22100], R10 ;  /* 0x0221000a07007988 */ /* 0x0003e80008000005 */
[----:B0-----:R-:W2:Y:S04]  /*31860*/  LDL.LU R2, [R1+0x5a4] ;  /* 0x0005a40001027983 */ /* 0x001ea80000300800 */
[----:B-1----:R-:W3:Y:S04]  /*31870*/  LDL.LU R10, [R1+0x2018] ;  /* 0x00201800010a7983 */ /* 0x002ee80000300800 */
[----:B------:R-:W2:Y:S01]  /*31880*/  LDL.LU R9, [R1+0x2014] ;  /* 0x0020140001097983 */ /* 0x000ea20000300800 */
[----:B------:R-:W-:-:S03]  /*31890*/  SEL R28, R49, R3, !P2 ;  /* 0x00000003311c7207 */ /* 0x000fc60005000000 */
[----:B------:R0:W-:Y:S01]  /*318a0*/  STS.U8 [R7+UR5+0x22500], R5 ;  /* 0x0225000507007988 */ /* 0x0001e20008000005 */
[----:B----4-:R-:W-:-:S03]  /*318b0*/  IADD3 R3, P6, PT, R29, R15, RZ ;  /* 0x0000000f1d037210 */ /* 0x010fc60007fde0ff */
[----:B------:R1:W-:Y:S04]  /*318c0*/  STS.U8 [R7+UR5+0x26500], R4 ;  /* 0x0265000407007988 */ /* 0x0003e80008000005 */
[----:B0-----:R-:W4:Y:S04]  /*318d0*/  LDL.LU R5, [R1+0x2010] ;  /* 0x0020100001057983 */ /* 0x001f280000300800 */
[----:B-1----:R-:W3:Y:S04]  /*318e0*/  LDL.LU R4, [R1+0x5a8] ;  /* 0x0005a80001047983 */ /* 0x002ee80000300800 */
[----:B------:R0:W-:Y:S04]  /*318f0*/  STL [R1+0x1190], R32 ;  /* 0x0011902001007387 */ /* 0x0001e80000100800 */
[----:B------:R1:W-:Y:S04]  /*31900*/  STL [R1+0x118c], R33 ;  /* 0x00118c2101007387 */ /* 0x0003e80000100800 */
[----:B------:R-:W-:Y:S04]  /*31910*/  STL [R1+0x1198], R3 ;  /* 0x0011980301007387 */ /* 0x000fe80000100800 */
[----:B------:R-:W-:Y:S01]  /*31920*/  STL [R1+0x160], R30 ;  /* 0x0001601e01007387 */ /* 0x000fe20000100800 */
[----:B0-----:R-:W-:-:S02]  /*31930*/  IMAD.X R32, R31, 0x1, R13, P6 ;  /* 0x000000011f207824 */ /* 0x001fc400030e060d */
[----:B-1----:R-:W-:-:S05]  /*31940*/  IMAD.MOV.U32 R33, RZ, RZ, R3 ;  /* 0x000000ffff217224 */ /* 0x002fca00078e0003 */
[-C--:B------:R-:W-:Y:S01]  /*31950*/  @P0 LOP3.LUT R33, R33, R32.reuse, RZ, 0x3c, !PT ;  /* 0x0000002021210212 */ /* 0x080fe200078e3cff */
[----:B------:R0:W-:Y:S01]  /*31960*/  STL [R1+0x1194], R32 ;  /* 0x0011942001007387 */ /* 0x0001e20000100800 */
[----:B--2---:R-:W-:Y:S02]  /*31970*/  PRMT R9, RZ, 0x7610, R9 ;  /* 0x00007610ff097816 */ /* 0x004fe40000000009 */
[----:B0-----:R-:W-:Y:S01]  /*31980*/  @P0 LOP3.LUT R32, R33, R32, RZ, 0x3c, !PT ;  /* 0x0000002021200212 */ /* 0x001fe200078e3cff */
[----:B------:R-:W-:Y:S01]  /*31990*/  IMAD R28, R28, UR10, RZ ;  /* 0x0000000a1c1c7c24 */ /* 0x000fe2000f8e02ff */
[----:B------:R-:W2:Y:S01]  /*319a0*/  LDL.LU R3, [R1+0x5ac] ;  /* 0x0005ac0001037983 */ /* 0x000ea20000300800 */
[----:B------:R-:W-:Y:S02]  /*319b0*/  SEL R29, R49, R2, !P2 ;  /* 0x00000002311d7207 */ /* 0x000fe40005000000 */
[----:B------:R-:W-:Y:S01]  /*319c0*/  @P0 LOP3.LUT R33, R33, R32, RZ, 0x3c, !PT ;  /* 0x0000002021210212 */ /* 0x000fe200078e3cff */
[----:B------:R-:W0:Y:S04]  /*319d0*/  LDCU UR10, c[0x0][0x3b0] ;  /* 0x00007600ff0a77ac */ /* 0x000e280008000800 */
[----:B------:R1:W2:Y:S01]  /*319e0*/  @P0 LDG.E.U8 R9, desc[UR18][R32.64] ;  /* 0x0000001220090981 */ /* 0x0002a2000c1e1100 */
[----:B------:R-:W-:-:S05]  /*319f0*/  IADD3 R31, P6, PT, R28, R17, RZ ;  /* 0x000000111c1f7210 */ /* 0x000fca0007fde0ff */
[----:B------:R-:W-:Y:S01]  /*31a00*/  STL [R1+0x11a0], R31 ;  /* 0x0011a01f01007387 */ /* 0x000fe20000100800 */
[----:B------:R-:W-:Y:S02]  /*31a10*/  SHF.R.S32.HI R30, RZ, 0x1f, R28 ;  /* 0x0000001fff1e7819 */ /* 0x000fe4000001141c */
[----:B----4-:R-:W-:-:S03]  /*31a20*/  PRMT R5, RZ, 0x7610, R5 ;  /* 0x00007610ff057816 */ /* 0x010fc60000000005 */
[----:B------:R-:W-:Y:S02]  /*31a30*/  IMAD.X R2, R30, 0x1, R16, P6 ;  /* 0x000000011e027824 */ /* 0x000fe400030e0610 */
[----:B-1----:R-:W-:Y:S02]  /*31a40*/  @P1 IMAD.MOV.U32 R32, RZ, RZ, R31 ;  /* 0x000000ffff201224 */ /* 0x002fe400078e001f */
[----:B------:R-:W-:-:S05]  /*31a50*/  IMAD.MOV.U32 R33, RZ, RZ, R2 ;  /* 0x000000ffff217224 */ /* 0x000fca00078e0002 */
[----:B------:R1:W4:Y:S04]  /*31a60*/  @P1 LDG.E.U8 R5, desc[UR18][R32.64] ;  /* 0x0000001220051981 */ /* 0x000328000c1e1100 */
[----:B--2---:R2:W-:Y:S04]  /*31a70*/  STL [R1+0x15c], R9 ;  /* 0x00015c0901007387 */ /* 0x0045e80000100800 */
[----:B--2---:R-:W2:Y:S04]  /*31a80*/  LDL.LU R9, [R1+0x200c] ;  /* 0x00200c0001097983 */ /* 0x004ea80000300800 */
[----:B------:R0:W-:Y:S02]  /*31a90*/  STL [R1+0x119c], R2 ;  /* 0x00119c0201007387 */ /* 0x0001e40000100800 */
[----:B0-----:R-:W-:-:S05]  /*31aa0*/  IADD3 R2, P6, PT, R28, R15, RZ ;  /* 0x0000000f1c027210 */ /* 0x001fca0007fde0ff */
[----:B-1----:R-:W-:Y:S02]  /*31ab0*/  IMAD.MOV.U32 R33, RZ, RZ, R2 ;  /* 0x000000ffff217224 */ /* 0x002fe400078e0002 */
[----:B------:R-:W-:Y:S01]  /*31ac0*/  IMAD.X R32, R30, 0x1, R13, P6 ;  /* 0x000000011e207824 */ /* 0x000fe200030e060d */
[----:B------:R-:W-:Y:S04]  /*31ad0*/  STL [R1+0x11a8], R2 ;  /* 0x0011a80201007387 */ /* 0x000fe80000100800 */
[-C--:B------:R-:W-:Y:S01]  /*31ae0*/  @P0 LOP3.LUT R33, R33, R32.reuse, RZ, 0x3c, !PT ;  /* 0x0000002021210212 */ /* 0x080fe200078e3cff */
[----:B------:R0:W-:Y:S03]  /*31af0*/  STL [R1+0x11a4], R32 ;  /* 0x0011a42001007387 */ /* 0x0001e60000100800 */
[----:B0-----:R-:W-:-:S04]  /*31b00*/  @P0 LOP3.LUT R32, R33, R32, RZ, 0x3c, !PT ;  /* 0x0000002021200212 */ /* 0x001fc800078e3cff */
[----:B------:R-:W-:Y:S02]  /*31b10*/  @P0 LOP3.LUT R33, R33, R32, RZ, 0x3c, !PT ;  /* 0x0000002021210212 */ /* 0x000fe400078e3cff */
[----:B--2---:R-:W-:-:S06]  /*31b20*/  PRMT R9, RZ, 0x7610, R9 ;  /* 0x00007610ff097816 */ /* 0x004fcc0000000009 */
[----:B------:R0:W2:Y:S01]  /*31b30*/  @P0 LDG.E.U8 R9, desc[UR18][R32.64] ;  /* 0x0000001220090981 */ /* 0x0000a2000c1e1100 */
[----:B------:R-:W-:Y:S01]  /*31b40*/  IMAD R29, R29, UR4, RZ ;  /* 0x000000041d1d7c24 */ /* 0x000fe2000f8e02ff */
[----:B---3--:R-:W-:Y:S02]  /*31b50*/  SEL R28, R49, R4, !P2 ;  /* 0x00000004311c7207 */ /* 0x008fe40005000000 */
[----:B------:R-:W-:Y:S01]  /*31b60*/  PRMT R30, RZ, 0x7610, R30 ;  /* 0x00007610ff1e7816 */ /* 0x000fe2000000001e */
[----:B----4-:R1:W-:Y:S01]  /*31b70*/  STL [R1+0x158], R5 ;  /* 0x0001580501007387 */ /* 0x0103e20000100800 */
[----:B------:R-:W3:Y:S01]  /*31b80*/  LDCU UR4, c[0x0][0x3b0] ;  /* 0x00007600ff0477ac */ /* 0x000ee20008000800 */
[----:B------:R-:W-:Y:S02]  /*31b90*/  SHF.R.S32.HI R31, RZ, 0x1f, R29 ;  /* 0x0000001fff1f7819 */ /* 0x000fe4000001141d */
[----:B------:R-:W-:-:S05]  /*31ba0*/  IADD3 R2, P6, PT, R29, R17, RZ ;  /* 0x000000111d027210 */ /* 0x000fca0007fde0ff */
[----:B------:R-:W-:Y:S02]  /*31bb0*/  IMAD.X R4, R31, 0x1, R16, P6 ;  /* 0x000000011f047824 */ /* 0x000fe400030e0610 */
[----:B0-----:R-:W-:Y:S01]  /*31bc0*/  IMAD.MOV.U32 R33, RZ, RZ, R2 ;  /* 0x000000ffff217224 */ /* 0x001fe200078e0002 */
[----:B-1----:R-:W4:Y:S01]  /*31bd0*/  LDL.LU R5, [R1+0x5b0] ;  /* 0x0005b00001057983 */ /* 0x002f220000300800 */
[----:B------:R-:W-:-:S05]  /*31be0*/  IMAD.MOV.U32 R32, RZ, RZ, R4 ;  /* 0x000000ffff207224 */ /* 0x000fca00078e0004 */
[----:B------:R-:W-:-:S04]  /*31bf0*/  @P1 LOP3.LUT R33, R33, R32, RZ, 0x3c, !PT ;  /* 0x0000002021211212 */ /* 0x000fc800078e3cff */
[----:B------:R-:W-:-:S04]  /*31c00*/  @P1 LOP3.LUT R32, R33, R32, RZ, 0x3c, !PT ;  /* 0x0000002021201212 */ /* 0x000fc800078e3cff */
[----:B------:R-:W-:Y:S01]  /*31c10*/  @P1 LOP3.LUT R33, R33, R32, RZ, 0x3c, !PT ;  /* 0x0000002021211212 */ /* 0x000fe200078e3cff */
[----:B------:R-:W-:Y:S04]  /*31c20*/  STL [R1+0x11b0], R2 ;  /* 0x0011b00201007387 */ /* 0x000fe80000100800 */
[----:B------:R0:W3:Y:S04]  /*31c30*/  @P1 LDG.E.U8 R30, desc[UR18][R32.64] ;  /* 0x00000012201e1981 */ /* 0x0000e8000c1e1100 */
[----:B--2---:R1:W-:Y:S04]  /*31c40*/  STL [R1+0x154], R9 ;  /* 0x0001540901007387 */ /* 0x0043e80000100800 */
[----:B-1----:R-:W2:Y:S01]  /*31c50*/  LDL.LU R9, [R1+0x2008] ;  /* 0x0020080001097983 */ /* 0x002ea20000300800 */
[----:B------:R-:W-:-:S03]  /*31c60*/  IADD3 R2, P6, PT, R29, R15, RZ ;  /* 0x0000000f1d027210 */ /* 0x000fc60007fde0ff */
[----:B------:R1:W-:Y:S02]  /*31c70*/  STL [R1+0x11ac], R4 ;  /* 0x0011ac0401007387 */ /* 0x0003e40000100800 */
[----:B0-----:R-:W-:Y:S02]  /*31c80*/  IMAD.MOV.U32 R33, RZ, RZ, R2 ;  /* 0x000000ffff217224 */ /* 0x001fe400078e0002 */
[----:B------:R-:W-:Y:S01]  /*31c90*/  IMAD.X R32, R31, 0x1, R13, P6 ;  /* 0x000000011f207824 */ /* 0x000fe200030e060d */
[----:B-1----:R-:W4:Y:S04]  /*31ca0*/  LDL.LU R4, [R1+0x2004] ;  /* 0x0020040001047983 */ /* 0x002f280000300800 */
[----:B------:R0:W-:Y:S01]  /*31cb0*/  STL [R1+0x11b8], R2 ;  /* 0x0011b80201007387 */ /* 0x0001e20000100800 */
[----:B------:R-:W-:-:S03]  /*31cc0*/  @P0 LOP3.LUT R33, R33, R32, RZ, 0x3c, !PT ;  /* 0x0000002021210212 */ /* 0x000fc600078e3cff */
[----:B0-----:R-:W4:Y:S04]  /*31cd0*/  LDL.LU R2, [R1+0x5b4] ;  /* 0x0005b40001027983 */ /* 0x001f280000300800 */
[----:B---3--:R-:W-:Y:S04]  /*31ce0*/  STL [R1+0x150], R30 ;  /* 0x0001501e01007387 */ /* 0x008fe80000100800 */
[----:B------:R0:W-:Y:S02]  /*31cf0*/  STL [R1+0x11b4], R32 ;  /* 0x0011b42001007387 */ /* 0x0001e40000100800 */
[----:B0-----:R-:W-:-:S04]  /*31d00*/  @P0 LOP3.LUT R32, R33, R32, RZ, 0x3c, !PT ;  /* 0x0000002021200212 */ /* 0x001fc800078e3cff */
[----:B------:R-:W-:Y:S02]  /*31d10*/  @P0 LOP3.LUT R33, R33, R32, RZ, 0x3c, !PT ;  /* 0x0000002021210212 */ /* 0x000fe400078e3cff */
[----:B--2---:R-:W-:-:S06]  /*31d20*/  PRMT R9, RZ, 0x7610, R9 ;  /* 0x00007610ff097816 */ /* 0x004fcc0000000009 */
[----:B------:R0:W2:Y:S01]  /*31d30*/  @P0 LDG.E.U8 R9, desc[UR18][R32.64] ;  /* 0x0000001220090981 */ /* 0x0000a2000c1e1100 */
[----:B------:R-:W-:Y:S01]  /*31d40*/  IMAD R28, R28, UR10, RZ ;  /* 0x0000000a1c1c7c24 */ /* 0x000fe2000f8e02ff */
[----:B------:R-:W-:Y:S01]  /*31d50*/  SEL R29, R49, R3, !P2 ;  /* 0x00000003311d7207 */ /* 0x000fe20005000000 */
[----:B------:R-:W1:Y:S03]  /*31d60*/  LDCU UR10, c[0x0][0x3b0] ;  /* 0x00007600ff0a77ac */ /* 0x000e660008000800 */
[----:B------:R-:W-:Y:S02]  /*31d70*/  SHF.R.S32.HI R30, RZ, 0x1f, R28 ;  /* 0x0000001fff1e7819 */ /* 0x000fe4000001141c */
[----:B------:R-:W-:Y:S02]  /*31d80*/  IADD3 R31, P6, PT, R28, R17, RZ ;  /* 0x000000111c1f7210 */ /* 0x000fe40007fde0ff */
[----:B----4-:R-:W-:-:S03]  /*31d90*/  PRMT R4, RZ, 0x7610, R4 ;  /* 0x00007610ff047816 */ /* 0x010fc60000000004 */
[----:B------:R-:W-:Y:S02]  /*31da0*/  IMAD.X R3, R30, 0x1, R16, P6 ;  /* 0x000000011e037824 */ /* 0x000fe400030e0610 */
[----:B0-----:R-:W-:Y:S02]  /*31db0*/  @P1 IMAD.MOV.U32 R32, RZ, RZ, R31 ;  /* 0x000000ffff201224 */ /* 0x001fe400078e001f */
[----:B------:R-:W-:Y:S01]  /*31dc0*/  IMAD.MOV.U32 R33, RZ, RZ, R3 ;  /* 0x000000ffff217224 */ /* 0x000fe200078e0003 */
[----:B------:R-:W-:Y:S04]  /*31dd0*/  STL [R1+0x11c0], R31 ;  /* 0x0011c01f01007387 */ /* 0x000fe80000100800 */
[----:B------:R0:W3:Y:S04]  /*31de0*/  @P1 LDG.E.U8 R4, desc[UR18][R32.64] ;  /* 0x0000001220041981 */ /* 0x0000e8000c1e1100 */
[----:B--2---:R2:W-:Y:S04]  /*31df0*/  STL [R1+0x14c], R9 ;  /* 0x00014c0901007387 */ /* 0x0045e80000100800 */
[----:B--2---:R-:W2:Y:S04]  /*31e00*/  LDL.LU R9, [R1+0x2000] ;  /* 0x0020000001097983 */ /* 0x004ea80000300800 */
[----:B------:R4:W-:Y:S02]  /*31e10*/  STL [R1+0x11bc], R3 ;  /* 0x0011bc0301007387 */ /* 0x0009e40000100800 */
[----:B----4-:R-:W-:-:S05]  /*31e20*/  IADD3 R3, P6, PT, R28, R15, RZ ;  /* 0x0000000f1c037210 */ /* 0x010fca0007fde0ff */
[----:B0-----:R-:W-:Y:S02]  /*31e30*/  IMAD.MOV.U32 R33, RZ, RZ, R3 ;  /* 0x000000ffff217224 */ /* 0x001fe400078e0003 */
[----:B------:R-:W-:Y:S01]  /*31e40*/  IMAD.X R32, R30, 0x1, R13, P6 ;  /* 0x000000011e207824 */ /* 0x000fe200030e060d */
[----:B------:R-:W-:Y:S04]  /*31e50*/  STL [R1+0x11c8], R3 ;  /* 0x0011c80301007387 */ /* 0x000fe80000100800 */
[----:B---3--:R0:W-:Y:S01]  /*31e60*/  STL [R1+0x148], R4 ;  /* 0x0001480401007387 */ /* 0x0081e20000100800 */
[----:B------:R-:W-:-:S03]  /*31e70*/  @P0 LOP3.LUT R33, R33, R32, RZ, 0x3c, !PT ;  /* 0x0000002021210212 */ /* 0x000fc600078e3cff */
[----:B0-----:R-:W3:Y:S04]  /*31e80*/  LDL.LU R4, [R1+0x5b8] ;  /* 0x0005b80001047983 */ /* 0x001ee80000300800 */
[----:B------:R0:W-:Y:S02]  /*31e90*/  STL [R1+0x11c4], R32 ;  /* 0x0011c42001007387 */ /* 0x0001e40000100800 */
[----:B0-----:R-:W-:-:S04]  /*31ea0*/  @P0 LOP3.LUT R32, R33, R32, RZ, 0x3c, !PT ;  /* 0x0000002021200212 */ /* 0x001fc800078e3cff */
[----:B------:R-:W-:Y:S02]  /*31eb0*/  @P0 LOP3.LUT R33, R33, R32, RZ, 0x3c, !PT ;  /* 0x0000002021210212 */ /* 0x000fe400078e3cff */
[----:B--2---:R-:W-:-:S06]  /*31ec0*/  PRMT R9, RZ, 0x7610, R9 ;  /* 0x00007610ff097816 */ /* 0x004fcc0000000009 */
[----:B------:R0:W2:Y:S01]  /*31ed0*/  @P0 LDG.E.U8 R9, desc[UR18][R32.64] ;  /* 0x0000001220090981 */ /* 0x0000a2000c1e1100 */
[----:B------:R-:W-:Y:S01]  /*31ee0*/  IMAD R29, R29, UR4, RZ ;  /* 0x000000041d1d7c24 */ /* 0x000fe2000f8e02ff */
[----:B------:R-:W-:Y:S02]  /*31ef0*/  SEL R28, R49, R5, !P2 ;  /* 0x00000005311c7207 */ /* 0x000fe40005000000 */
[----:B------:R-:W-:Y:S01]  /*31f00*/  PRMT R30, RZ, 0x7610, R30 ;  /* 0x00007610ff1e7816 */ /* 0x000fe2000000001e */
[----:B------:R-:W4:Y:S01]  /*31f10*/  LDCU UR4, c[0x0][0x3b0] ;  /* 0x00007600ff0477ac */ /* 0x000f220008000800 */
[----:B------:R-:W-:Y:S02]  /*31f20*/  SHF.R.S32.HI R31, RZ, 0x1f, R29 ;  /* 0x0000001fff1f7819 */ /* 0x000fe4000001141d */
[----:B------:R-:W-:-:S05]  /*31f30*/  IADD3 R3, P6, PT, R29, R17, RZ ;  /* 0x000000111d037210 */ /* 0x000fca0007fde0ff */
[----:B------:R-:W-:Y:S02]  /*31f40*/  IMAD.X R5, R31, 0x1, R16, P6 ;  /* 0x000000011f057824 */ /* 0x000fe400030e0610 */
[----:B0-----:R-:W-:Y:S02]  /*31f50*/  IMAD.MOV.U32 R33, RZ, RZ, R3 ;  /* 0x000000ffff217224 */ /* 0x001fe400078e0003 */
[----:B------:R-:W-:-:S05]  /*31f60*/  IMAD.MOV.U32 R32, RZ, RZ, R5 ;  /* 0x000000ffff207224 */ /* 0x000fca00078e0005 */
[----:B------:R-:W-:-:S04]  /*31f70*/  @P1 LOP3.LUT R33, R33, R32, RZ, 0x3c, !PT ;  /* 0x0000002021211212 */ /* 0x000fc800078e3cff */
[----:B------:R-:W-:-:S04]  /*31f80*/  @P1 LOP3.LUT R32, R33, R32, RZ, 0x3c, !PT ;  /* 0x0000002021201212 */ /* 0x000fc800078e3cff */
[----:B------:R-:W-:Y:S01]  /*31f90*/  @P1 LOP3.LUT R33, R33, R32, RZ, 0x3c, !PT ;  /* 0x0000002021211212 */ /* 0x000fe200078e3cff */
[----:B------:R-:W-:Y:S04]  /*31fa0*/  STL [R1+0x11d0], R3 ;  /* 0x0011d00301007387 */ /* 0x000fe80000100800 */
[----:B------:R0:W3:Y:S04]  /*31fb0*/  @P1 LDG.E.U8 R30, desc[UR18][R32.64] ;  /* 0x00000012201e1981 */ /* 0x0000e8000c1e1100 */
[----:B--2---:R2:W-:Y:S04]  /*31fc0*/  STL [R1+0x144], R9 ;  /* 0x0001440901007387 */ /* 0x0045e80000100800 */
[----:B--2---:R-:W2:Y:S01]  /*31fd0*/  LDL.LU R9, [R1+0x1ffc] ;  /* 0x001ffc0001097983 */ /* 0x004ea20000300800 */
[----:B------:R-:W-:-:S03]  /*31fe0*/  IADD3 R3, P6, PT, R29, R15, RZ ;  /* 0x0000000f1d037210 */ /* 0x000fc60007fde0ff */
[----:B------:R1:W-:Y:S02]  /*31ff0*/  STL [R1+0x11cc], R5 ;  /* 0x0011cc0501007387 */ /* 0x0003e40000100800 */
[----:B0-----:R-:W-:Y:S02]  /*32000*/  IMAD.MOV.U32 R33, RZ, RZ, R3 ;  /* 0x000000ffff217224 */ /* 0x001fe400078e0003 */
[----:B------:R-:W-:Y:S01]  /*32010*/  IMAD.X R32, R31, 0x1, R13, P6 ;  /* 0x000000011f207824 */ /* 0x000fe200030e060d */
[----:B-1----:R-:W4:Y:S04]  /*32020*/  LDL.LU R5, [R1+0x1ff8] ;  /* 0x001ff80001057983 */ /* 0x002f280000300800 */
[----:B------:R-:W-:Y:S01]  /*32030*/  @P0 LOP3.LUT R33, R33, R32, RZ, 0x3c, !PT ;  /* 0x0000002021210212 */ /* 0x000fe200078e3cff */
[----:B------:R0:W-:Y:S04]  /*32040*/  STL [R1+0x11d8], R3 ;  /* 0x0011d80301007387 */ /* 0x0001e80000100800 */
[----:B---3--:R-:W-:Y:S04]  /*32050*/  STL [R1+0x140], R30 ;  /* 0x0001401e01007387 */ /* 0x008fe80000100800 */
[----:B------:R1:W-:Y:S01]  /*32060*/  STL [R1+0x11d4], R32 ;  /* 0x0011d42001007387 */ /* 0x0003e20000100800 */
[----:B------:R-:W-:-:S03]  /*32070*/  IMAD R28, R28, UR10, RZ ;  /* 0x0000000a1c1c7c24 */ /* 0x000fc6000f8e02ff */
[----:B0-----:R-:W3:Y:S01]  /*32080*/  LDL.LU R3, [R1+0x5bc] ;  /* 0x0005bc0001037983 */ /* 0x001ee20000300800 */
[----:B--2---:R-:W-:Y:S02]  /*32090*/  PRMT R9, RZ, 0x7610, R9 ;  /* 0x00007610ff097816 */ /* 0x004fe40000000009 */
[----:B-1----:R-:W-:Y:S02]  /*320a0*/  @P0 LOP3.LUT R32, R33, R32, RZ, 0x3c, !PT ;  /* 0x0000002021200212 */ /* 0x002fe400078e3cff */
[----:B------:R-:W-:Y:S01]  /*320b0*/  SEL R29, R49, R2, !P2 ;  /* 0x00000002311d7207 */ /* 0x000fe20005000000 */
[----:B------:R-:W0:Y:S01]  /*320c0*/  LDCU UR10, c[0x0][0x3b0] ;  /* 0x00007600ff0a77ac */ /* 0x000e220008000800 */
[----:B------:R-:W-:-:S05]  /*320d0*/  @P0 LOP3.LUT R33, R33, R32, RZ, 0x3c, !PT ;  /* 0x0000002021210212 */ /* 0x000fca00078e3cff */
        /* <DEDUP_REMOVED lines=23> */
[----:B------:R-:W-:Y:S02]  /*32250*/  SEL R28, R49, R4, !P2 ;  /* 0x00000004311c7207 */ /* 0x000fe40005000000 */
[----:B------:R-:W-:Y:S01]  /*32260*/  PRMT R30, RZ, 0x7610, R30 ;  /* 0x00007610ff1e7816 */ /* 0x000fe2000000001e */
[----:B----4-:R1:W-:Y:S01]  /*32270*/  STL [R1+0x138], R5 ;  /* 0x0001380501007387 */ /* 0x0103e20000100800 */
[----:B------:R-:W4:Y:S01]  /*32280*/  LDCU UR4, c[0x0][0x3b0] ;  /* 0x00007600ff0477ac */ /* 0x000f220008000800 */
[----:B------:R-:W-:Y:S02]  /*32290*/  SHF.R.S32.HI R31, RZ, 0x1f, R29 ;  /* 0x0000001fff1f7819 */ /* 0x000fe4000001141d */
[----:B------:R-:W-:-:S05]  /*322a0*/  IADD3 R2, P6, PT, R29, R17, RZ ;  /* 0x000000111d027210 */ /* 0x000fca0007fde0ff */
[----:B------:R-:W-:Y:S02]  /*322b0*/  IMAD.X R4, R31, 0x1, R16, P6 ;  /* 0x000000011f047824 */ /* 0x000fe400030e0610 */
[----:B0-----:R-:W-:Y:S01]  /*322c0*/  IMAD.MOV.U32 R33, RZ, RZ, R2 ;  /* 0x000000ffff217224 */ /* 0x001fe200078e0002 */
[----:B-1----:R-:W3:Y:S01]  /*322d0*/  LDL.LU R5, [R1+0x5c0] ;  /* 0x0005c00001057983 */ /* 0x002ee20000300800 */
        /* <DEDUP_REMOVED lines=499> */
[----:B------:R-:W-:Y:S04]  /*34210*/  STS.U8 [R7+UR5+0x22900], R52 ;  /* 0x0229003407007988 */ /* 0x000fe80008000005 */
[----:B------:R-:W-:Y:S01]  /*34220*/  STS.U8 [R7+UR5+0x26900], R51 ;  /* 0x0269003307007988 */ /* 0x000fe20008000005 */
[----:B------:R-:W-:-:S02]  /*34230*/  SHF.R.S32.HI R31, RZ, 0x1f, R29 ;  /* 0x0000001fff1f7819 */ /* 0x000fc4000001141d */
[----:B------:R-:W-:Y:S01]  /*34240*/  IADD3 R3, P6, PT, R29, R17, RZ ;  /* 0x000000111d037210 */ /* 0x000fe20007fde0ff */
[----:B------:R-:W-:Y:S01]  /*34250*/  STS.U8 [R7+UR5+0x23100], R41 ;  /* 0x0231002907007988 */ /* 0x000fe20008000005 */
[----:B------:R-:W4:Y:S03]  /*34260*/  LDCU UR4, c[0x0][0x3b0] ;  /* 0x00007600ff0477ac */ /* 0x000f260008000800 */
        /* <DEDUP_REMOVED lines=9> */
[----:B--2---:R-:W2:Y:S04]  /*34300*/  LDL.LU R9, [R1+0x1f84] ;  /* 0x001f840001097983 */ /* 0x004ea80000300800 */
[----:B------:R0:W-:Y:S04]  /*34310*/  STL [R1+0x13cc], R5 ;  /* 0x0013cc0501007387 */ /* 0x0001e80000100800 */
[----:B0-----:R-:W2:Y:S01]  /*34320*/  LDL.LU R5, [R1+0x1f80] ;  /* 0x001f800001057983 */ /* 0x001ea20000300800 */
[----:B------:R-:W-:-:S05]  /*34330*/  IADD3 R3, P6, PT, R29, R15, RZ ;  /* 0x0000000f1d037210 */ /* 0x000fca0007fde0ff */
[----:B------:R-:W-:Y:S02]  /*34340*/  IMAD.MOV.U32 R33, RZ, RZ, R3 ;  /* 0x000000ffff217224 */ /* 0x000fe400078e0003 */
[----:B------:R-:W-:Y:S01]  /*34350*/  IMAD.X R32, R31, 0x1, R13, P6 ;  /* 0x000000011f207824 */ /* 0x000fe200030e060d */
[----:B------:R-:W-:Y:S04]  /*34360*/  STL [R1+0x13d8], R3 ;  /* 0x0013d80301007387 */ /* 0x000fe80000100800 */
[-C--:B------:R-:W-:Y:S01]  /*34370*/  @P0 LOP3.LUT R33, R33, R32.reuse, RZ, 0x3c, !PT ;  /* 0x0000002021210212 */ /* 0x080fe200078e3cff */
[----:B---3--:R-:W-:Y:S04]  /*34380*/  STL [R1+0xa0], R30 ;  /* 0x0000a01e01007387 */ /* 0x008fe80000100800 */
[----:B------:R0:W-:Y:S02]  /*34390*/  STL [R1+0x13d4], R32 ;  /* 0x0013d42001007387 */ /* 0x0001e40000100800 */
[----:B0-----:R-:W-:-:S04]  /*343a0*/  @P0 LOP3.LUT R32, R33, R32, RZ, 0x3c, !PT ;  /* 0x0000002021200212 */ /* 0x001fc800078e3cff */
[----:B------:R-:W-:Y:S02]  /*343b0*/  @P0 LOP3.LUT R33, R33, R32, RZ, 0x3c, !PT ;  /* 0x0000002021210212 */ /* 0x000fe400078e3cff */
[----:B--2---:R-:W-:-:S06]  /*343c0*/  PRMT R5, RZ, 0x7610, R5 ;  /* 0x00007610ff057816 */ /* 0x004fcc0000000005 */
[----:B------:R0:W2:Y:S01]  /*343d0*/  @P0 LDG.E.U8 R5, desc[UR18][R32.64] ;  /* 0x0000001220050981 */ /* 0x0000a2000c1e1100 */
[----:B-1----:R-:W-:Y:S01]  /*343e0*/  IMAD R28, R28, UR10, RZ ;  /* 0x0000000a1c1c7c24 */ /* 0x002fe2000f8e02ff */
[----:B------:R-:W-:Y:S02]  /*343f0*/  PRMT R7, RZ, 0x7610, R7 ;  /* 0x00007610ff077816 */ /* 0x000fe40000000007 */
[----:B------:R-:W-:Y:S01]  /*34400*/  SEL R29, R49, R2, !P2 ;  /* 0x00000002311d7207 */ /* 0x000fe20005000000 */
[----:B------:R-:W1:Y:S01]  /*34410*/  LDCU UR10, c[0x0][0x3b0] ;  /* 0x00007600ff0a77ac */ /* 0x000e620008000800 */
[----:B------:R-:W3:Y:S01]  /*34420*/  LDL.LU R2, [R1+0x60c] ;  /* 0x00060c0001027983 */ /* 0x000ee20000300800 */
[----:B------:R-:W-:Y:S02]  /*34430*/  SHF.R.S32.HI R30, RZ, 0x1f, R28 ;  /* 0x0000001fff1e7819 */ /* 0x000fe4000001141c */
[----:B------:R-:W-:-:S05]  /*34440*/  IADD3 R31, P6, PT, R28, R17, RZ ;  /* 0x000000111c1f7210 */ /* 0x000fca0007fde0ff */
        /* <DEDUP_REMOVED lines=8> */
[----:B0-----:R-:W-:-:S05]  /*344d0*/  IADD3 R3, P6, PT, R28, R15, RZ ;  /* 0x0000000f1c037210 */ /* 0x001fca0007fde0ff */
[----:B------:R-:W-:Y:S02]  /*344e0*/  IMAD.MOV.U32 R33, RZ, RZ, R3 ;  /* 0x000000ffff217224 */ /* 0x000fe400078e0003 */
[----:B------:R-:W-:Y:S01]  /*344f0*/  IMAD.X R32, R30, 0x1, R13, P6 ;  /* 0x000000011e207824 */ /* 0x000fe200030e060d */
[----:B------:R-:W-:Y:S04]  /*34500*/  STL [R1+0x1418], R3 ;  /* 0x0014180301007387 */ /* 0x000fe80000100800 */
[----:B---3--:R-:W-:Y:S01]  /*34510*/  STL [R1+0x98], R7 ;  /* 0x0000980701007387 */ /* 0x008fe20000100800 */
[----:B------:R-:W-:-:S03]  /*34520*/  @P0 LOP3.LUT R33, R33, R32, RZ, 0x3c, !PT ;  /* 0x0000002021210212 */ /* 0x000fc600078e3cff */
[----:B------:R0:W-:Y:S02]  /*34530*/  STL [R1+0x1414], R32 ;  /* 0x0014142001007387 */ /* 0x0001e40000100800 */
[----:B0-----:R-:W-:-:S04]  /*34540*/  @P0 LOP3.LUT R32, R33, R32, RZ, 0x3c, !PT ;  /* 0x0000002021200212 */ /* 0x001fc800078e3cff */
[----:B------:R-:W-:Y:S02]  /*34550*/  @P0 LOP3.LUT R33, R33, R32, RZ, 0x3c, !PT ;  /* 0x0000002021210212 */ /* 0x000fe400078e3cff */
[----:B--2---:R-:W-:-:S06]  /*34560*/  PRMT R5, RZ, 0x7610, R5 ;  /* 0x00007610ff057816 */ /* 0x004fcc0000000005 */
[----:B------:R0:W2:Y:S01]  /*34570*/  @P0 LDG.E.U8 R5, desc[UR18][R32.64] ;  /* 0x0000001220050981 */ /* 0x0000a2000c1e1100 */
[----:B----4-:R-:W-:Y:S01]  /*34580*/  IMAD R29, R29, UR4, RZ ;  /* 0x000000041d1d7c24 */ /* 0x010fe2000f8e02ff */
[----:B------:R-:W-:Y:S02]  /*34590*/  PRMT R30, RZ, 0x7610, R30 ;  /* 0x00007610ff1e7816 */ /* 0x000fe4000000001e */
[----:B------:R-:W-:Y:S01]  /*345a0*/  SEL R28, R49, R4, !P2 ;  /* 0x00000004311c7207 */ /* 0x000fe20005000000 */
[----:B------:R-:W3:Y:S01]  /*345b0*/  LDCU UR4, c[0x0][0x3b0] ;  /* 0x00007600ff0477ac */ /* 0x000ee20008000800 */
[----:B------:R-:W4:Y:S01]  /*345c0*/  LDL.LU R4, [R1+0x610] ;  /* 0x0006100001047983 */ /* 0x000f220000300800 */
        /* <DEDUP_REMOVED lines=17> */
[----:B------:R0:W-:Y:S04]  /*346e0*/  STL [R1+0x1428], R7 ;  /* 0x0014280701007387 */ /* 0x0001e80000100800 */
[-C--:B------:R-:W-:Y:S01]  /*346f0*/  @P0 LOP3.LUT R33, R33, R32.reuse, RZ, 0x3c, !PT ;  /* 0x0000002021210212 */ /* 0x080fe200078e3cff */
[----:B0-----:R-:W4:Y:S04]  /*34700*/  LDL.LU R7, [R1+0x614] ;  /* 0x0006140001077983 */ /* 0x001f280000300800 */
[----:B---3--:R-:W-:Y:S04]  /*34710*/  STL [R1+0x90], R30 ;  /* 0x0000901e01007387 */ /* 0x008fe80000100800 */
[----:B------:R0:W-:Y:S02]  /*34720*/  STL [R1+0x1424], R32 ;  /* 0x0014242001007387 */ /* 0x0001e40000100800 */
[----:B0-----:R-:W-:-:S04]  /*34730*/  @P0 LOP3.LUT R32, R33, R32, RZ, 0x3c, !PT ;  /* 0x0000002021200212 */ /* 0x001fc800078e3cff */
[----:B------:R-:W-:Y:S02]  /*34740*/  @P0 LOP3.LUT R33, R33, R32, RZ, 0x3c, !PT ;  /* 0x0000002021210212 */ /* 0x000fe400078e3cff */
[----:B--2---:R-:W-:-:S06]  /*34750*/  PRMT R3, RZ, 0x7610, R3 ;  /* 0x00007610ff037816 */ /* 0x004fcc0000000003 */
[----:B------:R0:W2:Y:S01]  /*34760*/  @P0 LDG.E.U8 R3, desc[UR18][R32.64] ;  /* 0x0000001220030981 */ /* 0x0000a2000c1e1100 */
[----:B-1----:R-:W-:Y:S01]  /*34770*/  IMAD R28, R28, UR10, RZ ;  /* 0x0000000a1c1c7c24 */ /* 0x002fe2000f8e02ff */
[----:B------:R-:W-:Y:S02]  /*34780*/  SEL R29, R49, R2, !P2 ;  /* 0x00000002311d7207 */ /* 0x000fe40005000000 */
[----:B------:R-:W-:Y:S01]  /*34790*/  PRMT R5, RZ, 0x7610, R5 ;  /* 0x00007610ff057816 */ /* 0x000fe20000000005 */
[----:B------:R-:W1:Y:S01]  /*347a0*/  LDCU UR10, c[0x0][0x3b0] ;  /* 0x00007600ff0a77ac */ /* 0x000e620008000800 */
        /* <DEDUP_REMOVED lines=23> */
[----:B----4-:R-:W-:Y:S02]  /*34920*/  SEL R28, R49, R4, !P2 ;  /* 0x00000004311c7207 */ /* 0x010fe40005000000 */
[----:B------:R-:W-:Y:S02]  /*34930*/  PRMT R30, RZ, 0x7610, R30 ;  /* 0x00007610ff1e7816 */ /* 0x000fe4000000001e */
[----:B------:R-:W-:Y:S01]  /*34940*/  PRMT R14, RZ, 0x7610, R14 ;  /* 0x00007610ff0e7816 */ /* 0x000fe2000000000e */
[----:B------:R-:W3:Y:S01]  /*34950*/  LDCU UR4, c[0x0][0x3b0] ;  /* 0x00007600ff0477ac */ /* 0x000ee20008000800 */
        /* <DEDUP_REMOVED lines=9> */
[----:B------:R0:W4:Y:S04]  /*349f0*/  @P1 LDG.E.U8 R30, desc[UR18][R32.64] ;  /* 0x00000012201e1981 */ /* 0x000128000c1e1100 */
        /* <DEDUP_REMOVED lines=9> */
[----:B----4-:R-:W-:Y:S04]  /*34a90*/  STL [R1+0x80], R30 ;  /* 0x0000801e01007387 */ /* 0x010fe80000100800 */
        /* <DEDUP_REMOVED lines=9> */
[----:B------:R-:W4:Y:S01]  /*34b30*/  LDL.LU R7, [R1+0x61c] ;  /* 0x00061c0001077983 */ /* 0x000f220000300800 */
[----:B------:R-:W-:Y:S02]  /*34b40*/  SHF.R.S32.HI R30, RZ, 0x1f, R28 ;  /* 0x0000001fff1e7819 */ /* 0x000fe4000001141c */
[----:B------:R-:W-:-:S05]  /*34b50*/  IADD3 R5, P6, PT, R28, R17, RZ ;  /* 0x000000111c057210 */ /* 0x000fca0007fde0ff */
[----:B------:R-:W-:Y:S02]  /*34b60*/  IMAD.X R31, R30, 0x1, R16, P6 ;  /* 0x000000011e1f7824 */ /* 0x000fe400030e0610 */
[----:B0-----:R-:W-:Y:S02]  /*34b70*/  @P1 IMAD.MOV.U32 R32, RZ, RZ, R5 ;  /* 0x000000ffff201224 */ /* 0x001fe400078e0005 */
[----:B------:R-:W-:Y:S01]  /*34b80*/  @P1 IMAD.MOV.U32 R33, RZ, RZ, R31 ;  /* 0x000000ffff211224 */ /* 0x000fe200078e001f */
[----:B------:R-:W-:Y:S04]  /*34b90*/  STL [R1+0x1450], R5 ;  /* 0x0014500501007387 */ /* 0x000fe80000100800 */
[----:B------:R-:W-:Y:S04]  /*34ba0*/  STL [R1+0x144c], R31 ;  /* 0x00144c1f01007387 */ /* 0x000fe80000100800 */
[----:B------:R0:W4:Y:S04]  /*34bb0*/  @P1 LDG.E.U8 R3, desc[UR18][R32.64] ;  /* 0x0000001220031981 */ /* 0x000128000c1e1100 */
[----:B--2---:R2:W-:Y:S02]  /*34bc0*/  STL [R1+0x7c], R4 ;  /* 0x00007c0401007387 */ /* 0x0045e40000100800 */
[----:B--2---:R-:W-:-:S05]  /*34bd0*/  IADD3 R4, P6, PT, R28, R15, RZ ;  /* 0x0000000f1c047210 */ /* 0x004fca0007fde0ff */
[----:B0-----:R-:W-:Y:S02]  /*34be0*/  IMAD.X R33, R30, 0x1, R13, P6 ;  /* 0x000000011e217824 */ /* 0x001fe400030e060d */
[----:B------:R-:W-:-:S05]  /*34bf0*/  @P0 IMAD.MOV.U32 R32, RZ, RZ, R4 ;  /* 0x000000ffff200224 */ /* 0x000fca00078e0004 */
[----:B------:R0:W2:Y:S01]  /*34c00*/  @P0 LDG.E.U8 R14, desc[UR18][R32.64] ;  /* 0x00000012200e0981 */ /* 0x0000a2000c1e1100 */
[----:B---3--:R-:W-:-:S03]  /*34c10*/  IMAD R29, R29, UR4, RZ ;  /* 0x000000041d1d7c24 */ /* 0x008fc6000f8e02ff */
[----:B------:R-:W-:Y:S01]  /*34c20*/  STL [R1+0x1458], R4 ;  /* 0x0014580401007387 */ /* 0x000fe20000100800 */
[----:B------:R-:W-:Y:S02]  /*34c30*/  SEL R28, R49, R2, !P2 ;  /* 0x00000002311c7207 */ /* 0x000fe40005000000 */
[----:B------:R-:W-:Y:S02]  /*34c40*/  PRMT R30, RZ, 0x7610, R30 ;  /* 0x00007610ff1e7816 */ /* 0x000fe4000000001e */
[----:B------:R-:W-:Y:S02]  /*34c50*/  PRMT R10, RZ, 0x7610, R10 ;  /* 0x00007610ff0a7816 */ /* 0x000fe4000000000a */
[----:B------:R-:W-:Y:S02]  /*34c60*/  IADD3 R5, P6, PT, R29, R17, RZ ;  /* 0x000000111d057210 */ /* 0x000fe40007fde0ff */
[----:B------:R-:W-:Y:S01]  /*34c70*/  SHF.R.S32.HI R31, RZ, 0x1f, R29 ;  /* 0x0000001fff1f7819 */ /* 0x000fe2000001141d */
[----:B------:R-:W-:Y:S04]  /*34c80*/  STL [R1+0x1454], R33 ;  /* 0x0014542101007387 */ /* 0x000fe80000100800 */
[----:B------:R-:W3:Y:S04]  /*34c90*/  LDL.LU R2, [R1+0x620] ;  /* 0x0006200001027983 */ /* 0x000ee80000300800 */
[----:B------:R-:W-:Y:S04]  /*34ca0*/  STL [R1+0x1490], R5 ;  /* 0x0014900501007387 */ /* 0x000fe80000100800 */
[----:B----4-:R4:W-:Y:S01]  /*34cb0*/  STL [R1+0x78], R3 ;  /* 0x0000780301007387 */ /* 0x0109e20000100800 */
[----:B0-----:R-:W-:Y:S01]  /*34cc0*/  @P1 IMAD.MOV.U32 R32, RZ, RZ, R5 ;  /* 0x000000ffff201224 */ /* 0x001fe200078e0005 */
[----:B------:R-:W0:Y:S01]  /*34cd0*/  LDCU UR4, c[0x0][0x3b0] ;  /* 0x00007600ff0477ac */ /* 0x000e220008000800 */
[----:B----4-:R-:W-:-:S04]  /*34ce0*/  IMAD.X R3, R31, 0x1, R16, P6 ;  /* 0x000000011f037824 */ /* 0x010fc800030e0610 */
[----:B------:R-:W-:-:S05]  /*34cf0*/  @P1 IMAD.MOV.U32 R33, RZ, RZ, R3 ;  /* 0x000000ffff211224 */ /* 0x000fca00078e0003 */
[----:B------:R4:W3:Y:S04]  /*34d00*/  @P1 LDG.E.U8 R30, desc[UR18][R32.64] ;  /* 0x00000012201e1981 */ /* 0x0008e8000c1e1100 */
[----:B--2---:R-:W-:Y:S04]  /*34d10*/  STL [R1+0x1ef0], R14 ;  /* 0x001ef00e01007387 */ /* 0x004fe80000100800 */
[----:B------:R2:W-:Y:S04]  /*34d20*/  STL [R1+0x148c], R3 ;  /* 0x00148c0301007387 */ /* 0x0005e80000100800 */
[----:B--2---:R-:W2:Y:S01]  /*34d30*/  LDL.LU R3, [R1+0x1f64] ;  /* 0x001f640001037983 */ /* 0x004ea20000300800 */
[----:B------:R-:W-:-:S03]  /*34d40*/  IADD3 R4, P6, PT, R29, R15, RZ ;  /* 0x0000000f1d047210 */ /* 0x000fc60007fde0ff */
[----:B------:R-:W2:Y:S02]  /*34d50*/  LDL.LU R5, [R1+0x1f60] ;  /* 0x001f600001057983 */ /* 0x000ea40000300800 */
[----:B----4-:R-:W-:Y:S02]  /*34d60*/  IMAD.MOV.U32 R33, RZ, RZ, R4 ;  /* 0x000000ffff217224 */ /* 0x010fe400078e0004 */
[----:B------:R-:W-:Y:S01]  /*34d70*/  IMAD.X R32, R31, 0x1, R13, P6 ;  /* 0x000000011f207824 */ /* 0x000fe200030e060d */
[----:B------:R4:W-:Y:S04]  /*34d80*/  STL [R1+0x1498], R4 ;  /* 0x0014980401007387 */ /* 0x0009e80000100800 */
[-C--:B------:R-:W-:Y:S01]  /*34d90*/  @P0 LOP3.LUT R33, R33, R32.reuse, RZ, 0x3c, !PT ;  /* 0x0000002021210212 */ /* 0x080fe200078e3cff */
[----:B----4-:R-:W4:Y:S04]  /*34da0*/  LDL.LU R4, [R1+0x624] ;  /* 0x0006240001047983 */ /* 0x010f280000300800 */
[----:B---3--:R-:W-:Y:S04]  /*34db0*/  STL [R1+0x70], R30 ;  /* 0x0000701e01007387 */ /* 0x008fe80000100800 */
[----:B------:R3:W-:Y:S02]  /*34dc0*/  STL [R1+0x1494], R32 ;  /* 0x0014942001007387 */ /* 0x0007e40000100800 */
[----:B---3--:R-:W-:-:S04]  /*34dd0*/  @P0 LOP3.LUT R32, R33, R32, RZ, 0x3c, !PT ;  /* 0x0000002021200212 */ /* 0x008fc800078e3cff */
[----:B------:R-:W-:Y:S02]  /*34de0*/  @P0 LOP3.LUT R33, R33, R32, RZ, 0x3c, !PT ;  /* 0x0000002021210212 */ /* 0x000fe400078e3cff */
[----:B--2---:R-:W-:-:S06]  /*34df0*/  PRMT R3, RZ, 0x7610, R3 ;  /* 0x00007610ff037816 */ /* 0x004fcc0000000003 */
[----:B------:R2:W3:Y:S01]  /*34e00*/  @P0 LDG.E.U8 R3, desc[UR18][R32.64] ;  /* 0x0000001220030981 */ /* 0x0004e2000c1e1100 */
[----:B-1----:R-:W-:Y:S01]  /*34e10*/  IMAD R28, R28, UR10, RZ ;  /* 0x0000000a1c1c7c24 */ /* 0x002fe2000f8e02ff */
[----:B------:R-:W-:Y:S01]  /*34e20*/  SEL R29, R49, R7, !P2 ;  /* 0x00000007311d7207 */ /* 0x000fe20005000000 */
[----:B------:R-:W1:Y:S03]  /*34e30*/  LDCU UR10, c[0x0][0x3b0] ;  /* 0x00007600ff0a77ac */ /* 0x000e660008000800 */
[----:B------:R-:W-:Y:S02]  /*34e40*/  SHF.R.S32.HI R30, RZ, 0x1f, R28 ;  /* 0x0000001fff1e7819 */ /* 0x000fe4000001141c */
[----:B------:R-:W-:-:S05]  /*34e50*/  IADD3 R31, P6, PT, R28, R17, RZ ;  /* 0x000000111c1f7210 */ /* 0x000fca0007fde0ff */
[----:B------:R-:W-:Y:S02]  /*34e60*/  IMAD.X R7, R30, 0x1, R16, P6 ;  /* 0x000000011e077824 */ /* 0x000fe400030e0610 */
[----:B--2---:R-:W-:Y:S02]  /*34e70*/  @P1 IMAD.MOV.U32 R32, RZ, RZ, R31 ;  /* 0x000000ffff201224 */ /* 0x004fe400078e001f */
[----:B------:R-:W-:Y:S01]  /*34e80*/  IMAD.MOV.U32 R33, RZ, RZ, R7 ;  /* 0x000000ffff217224 */ /* 0x000fe200078e0007 */
[----:B------:R-:W-:Y:S04]  /*34e90*/  STL [R1+0x14a0], R31 ;  /* 0x0014a01f01007387 */ /* 0x000fe80000100800 */
[----:B------:R2:W2:Y:S04]  /*34ea0*/  @P1 LDG.E.U8 R10, desc[UR18][R32.64] ;  /* 0x00000012200a1981 */ /* 0x0004a8000c1e1100 */
[----:B---3--:R3:W-:Y:S04]  /*34eb0*/  STL [R1+0x6c], R3 ;  /* 0x00006c0301007387 */ /* 0x0087e80000100800 */
[----:B---3--:R-:W3:Y:S04]  /*34ec0*/  LDL.LU R3, [R1+0x1f5c] ;  /* 0x001f5c0001037983 */ /* 0x008ee80000300800 */
[----:B------:R0:W-:Y:S02]  /*34ed0*/  STL [R1+0x149c], R7 ;  /* 0x00149c0701007387 */ /* 0x0001e40000100800 */
[----:B0-----:R-:W-:-:S05]  /*34ee0*/  IADD3 R7, P6, PT, R28, R15, RZ ;  /* 0x0000000f1c077210 */ /* 0x001fca0007fde0ff */
[----:B--2---:R-:W-:Y:S02]  /*34ef0*/  IMAD.MOV.U32 R33, RZ, RZ, R7 ;  /* 0x000000ffff217224 */ /* 0x004fe400078e0007 */
[----:B------:R-:W-:Y:S01]  /*34f00*/  IMAD.X R32, R30, 0x1, R13, P6 ;  /* 0x000000011e207824 */ /* 0x000fe200030e060d */
[----:B------:R-:W-:Y:S04]  /*34f10*/  STL [R1+0x14a8], R7 ;  /* 0x0014a80701007387 */ /* 0x000fe80000100800 */
[----:B------:R0:W-:Y:S01]  /*34f20*/  STL [R1+0x68], R10 ;  /* 0x0000680a01007387 */ /* 0x0001e20000100800 */
[----:B------:R-:W-:-:S03]  /*34f30*/  @P0 LOP3.LUT R33, R33, R32, RZ, 0x3c, !PT ;  /* 0x0000002021210212 */ /* 0x000fc600078e3cff */
[----:B0-----:R-:W2:Y:S04]  /*34f40*/  LDL.LU R10, [R1+0x628] ;  /* 0x00062800010a7983 */ /* 0x001ea80000300800 */
[----:B------:R0:W-:Y:S02]  /*34f50*/  STL [R1+0x14a4], R32 ;  /* 0x0014a42001007387 */ /* 0x0001e40000100800 */
[----:B0-----:R-:W-:-:S04]  /*34f60*/  @P0 LOP3.LUT R32, R33, R32, RZ, 0x3c, !PT ;  /* 0x0000002021200212 */ /* 0x001fc800078e3cff */
[----:B------:R-:W-:Y:S02]  /*34f70*/  @P0 LOP3.LUT R33, R33, R32, RZ, 0x3c, !PT ;  /* 0x0000002021210212 */ /* 0x000fe400078e3cff */
[----:B---3--:R-:W-:-:S06]  /*34f80*/  PRMT R3, RZ, 0x7610, R3 ;  /* 0x00007610ff037816 */ /* 0x008fcc0000000003 */
[----:B------:R0:W3:Y:S01]  /*34f90*/  @P0 LDG.E.U8 R3, desc[UR18][R32.64] ;  /* 0x0000001220030981 */ /* 0x0000e2000c1e1100 */
[----:B------:R-:W-:Y:S01]  /*34fa0*/  IMAD R29, R29, UR4, RZ ;  /* 0x000000041d1d7c24 */ /* 0x000fe2000f8e02ff */
[----:B------:R-:W-:Y:S02]  /*34fb0*/  SEL R28, R49, R2, !P2 ;  /* 0x00000002311c7207 */ /* 0x000fe40005000000 */
[----:B------:R-:W-:Y:S02]  /*34fc0*/  PRMT R30, RZ, 0x7610, R30 ;  /* 0x00007610ff1e7816 */ /* 0x000fe4000000001e */
[----:B------:R-:W-:Y:S01]  /*34fd0*/  PRMT R9, RZ, 0x7610, R9 ;  /* 0x00007610ff097816 */ /* 0x000fe20000000009 */
[----:B------:R-:W1:Y:S01]  /*34fe0*/  LDCU UR4, c[0x0][0x3b0] ;  /* 0x00007600ff0477ac */ /* 0x000e620008000800 */
        /* <DEDUP_REMOVED lines=9> */
[----:B------:R0:W2:Y:S04]  /*35080*/  @P1 LDG.E.U8 R30, desc[UR18][R32.64] ;  /* 0x00000012201e1981 */ /* 0x0000a8000c1e1100 */
[----:B---3--:R3:W-:Y:S04]  /*35090*/  STL [R1+0x64], R3 ;  /* 0x0000640301007387 */ /* 0x0087e80000100800 */
[----:B---3--:R-:W3:Y:S04]  /*350a0*/  LDL.LU R3, [R1+0x1f58] ;  /* 0x001f580001037983 */ /* 0x008ee80000300800 */
[----:B------:R0:W-:Y:S04]  /*350b0*/  STL [R1+0x14ac], R2 ;  /* 0x0014ac0201007387 */ /* 0x0001e80000100800 */
[----:B0-----:R-:W3:Y:S01]  /*350c0*/  LDL.LU R2, [R1+0x1f54] ;  /* 0x001f540001027983 */ /* 0x001ee20000300800 */
[----:B------:R-:W-:-:S05]  /*350d0*/  IADD3 R7, P6, PT, R29, R15, RZ ;  /* 0x0000000f1d077210 */ /* 0x000fca0007fde0ff */
[----:B------:R-:W-:Y:S02]  /*350e0*/  IMAD.MOV.U32 R33, RZ, RZ, R7 ;  /* 0x000000ffff217224 */ /* 0x000fe400078e0007 */
[----:B------:R-:W-:Y:S01]  /*350f0*/  IMAD.X R32, R31, 0x1, R13, P6 ;  /* 0x000000011f207824 */ /* 0x000fe200030e060d */
[----:B------:R-:W-:Y:S04]  /*35100*/  STL [R1+0x14b8], R7 ;  /* 0x0014b80701007387 */ /* 0x000fe80000100800 */
[-C--:B------:R-:W-:Y:S01]  /*35110*/  @P0 LOP3.LUT R33, R33, R32.reuse, RZ, 0x3c, !PT ;  /* 0x0000002021210212 */ /* 0x080fe200078e3cff */
[----:B--2---:R-:W-:Y:S04]  /*35120*/  STL [R1+0x60], R30 ;  /* 0x0000601e01007387 */ /* 0x004fe80000100800 */
[----:B------:R0:W-:Y:S02]  /*35130*/  STL [R1+0x14b4], R32 ;  /* 0x0014b42001007387 */ /* 0x0001e40000100800 */
[----:B0-----:R-:W-:-:S04]  /*35140*/  @P0 LOP3.LUT R32, R33, R32, RZ, 0x3c, !PT ;  /* 0x0000002021200212 */ /* 0x001fc800078e3cff */
[----:B------:R-:W-:Y:S02]  /*35150*/  @P0 LOP3.LUT R33, R33, R32, RZ, 0x3c, !PT ;  /* 0x0000002021210212 */ /* 0x000fe400078e3cff */
[----:B---3--:R-:W-:-:S06]  /*35160*/  PRMT R2, RZ, 0x7610, R2 ;  /* 0x00007610ff027816 */ /* 0x008fcc0000000002 */
[----:B------:R0:W2:Y:S01]  /*35170*/  @P0 LDG.E.U8 R2, desc[UR18][R32.64] ;  /* 0x0000001220020981 */ /* 0x0000a2000c1e1100 */
[----:B-1----:R-:W-:Y:S01]  /*35180*/  IMAD R28, R28, UR10, RZ ;  /* 0x0000000a1c1c7c24 */ /* 0x002fe2000f8e02ff */
[----:B----4-:R-:W-:Y:S02]  /*35190*/  SEL R29, R49, R4, !P2 ;  /* 0x00000004311d7207 */ /* 0x010fe40005000000 */
[----:B------:R-:W-:Y:S01]  /*351a0*/  PRMT R5, RZ, 0x7610, R5 ;  /* 0x00007610ff057816 */ /* 0x000fe20000000005 */
[----:B------:R-:W3:Y:S01]  /*351b0*/  LDL.LU R4, [R1+0x62c] ;  /* 0x00062c0001047983 */ /* 0x000ee20000300800 */
[----:B------:R-:W-:Y:S02]  /*351c0*/  PRMT R3, RZ, 0x7610, R3 ;  /* 0x00007610ff037816 */ /* 0x000fe40000000003 */
[----:B------:R-:W-:Y:S01]  /*351d0*/  IADD3 R31, P6, PT, R28, R17, RZ ;  /* 0x000000111c1f7210 */ /* 0x000fe20007fde0ff */
[----:B------:R-:W1:Y:S04]  /*351e0*/  LDCU UR10, c[0x0][0x3b0] ;  /* 0x00007600ff0a77ac */ /* 0x000e680008000800 */
[----:B------:R-:W-:Y:S01]  /*351f0*/  STL [R1+0x14c0], R31 ;  /* 0x0014c01f01007387 */ /* 0x000fe20000100800 */
[----:B------:R-:W-:Y:S01]  /*35200*/  SHF.R.S32.HI R30, RZ, 0x1f, R28 ;  /* 0x0000001fff1e7819 */ /* 0x000fe2000001141c */
[----:B0-----:R-:W-:-:S04]  /*35210*/  @P1 IMAD.MOV.U32 R32, RZ, RZ, R31 ;  /* 0x000000ffff201224 */ /* 0x001fc800078e001f */
[----:B------:R-:W-:Y:S01]  /*35220*/  IMAD.X R7, R30, 0x1, R16, P6 ;  /* 0x000000011e077824 */ /* 0x000fe200030e0610 */
[----:B--2---:R0:W-:Y:S04]  /*35230*/  STL [R1+0x5c], R2 ;  /* 0x00005c0201007387 */ /* 0x0041e80000100800 */
[----:B0-----:R-:W2:Y:S01]  /*35240*/  LDL.LU R2, [R1+0x1f50] ;  /* 0x001f500001027983 */ /* 0x001ea20000300800 */
[----:B------:R-:W-:-:S03]  /*35250*/  IMAD.MOV.U32 R33, RZ, RZ, R7 ;  /* 0x000000ffff217224 */ /* 0x000fc600078e0007 */
[----:B------:R0:W-:Y:S04]  /*35260*/  STL [R1+0x14bc], R7 ;  /* 0x0014bc0701007387 */ /* 0x0001e80000100800 */
[----:B------:R4:W3:Y:S01]  /*35270*/  @P1 LDG.E.U8 R9, desc[UR18][R32.64] ;  /* 0x0000001220091981 */ /* 0x0008e2000c1e1100 */
[----:B0-----:R-:W-:-:S05]  /*35280*/  IADD3 R7, P6, PT, R28, R15, RZ ;  /* 0x0000000f1c077210 */ /* 0x001fca0007fde0ff */
[----:B----4-:R-:W-:Y:S02]  /*35290*/  IMAD.MOV.U32 R33, RZ, RZ, R7 ;  /* 0x000000ffff217224 */ /* 0x010fe400078e0007 */
[----:B------:R-:W-:Y:S02]  /*352a0*/  IMAD.X R30, R30, 0x1, R13, P6 ;  /* 0x000000011e1e7824 */ /* 0x000fe400030e060d */
[----:B------:R-:W-:Y:S02]  /*352b0*/  @P0 IMAD.MOV.U32 R32, RZ, RZ, R33 ;  /* 0x000000ffff200224 */ /* 0x000fe400078e0021 */
[----:B------:R-:W-:Y:S01]  /*352c0*/  @P0 IMAD.MOV.U32 R33, RZ, RZ, R30 ;  /* 0x000000ffff210224 */ /* 0x000fe200078e001e */
[----:B--2---:R-:W-:-:S06]  /*352d0*/  PRMT R2, RZ, 0x7610, R2 ;  /* 0x00007610ff027816 */ /* 0x004fcc0000000002 */
[----:B------:R0:W2:Y:S01]  /*352e0*/  @P0 LDG.E.U8 R2, desc[UR18][R32.64] ;  /* 0x0000001220020981 */ /* 0x0000a2000c1e1100 */
[----:B------:R-:W-:-:S03]  /*352f0*/  IMAD R29, R29, UR4, RZ ;  /* 0x000000041d1d7c24 */ /* 0x000fc6000f8e02ff */
[----:B------:R-:W-:Y:S04]  /*35300*/  STL [R1+0x14c8], R7 ;  /* 0x0014c80701007387 */ /* 0x000fe80000100800 */
[----:B---3--:R3:W-:Y:S01]  /*35310*/  STL [R1+0x58], R9 ;  /* 0x0000580901007387 */ /* 0x0087e20000100800 */
[----:B------:R-:W-:Y:S01]  /*35320*/  SEL R28, R49, R10, !P2 ;  /* 0x0000000a311c7207 */ /* 0x000fe20005000000 */
[----:B------:R-:W4:Y:S01]  /*35330*/  LDCU UR4, c[0x0][0x3b0] ;  /* 0x00007600ff0477ac */ /* 0x000f220008000800 */
[----:B------:R-:W-:Y:S02]  /*35340*/  SHF.R.S32.HI R31, RZ, 0x1f, R29 ;  /* 0x0000001fff1f7819 */ /* 0x000fe4000001141d */
[----:B---3--:R-:W-:-:S05]  /*35350*/  IADD3 R9, P6, PT, R29, R17, RZ ;  /* 0x000000111d097210 */ /* 0x008fca0007fde0ff */
[----:B------:R-:W-:Y:S02]  /*35360*/  IMAD.X R10, R31, 0x1, R16, P6 ;  /* 0x000000011f0a7824 */ /* 0x000fe400030e0610 */
[----:B0-----:R-:W-:Y:S01]  /*35370*/  @P1 IMAD.MOV.U32 R32, RZ, RZ, R9 ;  /* 0x000000ffff201224 */ /* 0x001fe200078e0009 */
[----:B------:R-:W-:Y:S04]  /*35380*/  STL [R1+0x14c4], R30 ;  /* 0x0014c41e01007387 */ /* 0x000fe80000100800 */
[----:B------:R-:W3:Y:S01]  /*35390*/  LDL.LU R7, [R1+0x630] ;  /* 0x0006300001077983 */ /* 0x000ee20000300800 */
[----:B------:R-:W-:-:S03]  /*353a0*/  @P1 IMAD.MOV.U32 R33, RZ, RZ, R10 ;  /* 0x000000ffff211224 */ /* 0x000fc600078e000a */
[----:B------:R-:W-:Y:S04]  /*353b0*/  STL [R1+0x14d0], R9 ;  /* 0x0014d00901007387 */ /* 0x000fe80000100800 */
[----:B------:R-:W-:Y:S04]  /*353c0*/  STL [R1+0x14cc], R10 ;  /* 0x0014cc0a01007387 */ /* 0x000fe80000100800 */
[----:B------:R0:W3:Y:S04]  /*353d0*/  @P1 LDG.E.U8 R5, desc[UR18][R32.64] ;  /* 0x0000001220051981 */ /* 0x0000e8000c1e1100 */
[----:B--2---:R2:W-:Y:S02]  /*353e0*/  STL [R1+0x54], R2 ;  /* 0x0000540201007387 */ /* 0x0045e40000100800 */
[----:B--2---:R-:W-:-:S05]  /*353f0*/  IADD3 R2, P6, PT, R29, R15, RZ ;  /* 0x0000000f1d027210 */ /* 0x004fca0007fde0ff */
[----:B0-----:R-:W-:Y:S02]  /*35400*/  IMAD.X R33, R31, 0x1, R13, P6 ;  /* 0x000000011f217824 */ /* 0x001fe400030e060d */
[----:B------:R-:W-:-:S05]  /*35410*/  @P0 IMAD.MOV.U32 R32, RZ, RZ, R2 ;  /* 0x000000ffff200224 */ /* 0x000fca00078e0002 */
[----:B------:R0:W2:Y:S01]  /*35420*/  @P0 LDG.E.U8 R3, desc[UR18][R32.64] ;  /* 0x0000001220030981 */ /* 0x0000a2000c1e1100 */
[----:B-1----:R-:W-:Y:S01]  /*35430*/  IMAD R28, R28, UR10, RZ ;  /* 0x0000000a1c1c7c24 */ /* 0x002fe2000f8e02ff */
[----:B------:R-:W-:Y:S02]  /*35440*/  PRMT R31, RZ, 0x7610, R31 ;  /* 0x00007610ff1f7816 */ /* 0x000fe4000000001f */
[----:B---3--:R-:W-:Y:S01]  /*35450*/  STL [R1+0x1ef4], R5 ;  /* 0x001ef40501007387 */ /* 0x008fe20000100800 */
[----:B------:R-:W-:Y:S02]  /*35460*/  SEL R29, R49, R4, !P2 ;  /* 0x00000004311d7207 */ /* 0x000fe40005000000 */
[----:B------:R-:W-:Y:S02]  /*35470*/  SHF.R.S32.HI R30, RZ, 0x1f, R28 ;  /* 0x0000001fff1e7819 */ /* 0x000fe4000001141c */
[----:B------:R-:W-:Y:S01]  /*35480*/  IADD3 R9, P6, PT, R28, R17, RZ ;  /* 0x000000111c097210 */ /* 0x000fe20007fde0ff */
[----:B------:R-:W-:Y:S04]  /*35490*/  STL [R1+0x14d8], R2 ;  /* 0x0014d80201007387 */ /* 0x000fe80000100800 */
[----:B------:R1:W-:Y:S01]  /*354a0*/  STL [R1+0x14d4], R33 ;  /* 0x0014d42101007387 */ /* 0x0003e20000100800 */
[----:B------:R-:W-:-:S03]  /*354b0*/  IMAD.X R10, R30, 0x1, R16, P6 ;  /* 0x000000011e0a7824 */ /* 0x000fc600030e0610 */
[----:B------:R-:W3:Y:S01]  /*354c0*/  LDL.LU R4, [R1+0x634] ;  /* 0x0006340001047983 */ /* 0x000ee20000300800 */
[----:B0-----:R-:W-:Y:S01]  /*354d0*/  @P1 IMAD.MOV.U32 R32, RZ, RZ, R9 ;  /* 0x000000ffff201224 */ /* 0x001fe200078e0009 */
[----:B------:R-:W0:Y:S01]  /*354e0*/  LDCU UR10, c[0x0][0x3b0] ;  /* 0x00007600ff0a77ac */ /* 0x000e220008000800 */
[----:B-1----:R-:W-:Y:S01]  /*354f0*/  @P1 IMAD.MOV.U32 R33, RZ, RZ, R10 ;  /* 0x000000ffff211224 */ /* 0x002fe200078e000a */
[----:B------:R-:W-:Y:S04]  /*35500*/  STL [R1+0x1510], R9 ;  /* 0x0015100901007387 */ /* 0x000fe80000100800 */
[----:B------:R1:W3:Y:S04]  /*35510*/  @P1 LDG.E.U8 R31, desc[UR18][R32.64] ;  /* 0x00000012201f1981 */ /* 0x0002e8000c1e1100 */
[----:B--2---:R-:W-:Y:S04]  /*35520*/  STL [R1+0x1ef8], R3 ;  /* 0x001ef80301007387 */ /* 0x004fe80000100800 */
[----:B------:R2:W-:Y:S04]  /*35530*/  STL [R1+0x150c], R10 ;  /* 0x00150c0a01007387 */ /* 0x0005e80000100800 */
[----:B--2---:R-:W2:Y:S01]  /*35540*/  LDL.LU R10, [R1+0x1f4c] ;  /* 0x001f4c00010a7983 */ /* 0x004ea20000300800 */
[----:B------:R-:W-:-:S03]  /*35550*/  IADD3 R2, P6, PT, R28, R15, RZ ;  /* 0x0000000f1c027210 */ /* 0x000fc60007fde0ff */
[----:B------:R-:W4:Y:S02]  /*35560*/  LDL.LU R9, [R1+0x1f48] ;  /* 0x001f480001097983 */ /* 0x000f240000300800 */
[----:B-1----:R-:W-:Y:S02]  /*35570*/  IMAD.MOV.U32 R33, RZ, RZ, R2 ;  /* 0x000000ffff217224 */ /* 0x002fe400078e0002 */
[----:B------:R-:W-:Y:S01]  /*35580*/  IMAD.X R32, R30, 0x1, R13, P6 ;  /* 0x000000011e207824 */ /* 0x000fe200030e060d */
[----:B------:R1:W-:Y:S04]  /*35590*/  STL [R1+0x1518], R2 ;  /* 0x0015180201007387 */ /* 0x0003e80000100800 */
[-C--:B------:R-:W-:Y:S01]  /*355a0*/  @P0 LOP3.LUT R33, R33, R32.reuse, RZ, 0x3c, !PT ;  /* 0x0000002021210212 */ /* 0x080fe200078e3cff */
[----:B-1----:R-:W4:Y:S04]  /*355b0*/  LDL.LU R2, [R1+0x638] ;  /* 0x0006380001027983 */ /* 0x002f280000300800 */
[----:B---3--:R-:W-:Y:S04]  /*355c0*/  STL [R1+0x48], R31 ;  /* 0x0000481f01007387 */ /* 0x008fe80000100800 */
[----:B------:R1:W-:Y:S02]  /*355d0*/  STL [R1+0x1514], R32 ;  /* 0x0015142001007387 */ /* 0x0003e40000100800 */
[----:B-1----:R-:W-:-:S04]  /*355e0*/  @P0 LOP3.LUT R32, R33, R32, RZ, 0x3c, !PT ;  /* 0x0000002021200212 */ /* 0x002fc800078e3cff */
[----:B------:R-:W-:Y:S02]  /*355f0*/  @P0 LOP3.LUT R33, R33, R32, RZ, 0x3c, !PT ;  /* 0x0000002021210212 */ /* 0x000fe400078e3cff */
[----:B--2---:R-:W-:-:S06]  /*35600*/  PRMT R10, RZ, 0x7610, R10 ;  /* 0x00007610ff0a7816 */ /* 0x004fcc000000000a */
[----:B------:R-:W2:Y:S01]  /*35610*/  @P0 LDG.E.U8 R10, desc[UR18][R32.64] ;  /* 0x00000012200a0981 */ /* 0x000ea2000c1e1100 */
[----:B----4-:R-:W-:Y:S01]  /*35620*/  IMAD R29, R29, UR4, RZ ;  /* 0x000000041d1d7c24 */ /* 0x010fe2000f8e02ff */
[----:B------:R-:W-:Y:S02]  /*35630*/  SEL R28, R49, R7, !P2 ;  /* 0x00000007311c7207 */ /* 0x000fe40005000000 */
[----:B------:R-:W-:Y:S01]  /*35640*/  PRMT R9, RZ, 0x7610, R9 ;  /* 0x00007610ff097816 */ /* 0x000fe20000000009 */
[----:B------:R-:W1:Y:S01]  /*35650*/  LDCU UR4, c[0x0][0x3b0] ;  /* 0x00007600ff0477ac */ /* 0x000e620008000800 */
[----:B------:R-:W-:-:S05]  /*35660*/  IADD3 R30, P6, PT, R29, R17, RZ ;  /* 0x000000111d1e7210 */ /* 0x000fca0007fde0ff */
[----:B------:R-:W-:Y:S01]  /*35670*/  STL [R1+0x1520], R30 ;  /* 0x0015201e01007387 */ /* 0x000fe20000100800 */
[----:B------:R-:W-:-:S05]  /*35680*/  SHF.R.S32.HI R31, RZ, 0x1f, R29 ;  /* 0x0000001fff1f7819 */ /* 0x000fca000001141d */
[----:B------:R-:W-:Y:S01]  /*35690*/  IMAD.X R7, R31, 0x1, R16, P6 ;  /* 0x000000011f077824 */ /* 0x000fe200030e0610 */
[----:B--2---:R2:W-:Y:S04]  /*356a0*/  STL [R1+0x44], R10 ;  /* 0x0000440a01007387 */ /* 0x0045e80000100800 */
[----:B--2---:R-:W2:Y:S04]  /*356b0*/  LDL.LU R10, [R1+0x1f44] ;  /* 0x001f4400010a7983 */ /* 0x004ea80000300800 */
[----:B------:R3:W-:Y:S01]  /*356c0*/  STL [R1+0x151c], R7 ;  /* 0x00151c0701007387 */ /* 0x0007e20000100800 */
[----:B------:R-:W-:-:S02]  /*356d0*/  IMAD.MOV.U32 R33, RZ, RZ, R7 ;  /* 0x000000ffff217224 */ /* 0x000fc400078e0007 */
[----:B------:R-:W-:-:S05]  /*356e0*/  @P1 IMAD.MOV.U32 R32, RZ, RZ, R30 ;  /* 0x000000ffff201224 */ /* 0x000fca00078e001e */
[----:B------:R4:W2:Y:S01]  /*356f0*/  @P1 LDG.E.U8 R9, desc[UR18][R32.64] ;  /* 0x0000001220091981 */ /* 0x0008a2000c1e1100 */
[----:B---3--:R-:W-:-:S05]  /*35700*/  IADD3 R7, P6, PT, R29, R15, RZ ;  /* 0x0000000f1d077210 */ /* 0x008fca0007fde0ff */
[----:B----4-:R-:W-:Y:S02]  /*35710*/  IMAD.MOV.U32 R33, RZ, RZ, R7 ;  /* 0x000000ffff217224 */ /* 0x010fe400078e0007 */
[----:B------:R-:W-:Y:S01]  /*35720*/  IMAD.X R32, R31, 0x1, R13, P6 ;  /* 0x000000011f207824 */ /* 0x000fe200030e060d */
[----:B------:R-:W-:Y:S04]  /*35730*/  STL [R1+0x1528], R7 ;  /* 0x0015280701007387 */ /* 0x000fe80000100800 */
[-C--:B------:R-:W-:Y:S01]  /*35740*/  @P0 LOP3.LUT R33, R33, R32.reuse, RZ, 0x3c, !PT ;  /* 0x0000002021210212 */ /* 0x080fe200078e3cff */
[----:B------:R3:W-:Y:S03]  /*35750*/  STL [R1+0x1524], R32 ;  /* 0x0015242001007387 */ /* 0x0007e60000100800 */
[----:B---3--:R-:W-:-:S04]  /*35760*/  @P0 LOP3.LUT R32, R33, R32, RZ, 0x3c, !PT ;  /* 0x0000002021200212 */ /* 0x008fc800078e3cff */
[----:B------:R-:W-:Y:S02]  /*35770*/  @P0 LOP3.LUT R33, R33, R32, RZ, 0x3c, !PT ;  /* 0x0000002021210212 */ /* 0x000fe400078e3cff */
[----:B--2---:R-:W-:-:S06]  /*35780*/  PRMT R10, RZ, 0x7610, R10 ;  /* 0x00007610ff0a7816 */ /* 0x004fcc000000000a */
[----:B------:R2:W3:Y:S01]  /*35790*/  @P0 LDG.E.U8 R10, desc[UR18][R32.64] ;  /* 0x00000012200a0981 */ /* 0x0004e2000c1e1100 */
[----:B0-----:R-:W-:Y:S01]  /*357a0*/  IMAD R28, R28, UR10, RZ ;  /* 0x0000000a1c1c7c24 */ /* 0x001fe2000f8e02ff */
[----:B------:R-:W-:Y:S02]  /*357b0*/  SEL R29, R49, R4, !P2 ;  /* 0x00000004311d7207 */ /* 0x000fe40005000000 */
[----:B------:R-:W-:Y:S01]  /*357c0*/  PRMT R31, RZ, 0x7610, R31 ;  /* 0x00007610ff1f7816 */ /* 0x000fe2000000001f */
[----:B------:R0:W-:Y:S01]  /*357d0*/  STL [R1+0x40], R9 ;  /* 0x0000400901007387 */ /* 0x0001e20000100800 */
[----:B------:R-:W-:Y:S02]  /*357e0*/  PRMT R3, RZ, 0x7610, R3 ;  /* 0x00007610ff037816 */ /* 0x000fe40000000003 */
[----:B------:R-:W-:Y:S02]  /*357f0*/  SHF.R.S32.HI R30, RZ, 0x1f, R28 ;  /* 0x0000001fff1e7819 */ /* 0x000fe4000001141c */
[----:B------:R-:W-:Y:S01]  /*35800*/  IADD3 R7, P6, PT, R28, R17, RZ ;  /* 0x000000111c077210 */ /* 0x000fe20007fde0ff */
[----:B------:R-:W4:Y:S04]  /*35810*/  LDCU UR10, c[0x0][0x3b0] ;  /* 0x00007600ff0a77ac */ /* 0x000f280008000800 */
[----:B------:R-:W-:-:S02]  /*35820*/  IMAD.X R4, R30, 0x1, R16, P6 ;  /* 0x000000011e047824 */ /* 0x000fc400030e0610 */
[----:B--2---:R-:W-:Y:S01]  /*35830*/  IMAD.MOV.U32 R33, RZ, RZ, R7 ;  /* 0x000000ffff217224 */ /* 0x004fe200078e0007 */
[----:B0-----:R-:W2:Y:S01]  /*35840*/  LDL.LU R9, [R1+0x63c] ;  /* 0x00063c0001097983 */ /* 0x001ea20000300800 */
        /* <DEDUP_REMOVED lines=14> */
[----:B------:R-:W-:Y:S01]  /*35930*/  @P0 LOP3.LUT R33, R33, R32, RZ, 0x3c, !PT ;  /* 0x0000002021210212 */ /* 0x000fe200078e3cff */
[----:B--2---:R-:W-:Y:S04]  /*35940*/  STL [R1+0x38], R31 ;  /* 0x0000381f01007387 */ /* 0x004fe80000100800 */
[----:B------:R0:W-:Y:S01]  /*35950*/  STL [R1+0x1534], R32 ;  /* 0x0015342001007387 */ /* 0x0001e20000100800 */
[----:B-1----:R-:W-:Y:S01]  /*35960*/  IMAD R29, R29, UR4, RZ ;  /* 0x000000041d1d7c24 */ /* 0x002fe2000f8e02ff */
[----:B---3--:R-:W-:-:S02]  /*35970*/  PRMT R4, RZ, 0x7610, R4 ;  /* 0x00007610ff047816 */ /* 0x008fc40000000004 */
[----:B0-----:R-:W-:Y:S02]  /*35980*/  @P0 LOP3.LUT R32, R33, R32, RZ, 0x3c, !PT ;  /* 0x0000002021200212 */ /* 0x001fe400078e3cff */
[----:B------:R-:W-:Y:S01]  /*35990*/  SEL R28, R49, R2, !P2 ;  /* 0x00000002311c7207 */ /* 0x000fe20005000000 */
[----:B------:R-:W2:Y:S01]  /*359a0*/  LDL.LU R7, [R1+0x648] ;  /* 0x0006480001077983 */ /* 0x000ea20000300800 */
[----:B------:R-:W-:Y:S02]  /*359b0*/  PRMT R5, RZ, 0x7610, R5 ;  /* 0x00007610ff057816 */ /* 0x000fe40000000005 */
[----:B------:R-:W-:Y:S01]  /*359c0*/  @P0 LOP3.LUT R33, R33, R32, RZ, 0x3c, !PT ;  /* 0x0000002021210212 */ /* 0x000fe200078e3cff */
[----:B------:R-:W0:Y:S04]  /*359d0*/  LDCU UR4, c[0x0][0x3b0] ;  /* 0x00007600ff0477ac */ /* 0x000e280008000800 */
[----:B------:R1:W3:Y:S01]  /*359e0*/  @P0 LDG.E.U8 R4, desc[UR18][R32.64] ;  /* 0x0000001220040981 */ /* 0x0002e2000c1e1100 */
[----:B------:R-:W-:-:S02]  /*359f0*/  SHF.R.S32.HI R31, RZ, 0x1f, R29 ;  /* 0x0000001fff1f7819 */ /* 0x000fc4000001141d */
[----:B------:R-:W-:-:S05]  /*35a00*/  IADD3 R30, P6, PT, R29, R17, RZ ;  /* 0x000000111d1e7210 */ /* 0x000fca0007fde0ff */
[----:B------:R-:W-:Y:S02]  /*35a10*/  IMAD.X R2, R31, 0x1, R16, P6 ;  /* 0x000000011f027824 */ /* 0x000fe400030e0610 */
[----:B-1----:R-:W-:Y:S02]  /*35a20*/  @P1 IMAD.MOV.U32 R32, RZ, RZ, R30 ;  /* 0x000000ffff201224 */ /* 0x002fe400078e001e */
[----:B------:R-:W-:-:S05]  /*35a30*/  @P1 IMAD.MOV.U32 R33, RZ, RZ, R2 ;  /* 0x000000ffff211224 */ /* 0x000fca00078e0002 */
[----:B------:R1:W2:Y:S04]  /*35a40*/  @P1 LDG.E.U8 R3, desc[UR18][R32.64] ;  /* 0x0000001220031981 */ /* 0x0002a8000c1e1100 */
[----:B------:R-:W-:Y:S01]  /*35a50*/  STL [R1+0x1540], R30 ;  /* 0x0015401e01007387 */ /* 0x000fe20000100800 */
[----:B------:R-:W-:-:S03]  /*35a60*/  IADD3 R29, P6, PT, R29, R15, RZ ;  /* 0x0000000f1d1d7210 */ /* 0x000fc60007fde0ff */
[----:B---3--:R3:W-:Y:S04]  /*35a70*/  STL [R1+0x34], R4 ;  /* 0x0000340401007387 */ /* 0x0087e80000100800 */
[----:B---3--:R-:W3:Y:S01]  /*35a80*/  LDL.LU R4, [R1+0x1f38] ;  /* 0x001f380001047983 */ /* 0x008ee20000300800 */
[----:B-1----:R-:W-:Y:S02]  /*35a90*/  IMAD.MOV.U32 R33, RZ, RZ, R29 ;  /* 0x000000ffff217224 */ /* 0x002fe400078e001d */
[----:B------:R-:W-:Y:S01]  /*35aa0*/  IMAD.X R32, R31, 0x1, R13, P6 ;  /* 0x000000011f207824 */ /* 0x000fe200030e060d */
[----:B------:R1:W-:Y:S01]  /*35ab0*/  STL [R1+0x153c], R2 ;  /* 0x00153c0201007387 */ /* 0x0003e20000100800 */
[----:B----4-:R-:W-:Y:S01]  /*35ac0*/  IMAD R28, R28, UR10, RZ ;  /* 0x0000000a1c1c7c24 */ /* 0x010fe2000f8e02ff */
[----:B------:R-:W4:Y:S02]  /*35ad0*/  LDCU UR10, c[0x0][0x3b0] ;  /* 0x00007600ff0a77ac */ /* 0x000f240008000800 */
[----:B------:R-:W-:Y:S01]  /*35ae0*/  @P0 LOP3.LUT R33, R33, R32, RZ, 0x3c, !PT ;  /* 0x0000002021210212 */ /* 0x000fe200078e3cff */
[----:B-1----:R-:W4:Y:S04]  /*35af0*/  LDL.LU R2, [R1+0x1f34] ;  /* 0x001f340001027983 */ /* 0x002f280000300800 */
[----:B------:R-:W-:Y:S04]  /*35b00*/  STL [R1+0x1548], R29 ;  /* 0x0015481d01007387 */ /* 0x000fe80000100800 */
[----:B--2---:R-:W-:Y:S04]  /*35b10*/  STL [R1+0x1efc], R3 ;  /* 0x001efc0301007387 */ /* 0x004fe80000100800 */
[----:B------:R1:W-:Y:S01]  /*35b20*/  STL [R1+0x1544], R32 ;  /* 0x0015442001007387 */ /* 0x0003e20000100800 */
[----:B------:R-:W-:-:S02]  /*35b30*/  SHF.R.S32.HI R30, RZ, 0x1f, R28 ;  /* 0x0000001fff1e7819 */ /* 0x000fc4000001141c */
[----:B------:R-:W-:Y:S02]  /*35b40*/  IADD3 R31, P6, PT, R28, R17, RZ ;  /* 0x000000111c1f7210 */ /* 0x000fe40007fde0ff */
[----:B-1----:R-:W-:Y:S02]  /*35b50*/  @P0 LOP3.LUT R32, R33, R32, RZ, 0x3c, !PT ;  /* 0x0000002021200212 */ /* 0x002fe400078e3cff */
[----:B------:R-:W-:Y:S01]  /*35b60*/  SEL R29, R49, R9, !P2 ;  /* 0x00000009311d7207 */ /* 0x000fe20005000000 */
[----:B------:R-:W-:Y:S01]  /*35b70*/  IMAD.X R9, R30, 0x1, R16, P6 ;  /* 0x000000011e097824 */ /* 0x000fe200030e0610 */
[----:B------:R-:W-:-:S05]  /*35b80*/  @P0 LOP3.LUT R33, R33, R32, RZ, 0x3c, !PT ;  /* 0x0000002021210212 */ /* 0x000fca00078e3cff */
[----:B------:R1:W2:Y:S02]  /*35b90*/  @P0 LDG.E.U8 R5, desc[UR18][R32.64] ;  /* 0x0000001220050981 */ /* 0x0002a4000c1e1100 */
[----:B-1----:R-:W-:Y:S02]  /*35ba0*/  @P1 IMAD.MOV.U32 R32, RZ, RZ, R31 ;  /* 0x000000ffff201224 */ /* 0x002fe400078e001f */
[----:B------:R-:W-:Y:S01]  /*35bb0*/  @P1 IMAD.MOV.U32 R33, RZ, RZ, R9 ;  /* 0x000000ffff211224 */ /* 0x000fe200078e0009 */
[----:B---3--:R-:W-:-:S06]  /*35bc0*/  PRMT R4, RZ, 0x7610, R4 ;  /* 0x00007610ff047816 */ /* 0x008fcc0000000004 */
[----:B------:R1:W3:Y:S01]  /*35bd0*/  @P1 LDG.E.U8 R4, desc[UR18][R32.64] ;  /* 0x0000001220041981 */ /* 0x0002e2000c1e1100 */
[----:B------:R-:W-:-:S03]  /*35be0*/  IADD3 R28, P6, PT, R28, R15, RZ ;  /* 0x0000000f1c1c7210 */ /* 0x000fc60007fde0ff */
[----:B------:R-:W-:Y:S02]  /*35bf0*/  STL [R1+0x1550], R31 ;  /* 0x0015501f01007387 */ /* 0x000fe40000100800 */
[----:B-1----:R-:W-:Y:S02]  /*35c00*/  IMAD.MOV.U32 R33, RZ, RZ, R28 ;  /* 0x000000ffff217224 */ /* 0x002fe400078e001c */
[----:B------:R-:W-:-:S05]  /*35c10*/  IMAD.X R32, R30, 0x1, R13, P6 ;  /* 0x000000011e207824 */ /* 0x000fca00030e060d */
[-C--:B------:R-:W-:Y:S02]  /*35c20*/  @P0 LOP3.LUT R33, R33, R32.reuse, RZ, 0x3c, !PT ;  /* 0x0000002021210212 */ /* 0x080fe400078e3cff */
[----:B----4-:R-:W-:Y:S01]  /*35c30*/  PRMT R2, RZ, 0x7610, R2 ;  /* 0x00007610ff027816 */ /* 0x010fe20000000002 */
[----:B--2---:R-:W-:Y:S04]  /*35c40*/  STL [R1+0x1f00], R5 ;  /* 0x001f000501007387 */ /* 0x004fe80000100800 */
[----:B------:R1:W-:Y:S04]  /*35c50*/  STL [R1+0x154c], R9 ;  /* 0x00154c0901007387 */ /* 0x0003e80000100800 */
[----:B-1----:R-:W2:Y:S04]  /*35c60*/  LDL.LU R9, [R1+0x1f30] ;  /* 0x001f300001097983 */ /* 0x002ea80000300800 */
[----:B------:R-:W-:Y:S04]  /*35c70*/  STL [R1+0x1558], R28 ;  /* 0x0015581c01007387 */ /* 0x000fe80000100800 */
[----:B---3--:R-:W-:Y:S04]  /*35c80*/  STL [R1+0x1f04], R4 ;  /* 0x001f040401007387 */ /* 0x008fe80000100800 */
[----:B------:R1:W-:Y:S02]  /*35c90*/  STL [R1+0x1554], R32 ;  /* 0x0015542001007387 */ /* 0x0003e40000100800 */
[----:B-1----:R-:W-:-:S04]  /*35ca0*/  @P0 LOP3.LUT R32, R33, R32, RZ, 0x3c, !PT ;  /* 0x0000002021200212 */ /* 0x002fc800078e3cff */
[----:B------:R-:W-:-:S05]  /*35cb0*/  @P0 LOP3.LUT R33, R33, R32, RZ, 0x3c, !PT ;  /* 0x0000002021210212 */ /* 0x000fca00078e3cff */
[----:B------:R1:W3:Y:S01]  /*35cc0*/  @P0 LDG.E.U8 R2, desc[UR18][R32.64] ;  /* 0x0000001220020981 */ /* 0x0002e2000c1e1100 */
[----:B0-----:R-:W-:Y:S01]  /*35cd0*/  IMAD R29, R29, UR4, RZ ;  /* 0x000000041d1d7c24 */ /* 0x001fe2000f8e02ff */
[----:B------:R-:W-:Y:S02]  /*35ce0*/  SEL R28, R49, R7, !P2 ;  /* 0x00000007311c7207 */ /* 0x000fe40005000000 */
[----:B------:R-:W-:Y:S02]  /*35cf0*/  PRMT R4, RZ, 0x7610, R4 ;  /* 0x00007610ff047816 */ /* 0x000fe40000000004 */
[----:B------:R-:W-:Y:S02]  /*35d00*/  PRMT R5, RZ, 0x7610, R5 ;  /* 0x00007610ff057816 */ /* 0x000fe40000000005 */
[----:B------:R-:W-:Y:S02]  /*35d10*/  PRMT R10, RZ, 0x7610, R10 ;  /* 0x00007610ff0a7816 */ /* 0x000fe4000000000a */
[----:B------:R-:W-:-:S02]  /*35d20*/  SHF.R.S32.HI R31, RZ, 0x1f, R29 ;  /* 0x0000001fff1f7819 */ /* 0x000fc4000001141d */
[----:B------:R-:W-:Y:S01]  /*35d30*/  IADD3 R30, P6, PT, R29, R17, RZ ;  /* 0x000000111d1e7210 */ /* 0x000fe20007fde0ff */
[----:B------:R-:W0:Y:S04]  /*35d40*/  LDCU UR4, c[0x0][0x3b0] ;  /* 0x00007600ff0477ac */ /* 0x000e280008000800 */
[----:B------:R-:W-:Y:S02]  /*35d50*/  IMAD.X R7, R31, 0x1, R16, P6 ;  /* 0x000000011f077824 */ /* 0x000fe400030e0610 */
[----:B-1----:R-:W-:Y:S02]  /*35d60*/  @P1 IMAD.MOV.U32 R32, RZ, RZ, R30 ;  /* 0x000000ffff201224 */ /* 0x002fe400078e001e */
[----:B------:R-:W-:-:S05]  /*35d70*/  IMAD.MOV.U32 R33, RZ, RZ, R7 ;  /* 0x000000ffff217224 */ /* 0x000fca00078e0007 */
[----:B------:R1:W4:Y:S04]  /*35d80*/  @P1 LDG.E.U8 R4, desc[UR18][R32.64] ;  /* 0x0000001220041981 */ /* 0x000328000c1e1100 */
[----:B------:R-:W-:Y:S04]  /*35d90*/  STL [R1+0x1590], R30 ;  /* 0x0015901e01007387 */ /* 0x000fe80000100800 */
[----:B------:R-:W-:Y:S04]  /*35da0*/  STL [R1+0x158c], R7 ;  /* 0x00158c0701007387 */ /* 0x000fe80000100800 */
[----:B---3--:R3:W-:Y:S04]  /*35db0*/  STL [R1+0x1f08], R2 ;  /* 0x001f080201007387 */ /* 0x0087e80000100800 */
[----:B---3--:R-:W3:Y:S01]  /*35dc0*/  LDL.LU R2, [R1+0x658] ;  /* 0x0006580001027983 */ /* 0x008ee20000300800 */
[----:B------:R-:W-:-:S05]  /*35dd0*/  IADD3 R29, P6, PT, R29, R15, RZ ;  /* 0x0000000f1d1d7210 */ /* 0x000fca0007fde0ff */
[----:B-1----:R-:W-:Y:S02]  /*35de0*/  IMAD.MOV.U32 R33, RZ, RZ, R29 ;  /* 0x000000ffff217224 */ /* 0x002fe400078e001d */
[----:B------:R-:W-:Y:S02]  /*35df0*/  IMAD.X R32, R31, 0x1, R13, P6 ;  /* 0x000000011f207824 */ /* 0x000fe400030e060d */
[----:B------:R-:W-:Y:S01]  /*35e00*/  IMAD R28, R28, UR10, RZ ;  /* 0x0000000a1c1c7c24 */ /* 0x000fe2000f8e02ff */
[----:B------:R-:W-:Y:S04]  /*35e10*/  STL [R1+0x1598], R29 ;  /* 0x0015981d01007387 */ /* 0x000fe80000100800 */
[----:B----4-:R1:W-:Y:S01]  /*35e20*/  STL [R1+0x1f0c], R4 ;  /* 0x001f0c0401007387 */ /* 0x0103e20000100800 */
[----:B--2---:R-:W-:-:S02]  /*35e30*/  PRMT R9, RZ, 0x7610, R9 ;  /* 0x00007610ff097816 */ /* 0x004fc40000000009 */
[-C--:B------:R-:W-:Y:S02]  /*35e40*/  @P0 LOP3.LUT R33, R33, R32.reuse, RZ, 0x3c, !PT ;  /* 0x0000002021210212 */ /* 0x080fe400078e3cff */
[----:B------:R-:W-:Y:S02]  /*35e50*/  SHF.R.S32.HI R30, RZ, 0x1f, R28 ;  /* 0x0000001fff1e7819 */ /* 0x000fe4000001141c */
[----:B------:R-:W-:Y:S01]  /*35e60*/  IADD3 R31, P6, PT, R28, R17, RZ ;  /* 0x000000111c1f7210 */ /* 0x000fe20007fde0ff */
[----:B------:R-:W2:Y:S01]  /*35e70*/  LDCU UR10, c[0x0][0x3b0] ;  /* 0x00007600ff0a77ac */ /* 0x000ea20008000800 */
[----:B-1----:R-:W4:Y:S04]  /*35e80*/  LDL.LU R4, [R1+0x668] ;  /* 0x0006680001047983 */ /* 0x002f280000300800 */
[----:B------:R1:W-:Y:S02]  /*35e90*/  STL [R1+0x1594], R32 ;  /* 0x0015942001007387 */ /* 0x0003e40000100800 */
[----:B-1----:R-:W-:-:S04]  /*35ea0*/  @P0 LOP3.LUT R32, R33, R32, RZ, 0x3c, !PT ;  /* 0x0000002021200212 */ /* 0x002fc800078e3cff */
[----:B------:R-:W-:-:S05]  /*35eb0*/  @P0 LOP3.LUT R33, R33, R32, RZ, 0x3c, !PT ;  /* 0x0000002021210212 */ /* 0x000fca00078e3cff */
[----:B------:R1:W2:Y:S02]  /*35ec0*/  @P0 LDG.E.U8 R9, desc[UR18][R32.64] ;  /* 0x0000001220090981 */ /* 0x0002a4000c1e1100 */
[----:B-1----:R-:W-:Y:S01]  /*35ed0*/  @P1 IMAD.MOV.U32 R32, RZ, RZ, R31 ;  /* 0x000000ffff201224 */ /* 0x002fe200078e001f */
[----:B---3--:R-:W-:Y:S01]  /*35ee0*/  SEL R29, R49, R2, !P2 ;  /* 0x00000002311d7207 */ /* 0x008fe20005000000 */
[----:B------:R-:W-:-:S04]  /*35ef0*/  IMAD.X R2, R30, 0x1, R16, P6 ;  /* 0x000000011e027824 */ /* 0x000fc800030e0610 */
[----:B------:R-:W-:-:S05]  /*35f00*/  IMAD.MOV.U32 R33, RZ, RZ, R2 ;  /* 0x000000ffff217224 */ /* 0x000fca00078e0002 */
[----:B------:R1:W3:Y:S04]  /*35f10*/  @P1 LDG.E.U8 R5, desc[UR18][R32.64] ;  /* 0x0000001220051981 */ /* 0x0002e8000c1e1100 */
[----:B------:R-:W-:Y:S04]  /*35f20*/  STL [R1+0x15a0], R31 ;  /* 0x0015a01f01007387 */ /* 0x000fe80000100800 */
[----:B------:R0:W-:Y:S02]  /*35f30*/  STL [R1+0x159c], R2 ;  /* 0x00159c0201007387 */ /* 0x0001e40000100800 */
[----:B0-----:R-:W-:-:S05]  /*35f40*/  IADD3 R2, P6, PT, R28, R15, RZ ;  /* 0x0000000f1c027210 */ /* 0x001fca0007fde0ff */
[----:B-1----:R-:W-:Y:S02]  /*35f50*/  IMAD.MOV.U32 R33, RZ, RZ, R2 ;  /* 0x000000ffff217224 */ /* 0x002fe400078e0002 */
[----:B------:R-:W-:-:S05]  /*35f60*/  IMAD.X R32, R30, 0x1, R13, P6 ;  /* 0x000000011e207824 */ /* 0x000fca00030e060d */
[-C--:B------:R-:W-:Y:S01]  /*35f70*/  @P0 LOP3.LUT R33, R33, R32.reuse, RZ, 0x3c, !PT ;  /* 0x0000002021210212 */ /* 0x080fe200078e3cff */
[----:B--2---:R0:W-:Y:S04]  /*35f80*/  STL [R1+0x1f10], R9 ;  /* 0x001f100901007387 */ /* 0x0041e80000100800 */
[----:B0-----:R-:W2:Y:S04]  /*35f90*/  LDL.LU R9, [R1+0x674] ;  /* 0x0006740001097983 */ /* 0x001ea80000300800 */
[----:B------:R-:W-:Y:S04]  /*35fa0*/  STL [R1+0x15a8], R2 ;  /* 0x0015a80201007387 */ /* 0x000fe80000100800 */
[----:B---3--:R-:W-:Y:S04]  /*35fb0*/  STL [R1+0x1f14], R5 ;  /* 0x001f140501007387 */ /* 0x008fe80000100800 */
[----:B------:R0:W-:Y:S02]  /*35fc0*/  STL [R1+0x15a4], R32 ;  /* 0x0015a42001007387 */ /* 0x0001e40000100800 */
[----:B0-----:R-:W-:-:S04]  /*35fd0*/  @P0 LOP3.LUT R32, R33, R32, RZ, 0x3c, !PT ;  /* 0x0000002021200212 */ /* 0x001fc800078e3cff */
[----:B------:R-:W-:-:S05]  /*35fe0*/  @P0 LOP3.LUT R33, R33, R32, RZ, 0x3c, !PT ;  /* 0x0000002021210212 */ /* 0x000fca00078e3cff */
[----:B------:R0:W3:Y:S01]  /*35ff0*/  @P0 LDG.E.U8 R10, desc[UR18][R32.64] ;  /* 0x00000012200a0981 */ /* 0x0000e2000c1e1100 */
[----:B------:R-:W-:Y:S01]  /*36000*/  IMAD R29, R29, UR4, RZ ;  /* 0x000000041d1d7c24 */ /* 0x000fe2000f8e02ff */
[----:B------:R-:W1:Y:S01]  /*36010*/  LDCU UR4, c[0x0][0x3b0] ;  /* 0x00007600ff0477ac */ /* 0x000e620008000800 */
[----:B----4-:R-:W-:Y:S02]  /*36020*/  SEL R28, R49, R4, !P2 ;  /* 0x00000004311c7207 */ /* 0x010fe40005000000 */
[----:B------:R-:W-:Y:S01]  /*36030*/  PRMT R3, RZ, 0x7610, R3 ;  /* 0x00007610ff037816 */ /* 0x000fe20000000003 */
[----:B------:R-:W4:Y:S01]  /*36040*/  LDL.LU R4, [R1+0x67c] ;  /* 0x00067c0001047983 */ /* 0x000f220000300800 */
[----:B------:R-:W-:Y:S02]  /*36050*/  SHF.R.S32.HI R31, RZ, 0x1f, R29 ;  /* 0x0000001fff1f7819 */ /* 0x000fe4000001141d */
[----:B------:R-:W-:Y:S01]  /*36060*/  IADD3 R2, P6, PT, R29, R17, RZ ;  /* 0x000000111d027210 */ /* 0x000fe20007fde0ff */
[----:B------:R-:W-:Y:S01]  /*36070*/  IMAD R28, R28, UR10, RZ ;  /* 0x0000000a1c1c7c24 */ /* 0x000fe2000f8e02ff */
[----:B------:R-:W-:-:S02]  /*36080*/  PRMT R11, RZ, 0x7610, R11 ;  /* 0x00007610ff0b7816 */ /* 0x000fc4000000000b */
[----:B------:R-:W-:Y:S02]  /*36090*/  PRMT R14, RZ, 0x7610, R14 ;  /* 0x00007610ff0e7816 */ /* 0x000fe4000000000e */
[----:B------:R-:W-:Y:S01]  /*360a0*/  PRMT R12, RZ, 0x7610, R12 ;  /* 0x00007610ff0c7816 */ /* 0x000fe2000000000c */
[----:B------:R-:W-:Y:S01]  /*360b0*/  IMAD.X R30, R31, 0x1, R16, P6 ;  /* 0x000000011f1e7824 */ /* 0x000fe200030e0610 */
[----:B------:R-:W-:Y:S01]  /*360c0*/  IADD3 R5, P6, PT, R29, R15, RZ ;  /* 0x0000000f1d057210 */ /* 0x000fe20007fde0ff */
[----:B------:R1:W-:Y:S01]  /*360d0*/  STL [R1+0x15b0], R2 ;  /* 0x0015b00201007387 */ /* 0x0003e20000100800 */
[----:B0-----:R-:W-:Y:S02]  /*360e0*/  @P1 IMAD.MOV.U32 R32, RZ, RZ, R2 ;  /* 0x000000ffff201224 */ /* 0x001fe400078e0002 */
[----:B------:R-:W-:Y:S01]  /*360f0*/  @P1 IMAD.MOV.U32 R33, RZ, RZ, R30 ;  /* 0x000000ffff211224 */ /* 0x000fe200078e001e */
[----:B------:R-:W-:Y:S01]  /*36100*/  PRMT R6, RZ, 0x7610, R6 ;  /* 0x00007610ff067816 */ /* 0x000fe20000000006 */
[----:B------:R-:W-:Y:S01]  /*36110*/  IMAD.X R31, R31, 0x1, R13, P6 ;  /* 0x000000011f1f7824 */ /* 0x000fe200030e060d */
[----:B------:R-:W0:Y:S02]  /*36120*/  S2R R7, SR_TID.X ;  /* 0x0000000000077919 */ /* 0x000e240000002100 */
[----:B------:R1:W4:Y:S01]  /*36130*/  @P1 LDG.E.U8 R3, desc[UR18][R32.64] ;  /* 0x0000001220031981 */ /* 0x000322000c1e1100 */
[----:B--2---:R-:W-:Y:S01]  /*36140*/  SEL R29, R49, R9, !P2 ;  /* 0x00000009311d7207 */ /* 0x004fe20005000000 */
[----:B------:R-:W2:Y:S01]  /*36150*/  LDCU UR10, c[0x0][0x3b0] ;  /* 0x00007600ff0a77ac */ /* 0x000ea20008000800 */
[----:B-1----:R-:W-:-:S03]  /*36160*/  IADD3 R2, P6, PT, R28, R17, RZ ;  /* 0x000000111c027210 */ /* 0x002fc60007fde0ff */
[----:B------:R-:W-:Y:S01]  /*36170*/  IMAD R29, R29, UR4, RZ ;  /* 0x000000041d1d7c24 */ /* 0x000fe2000f8e02ff */
[----:B------:R-:W-:Y:S02]  /*36180*/  PRMT R93, RZ, 0x7610, R93 ;  /* 0x00007610ff5d7816 */ /* 0x000fe4000000005d */
[----:B------:R-:W-:Y:S01]  /*36190*/  PRMT R92, RZ, 0x7610, R92 ;  /* 0x00007610ff5c7816 */ /* 0x000fe2000000005c */
[----:B------:R-:W1:Y:S01]  /*361a0*/  LDCU UR4, c[0x0][0x3b0] ;  /* 0x00007600ff0477ac */ /* 0x000e620008000800 */
[----:B------:R-:W-:Y:S02]  /*361b0*/  @P0 IMAD.MOV.U32 R32, RZ, RZ, R5 ;  /* 0x000000ffff200224 */ /* 0x000fe400078e0005 */
[----:B------:R-:W-:-:S05]  /*361c0*/  @P0 IMAD.MOV.U32 R33, RZ, RZ, R31 ;  /* 0x000000ffff210224 */ /* 0x000fca00078e001f */
[----:B------:R1:W2:Y:S02]  /*361d0*/  @P0 LDG.E.U8 R11, desc[UR18][R32.64] ;  /* 0x00000012200b0981 */ /* 0x0002a4000c1e1100 */
[----:B-1----:R-:W-:Y:S02]  /*361e0*/  @P1 IMAD.MOV.U32 R32, RZ, RZ, R2 ;  /* 0x000000ffff201224 */ /* 0x002fe400078e0002 */
[----:B---3--:R-:W-:Y:S04]  /*361f0*/  STL [R1+0x1f18], R10 ;  /* 0x001f180a01007387 */ /* 0x008fe80000100800 */
[----:B------:R1:W-:Y:S04]  /*36200*/  STL [R1+0x15ac], R30 ;  /* 0x0015ac1e01007387 */ /* 0x0003e80000100800 */
[----:B------:R3:W-:Y:S01]  /*36210*/  STL [R1+0x15b8], R5 ;  /* 0x0015b80501007387 */ /* 0x0007e20000100800 */
[----:B-1----:R-:W-:-:S03]  /*36220*/  SHF.R.S32.HI R30, RZ, 0x1f, R28 ;  /* 0x0000001fff1e7819 */ /* 0x002fc6000001141c */
[----:B------:R1:W-:Y:S04]  /*36230*/  STL [R1+0x15b4], R31 ;  /* 0x0015b41f01007387 */ /* 0x0003e80000100800 */
[----:B------:R-:W2:Y:S01]  /*36240*/  LDL.LU R9, [R1+0x684] ;  /* 0x0006840001097983 */ /* 0x000ea20000300800 */
[----:B------:R-:W-:Y:S01]  /*36250*/  IMAD.X R10, R30, 0x1, R16, P6 ;  /* 0x000000011e0a7824 */ /* 0x000fe200030e0610 */
[----:B---3--:R-:W-:Y:S02]  /*36260*/  IADD3 R5, P6, PT, R28, R15, RZ ;  /* 0x0000000f1c057210 */ /* 0x008fe40007fde0ff */
[----:B------:R3:W-:Y:S01]  /*36270*/  STL [R1+0x15c0], R2 ;  /* 0x0015c00201007387 */ /* 0x0007e20000100800 */
[----:B------:R-:W-:Y:S02]  /*36280*/  @P1 IMAD.MOV.U32 R33, RZ, RZ, R10 ;  /* 0x000000ffff211224 */ /* 0x000fe400078e000a */
[----:B------:R-:W-:Y:S01]  /*36290*/  IMAD.X R30, R30, 0x1, R13, P6 ;  /* 0x000000011e1e7824 */ /* 0x000fe200030e060d */
[----:B-1----:R-:W-:-:S02]  /*362a0*/  SHF.R.S32.HI R31, RZ, 0x1f, R29 ;  /* 0x0000001fff1f7819 */ /* 0x002fc4000001141d */
[----:B------:R1:W2:Y:S01]  /*362b0*/  @P1 LDG.E.U8 R14, desc[UR18][R32.64] ;  /* 0x00000012200e1981 */ /* 0x0002a2000c1e1100 */
[----:B---3--:R-:W-:-:S03]  /*362c0*/  IADD3 R2, P6, PT, R29, R17, RZ ;  /* 0x000000111d027210 */ /* 0x008fc60007fde0ff */
[----:B------:R3:W-:Y:S01]  /*362d0*/  STL [R1+0x15bc], R10 ;  /* 0x0015bc0a01007387 */ /* 0x0007e20000100800 */
[----:B-1----:R-:W-:Y:S02]  /*362e0*/  @P0 IMAD.MOV.U32 R32, RZ, RZ, R5 ;  /* 0x000000ffff200224 */ /* 0x002fe400078e0005 */
[----:B------:R-:W-:Y:S02]  /*362f0*/  @P0 IMAD.MOV.U32 R33, RZ, RZ, R30 ;  /* 0x000000ffff210224 */ /* 0x000fe400078e001e */
[----:B---3--:R-:W-:-:S03]  /*36300*/  IMAD.X R10, R31, 0x1, R16, P6 ;  /* 0x000000011f0a7824 */ /* 0x008fc600030e0610 */
[----:B------:R1:W3:Y:S02]  /*36310*/  @P0 LDG.E.U8 R12, desc[UR18][R32.64] ;  /* 0x00000012200c0981 */ /* 0x0002e4000c1e1100 */
[----:B-1----:R-:W-:Y:S02]  /*36320*/  @P1 IMAD.MOV.U32 R32, RZ, RZ, R2 ;  /* 0x000000ffff201224 */ /* 0x002fe400078e0002 */
[----:B------:R-:W-:-:S05]  /*36330*/  @P1 IMAD.MOV.U32 R33, RZ, RZ, R10 ;  /* 0x000000ffff211224 */ /* 0x000fca00078e000a */
[----:B------:R1:W3:Y:S01]  /*36340*/  @P1 LDG.E.U8 R6, desc[UR18][R32.64] ;  /* 0x0000001220061981 */ /* 0x0002e2000c1e1100 */
[----:B----4-:R-:W-:-:S03]  /*36350*/  SEL R28, R49, R4, !P2 ;  /* 0x00000004311c7207 */ /* 0x010fc60005000000 */
[----:B------:R4:W-:Y:S01]  /*36360*/  STL [R1+0x15c8], R5 ;  /* 0x0015c80501007387 */ /* 0x0009e20000100800 */
[----:B0-----:R-:W-:-:S03]  /*36370*/  LOP3.LUT R7, R7, 0x7f, RZ, 0xc0, !PT ;  /* 0x0000007f07077812 */ /* 0x001fc600078ec0ff */
[----:B------:R0:W-:Y:S01]  /*36380*/  STL [R1+0x15c4], R30 ;  /* 0x0015c41e01007387 */ /* 0x0001e20000100800 */
[----:B--2---:R-:W-:-:S03]  /*36390*/  IMAD R28, R28, UR10, RZ ;  /* 0x0000000a1c1c7c24 */ /* 0x004fc6000f8e02ff */
[----:B------:R-:W2:Y:S04]  /*363a0*/  LDL.LU R4, [R1+0x690] ;  /* 0x0006900001047983 */ /* 0x000ea80000300800 */
[----:B------:R-:W-:Y:S04]  /*363b0*/  STL [R1+0x15d0], R2 ;  /* 0x0015d00201007387 */ /* 0x000fe80000100800 */
[----:B------:R1:W-:Y:S01]  /*363c0*/  STL [R1+0x15cc], R10 ;  /* 0x0015cc0a01007387 */ /* 0x0003e20000100800 */
[----:B----4-:R-:W-:Y:S02]  /*363d0*/  IADD3 R5, P6, PT, R29, R15, RZ ;  /* 0x0000000f1d057210 */ /* 0x010fe40007fde0ff */
[----:B------:R-:W-:-:S02]  /*363e0*/  LOP3.LUT R7, R7, 0x20, RZ, 0x3c, !PT ;  /* 0x0000002007077812 */ /* 0x000fc400078e3cff */
[----:B0-----:R-:W-:Y:S02]  /*363f0*/  SHF.R.S32.HI R30, RZ, 0x1f, R28 ;  /* 0x0000001fff1e7819 */ /* 0x001fe4000001141c */
[----:B------:R-:W-:Y:S01]  /*36400*/  PRMT R91, RZ, 0x7610, R91 ;  /* 0x00007610ff5b7816 */ /* 0x000fe2000000005b */
[----:B------:R-:W0:Y:S01]  /*36410*/  LDCU UR10, c[0x0][0x3b0] ;  /* 0x00007600ff0a77ac */ /* 0x000e220008000800 */
[----:B-1----:R-:W-:Y:S01]  /*36420*/  IMAD.X R10, R31, 0x1, R13, P6 ;  /* 0x000000011f0a7824 */ /* 0x002fe200030e060d */
[----:B------:R-:W-:Y:S01]  /*36430*/  IADD3 R2, P6, PT, R28, R17, RZ ;  /* 0x000000111c027210 */ /* 0x000fe20007fde0ff */
[----:B------:R-:W-:Y:S02]  /*36440*/  @P0 IMAD.MOV.U32 R32, RZ, RZ, R5 ;  /* 0x000000ffff200224 */ /* 0x000fe400078e0005 */
[----:B------:R-:W-:-:S05]  /*36450*/  @P0 IMAD.MOV.U32 R33, RZ, RZ, R10 ;  /* 0x000000ffff210224 */ /* 0x000fca00078e000a */
[----:B------:R1:W4:Y:S02]  /*36460*/  @P0 LDG.E.U8 R93, desc[UR18][R32.64] ;  /* 0x00000012205d0981 */ /* 0x000324000c1e1100 */
[----:B-1----:R-:W-:Y:S02]  /*36470*/  @P1 IMAD.MOV.U32 R32, RZ, RZ, R2 ;  /* 0x000000ffff201224 */ /* 0x002fe400078e0002 */
[----:B---3--:R1:W-:Y:S02]  /*36480*/  STL.64 [R1+0x1f20], R6 ;  /* 0x001f200601007387 */ /* 0x0083e40000100a00 */
[----:B-1----:R-:W-:-:S04]  /*36490*/  IMAD.X R6, R30, 0x1, R16, P6 ;  /* 0x000000011e067824 */ /* 0x002fc800030e0610 */
[----:B------:R-:W-:-:S05]  /*364a0*/  @P1 IMAD.MOV.U32 R33, RZ, RZ, R6 ;  /* 0x000000ffff211224 */ /* 0x000fca00078e0006 */
[----:B------:R1:W4:Y:S04]  /*364b0*/  @P1 LDG.E.U8 R92, desc[UR18][R32.64] ;  /* 0x00000012205c1981 */ /* 0x000328000c1e1100 */
[----:B------:R3:W-:Y:S01]  /*364c0*/  STL [R1+0x15d8], R5 ;  /* 0x0015d80501007387 */ /* 0x0007e20000100800 */
[----:B------:R-:W-:-:S03]  /*364d0*/  SEL R29, R49, R9, !P2 ;  /* 0x00000009311d7207 */ /* 0x000fc60005000000 */
[----:B------:R-:W-:Y:S04]  /*364e0*/  STL [R1+0x15d4], R10 ;  /* 0x0015d40a01007387 */ /* 0x000fe80000100800 */
[----:B------:R-:W4:Y:S01]  /*364f0*/  LDL.LU R9, [R1+0x69c] ;  /* 0x00069c0001097983 */ /* 0x000f220000300800 */
[----:B------:R-:W-:-:S03]  /*36500*/  IMAD R29, R29, UR4, RZ ;  /* 0x000000041d1d7c24 */ /* 0x000fc6000f8e02ff */
[----:B------:R-:W-:Y:S04]  /*36510*/  STL [R1+0x1610], R2 ;  /* 0x0016100201007387 */ /* 0x000fe80000100800 */
[----:B------:R0:W-:Y:S01]  /*36520*/  STL [R1+0x160c], R6 ;  /* 0x00160c0601007387 */ /* 0x0001e20000100800 */
[----:B------:R-:W4:Y:S01]  /*36530*/  LDCU UR4, c[0x0][0x3b0] ;  /* 0x00007600ff0477ac */ /* 0x000f220008000800 */
[----:B---3--:R-:W-:Y:S02]  /*36540*/  IADD3 R5, P6, PT, R28, R15, RZ ;  /* 0x0000000f1c057210 */ /* 0x008fe40007fde0ff */
[----:B------:R-:W-:-:S03]  /*36550*/  SHF.R.S32.HI R31, RZ, 0x1f, R29 ;  /* 0x0000001fff1f7819 */ /* 0x000fc6000001141d */
[----:B0-----:R-:W-:Y:S01]  /*36560*/  IMAD.X R6, R30, 0x1, R13, P6 ;  /* 0x000000011e067824 */ /* 0x001fe200030e060d */
[----:B------:R-:W-:Y:S02]  /*36570*/  IADD3 R2, P6, PT, R29, R17, RZ ;  /* 0x000000111d027210 */ /* 0x000fe40007fde0ff */
[----:B--2---:R-:W-:Y:S01]  /*36580*/  SEL R28, R49, R4, !P2 ;  /* 0x00000004311c7207 */ /* 0x004fe20005000000 */
[----:B-1----:R-:W-:Y:S02]  /*36590*/  @P0 IMAD.MOV.U32 R32, RZ, RZ, R5 ;  /* 0x000000ffff200224 */ /* 0x002fe400078e0005 */
[----:B------:R-:W-:Y:S02]  /*365a0*/  @P0 IMAD.MOV.U32 R33, RZ, RZ, R6 ;  /* 0x000000ffff210224 */ /* 0x000fe400078e0006 */
[----:B------:R-:W-:-:S03]  /*365b0*/  IMAD.X R4, R31, 0x1, R16, P6 ;  /* 0x000000011f047824 */ /* 0x000fc600030e0610 */
[----:B------:R0:W2:Y:S02]  /*365c0*/  @P0 LDG.E.U8 R91, desc[UR18][R32.64] ;  /* 0x00000012205b0981 */ /* 0x0000a4000c1e1100 */
[----:B0-----:R-:W-:Y:S02]  /*365d0*/  @P1 IMAD.MOV.U32 R33, RZ, RZ, R4 ;  /* 0x000000ffff211224 */ /* 0x001fe400078e0004 */
[----:B----4-:R-:W-:Y:S04]  /*365e0*/  STL.64 [R1+0x1f28], R92 ;  /* 0x001f285c01007387 */ /* 0x010fe80000100a00 */
[----:B------:R-:W-:Y:S04]  /*365f0*/  STL [R1+0x1618], R5 ;  /* 0x0016180501007387 */ /* 0x000fe80000100800 */
[----:B------:R-:W-:Y:S04]  /*36600*/  STL [R1+0x1614], R6 ;  /* 0x0016140601007387 */ /* 0x000fe80000100800 */
[----:B------:R-:W3:Y:S04]  /*36610*/  LDL.LU R10, [R1+0x6a8] ;  /* 0x0006a800010a7983 */ /* 0x000ee80000300800 */
[----:B------:R-:W-:Y:S04]  /*36620*/  STL [R1+0x1620], R2 ;  /* 0x0016200201007387 */ /* 0x000fe80000100800 */
[----:B------:R0:W-:Y:S04]  /*36630*/  STL [R1+0x161c], R4 ;  /* 0x00161c0401007387 */ /* 0x0001e80000100800 */
[----:B0-----:R-:W4:Y:S01]  /*36640*/  LDL.LU R4, [R1+0x698] ;  /* 0x0006980001047983 */ /* 0x001f220000300800 */
[----:B------:R-:W-:Y:S01]  /*36650*/  IADD3 R5, P6, PT, R29, R15, RZ ;  /* 0x0000000f1d057210 */ /* 0x000fe20007fde0ff */
[----:B------:R-:W-:Y:S01]  /*36660*/  IMAD R28, R28, UR10, RZ ;  /* 0x0000000a1c1c7c24 */ /* 0x000fe2000f8e02ff */
[----:B------:R-:W-:Y:S01]  /*36670*/  PRMT R90, RZ, 0x7610, R90 ;  /* 0x00007610ff5a7816 */ /* 0x000fe2000000005a */
[----:B------:R-:W-:Y:S01]  /*36680*/  @P1 IMAD.MOV.U32 R32, RZ, RZ, R2 ;  /* 0x000000ffff201224 */ /* 0x000fe200078e0002 */
[----:B------:R-:W-:Y:S01]  /*36690*/  SEL R29, R49, R9, !P2 ;  /* 0x00000009311d7207 */ /* 0x000fe20005000000 */
[----:B------:R-:W-:Y:S01]  /*366a0*/  IMAD.X R7, R31, 0x1, R13, P6 ;  /* 0x000000011f077824 */ /* 0x000fe200030e060d */
[----:B------:R-:W-:-:S02]  /*366b0*/  SHF.R.S32.HI R30, RZ, 0x1f, R28 ;  /* 0x0000001fff1e7819 */ /* 0x000fc4000001141c */
[----:B------:R-:W-:Y:S01]  /*366c0*/  IADD3 R2, P6, PT, R28, R17, RZ ;  /* 0x000000111c027210 */ /* 0x000fe20007fde0ff */
[----:B------:R0:W2:Y:S01]  /*366d0*/  @P1 LDG.E.U8 R90, desc[UR18][R32.64] ;  /* 0x00000012205a1981 */ /* 0x0000a2000c1e1100 */
[----:B------:R-:W-:-:S03]  /*366e0*/  PRMT R89, RZ, 0x7610, R89 ;  /* 0x00007610ff597816 */ /* 0x000fc60000000059 */
[----:B------:R1:W-:Y:S01]  /*366f0*/  STL [R1+0x1628], R5 ;  /* 0x0016280501007387 */ /* 0x0003e20000100800 */
[----:B------:R-:W-:Y:S01]  /*36700*/  PRMT R88, RZ, 0x7610, R88 ;  /* 0x00007610ff587816 */ /* 0x000fe20000000058 */
[----:B------:R-:W-:Y:S02]  /*36710*/  IMAD.X R6, R30, 0x1, R16, P6 ;  /* 0x000000011e067824 */ /* 0x000fe400030e0610 */
[----:B------:R-:W-:Y:S01]  /*36720*/  IMAD R29, R29, UR4, RZ ;  /* 0x000000041d1d7c24 */ /* 0x000fe2000f8e02ff */
[----:B------:R-:W3:Y:S01]  /*36730*/  LDCU UR10, c[0x0][0x3b0] ;  /* 0x00007600ff0a77ac */ /* 0x000ee20008000800 */
[----:B0-----:R-:W-:Y:S02]  /*36740*/  @P0 IMAD.MOV.U32 R32, RZ, RZ, R5 ;  /* 0x000000ffff200224 */ /* 0x001fe400078e0005 */
[----:B------:R-:W-:Y:S01]  /*36750*/  @P0 IMAD.MOV.U32 R33, RZ, RZ, R7 ;  /* 0x000000ffff210224 */ /* 0x000fe200078e0007 */
[----:B-1----:R-:W-:Y:S01]  /*36760*/  IADD3 R5, P6, PT, R28, R15, RZ ;  /* 0x0000000f1c057210 */ /* 0x002fe20007fde0ff */
[----:B------:R0:W-:Y:S04]  /*36770*/  STL [R1+0x1624], R7 ;  /* 0x0016240701007387 */ /* 0x0001e80000100800 */
[----:B------:R1:W2:Y:S04]  /*36780*/  @P0 LDG.E.U8 R89, desc[UR18][R32.64] ;  /* 0x0000001220590981 */ /* 0x0002a8000c1e1100 */
[----:B------:R0:W-:Y:S01]  /*36790*/  STL [R1+0x1630], R2 ;  /* 0x0016300201007387 */ /* 0x0001e20000100800 */
[----:B------:R-:W-:-:S03]  /*367a0*/  SHF.R.S32.HI R31, RZ, 0x1f, R29 ;  /* 0x0000001fff1f7819 */ /* 0x000fc6000001141d */
[----:B------:R1:W-:Y:S04]  /*367b0*/  STL [R1+0x162c], R6 ;  /* 0x00162c0601007387 */ /* 0x0003e80000100800 */
[----:B------:R-:W2:Y:S01]  /*367c0*/  LDL.LU R9, [R1+0x694] ;  /* 0x0006940001097983 */ /* 0x000ea20000300800 */
[----:B------:R-:W-:Y:S01]  /*367d0*/  PRMT R87, RZ, 0x7610, R87 ;  /* 0x00007610ff577816 */ /* 0x000fe20000000057 */
[----:B------:R-:W3:Y:S01]  /*367e0*/  LDCU UR4, c[0x0][0x3b0] ;  /* 0x00007600ff0477ac */ /* 0x000ee20008000800 */
[----:B0-----:R-:W-:Y:S02]  /*367f0*/  IMAD.X R7, R30, 0x1, R13, P6 ;  /* 0x000000011e077824 */ /* 0x001fe400030e060d */
[----:B-1----:R-:W-:Y:S02]  /*36800*/  @P1 IMAD.MOV.U32 R32, RZ, RZ, R2 ;  /* 0x000000ffff201224 */ /* 0x002fe400078e0002 */
[----:B------:R-:W-:Y:S01]  /*36810*/  @P1 IMAD.MOV.U32 R33, RZ, RZ, R6 ;  /* 0x000000ffff211224 */ /* 0x000fe200078e0006 */
[----:B------:R-:W-:Y:S01]  /*36820*/  IADD3 R2, P6, PT, R29, R17, RZ ;  /* 0x000000111d027210 */ /* 0x000fe20007fde0ff */
[----:B------:R0:W-:Y:S04]  /*36830*/  STL [R1+0x1638], R5 ;  /* 0x0016380501007387 */ /* 0x0001e80000100800 */
[----:B------:R1:W2:Y:S01]  /*36840*/  @P1 LDG.E.U8 R88, desc[UR18][R32.64] ;  /* 0x0000001220581981 */ /* 0x0002a2000c1e1100 */
[----:B------:R-:W-:-:S03]  /*36850*/  IMAD.X R6, R31, 0x1, R16, P6 ;  /* 0x000000011f067824 */ /* 0x000fc600030e0610 */
[----:B------:R0:W-:Y:S01]  /*36860*/  STL [R1+0x1634], R7 ;  /* 0x0016340701007387 */ /* 0x0001e20000100800 */
[----:B-1----:R-:W-:Y:S01]  /*36870*/  @P0 IMAD.MOV.U32 R32, RZ, RZ, R5 ;  /* 0x000000ffff200224 */ /* 0x002fe200078e0005 */
[----:B0-----:R-:W-:Y:S01]  /*36880*/  IADD3 R5, P6, PT, R29, R15, RZ ;  /* 0x0000000f1d057210 */ /* 0x001fe20007fde0ff */
[----:B------:R-:W-:Y:S01]  /*36890*/  @P0 IMAD.MOV.U32 R33, RZ, RZ, R7 ;  /* 0x000000ffff210224 */ /* 0x000fe200078e0007 */
[----:B------:R0:W-:Y:S03]  /*368a0*/  STL [R1+0x1640], R2 ;  /* 0x0016400201007387 */ /* 0x0001e60000100800 */
[----:B------:R-:W-:Y:S01]  /*368b0*/  IMAD.X R7, R31, 0x1, R13, P6 ;  /* 0x000000011f077824 */ /* 0x000fe200030e060d */
[----:B------:R1:W-:Y:S04]  /*368c0*/  STL [R1+0x163c], R6 ;  /* 0x00163c0601007387 */ /* 0x0003e80000100800 */
[----:B------:R0:W-:Y:S01]  /*368d0*/  STL [R1+0x1648], R5 ;  /* 0x0016480501007387 */ /* 0x0001e20000100800 */
[----:B------:R-:W-:-:S03]  /*368e0*/  PRMT R86, RZ, 0x7610, R86 ;  /* 0x00007610ff567816 */ /* 0x000fc60000000056 */
[----:B------:R0:W2:Y:S04]  /*368f0*/  @P0 LDG.E.U8 R87, desc[UR18][R32.64] ;  /* 0x0000001220570981 */ /* 0x0000a8000c1e1100 */
[----:B------:R0:W-:Y:S01]  /*36900*/  STL [R1+0x1644], R7 ;  /* 0x0016440701007387 */ /* 0x0001e20000100800 */
[----:B----4-:R-:W-:-:S03]  /*36910*/  SEL R29, R49, R4, !P2 ;  /* 0x00000004311d7207 */ /* 0x010fc60005000000 */
[----:B------:R-:W4:Y:S01]  /*36920*/  LDL.LU R4, [R1+0x6a4] ;  /* 0x0006a40001047983 */ /* 0x000f220000300800 */
[----:B---3--:R-:W-:Y:S01]  /*36930*/  SEL R28, R49, R10, !P2 ;  /* 0x0000000a311c7207 */ /* 0x008fe20005000000 */
[----:B0-----:R-:W-:-:S04]  /*36940*/  @P1 IMAD.MOV.U32 R32, RZ, RZ, R2 ;  /* 0x000000ffff201224 */ /* 0x001fc800078e0002 */
[----:B------:R-:W-:Y:S02]  /*36950*/  IMAD R28, R28, UR10, RZ ;  /* 0x0000000a1c1c7c24 */ /* 0x000fe4000f8e02ff */
[----:B------:R-:W-:Y:S01]  /*36960*/  @P1 IMAD.MOV.U32 R33, RZ, RZ, R6 ;  /* 0x000000ffff211224 */ /* 0x000fe200078e0006 */
[----:B------:R-:W0:Y:S02]  /*36970*/  LDCU UR10, c[0x0][0x3b0] ;  /* 0x00007600ff0a77ac */ /* 0x000e240008000800 */
[----:B------:R-:W-:Y:S02]  /*36980*/  SHF.R.S32.HI R30, RZ, 0x1f, R28 ;  /* 0x0000001fff1e7819 */ /* 0x000fe4000001141c */
[----:B------:R-:W-:Y:S01]  /*36990*/  IADD3 R2, P6, PT, R28, R17, RZ ;  /* 0x000000111c027210 */ /* 0x000fe20007fde0ff */
[----:B------:R3:W4:Y:S04]  /*369a0*/  @P1 LDG.E.U8 R86, desc[UR18][R32.64] ;  /* 0x0000001220561981 */ /* 0x000728000c1e1100 */
[----:B-1----:R-:W-:Y:S01]  /*369b0*/  IMAD.X R6, R30, 0x1, R16, P6 ;  /* 0x000000011e067824 */ /* 0x002fe200030e0610 */
[----:B------:R-:W-:Y:S01]  /*369c0*/  PRMT R85, RZ, 0x7610, R85 ;  /* 0x00007610ff557816 */ /* 0x000fe20000000055 */
[----:B---3--:R-:W-:Y:S01]  /*369d0*/  @P0 IMAD.MOV.U32 R32, RZ, RZ, R5 ;  /* 0x000000ffff200224 */ /* 0x008fe200078e0005 */
[----:B------:R-:W-:Y:S01]  /*369e0*/  IADD3 R5, P6, PT, R28, R15, RZ ;  /* 0x0000000f1c057210 */ /* 0x000fe20007fde0ff */
[----:B------:R-:W-:Y:S01]  /*369f0*/  @P0 IMAD.MOV.U32 R33, RZ, RZ, R7 ;  /* 0x000000ffff210224 */ /* 0x000fe200078e0007 */
[----:B------:R1:W-:Y:S01]  /*36a00*/  STL [R1+0x1650], R2 ;  /* 0x0016500201007387 */ /* 0x0003e20000100800 */
[----:B------:R-:W-:-:S02]  /*36a10*/  IMAD R29, R29, UR4, RZ ;  /* 0x000000041d1d7c24 */ /* 0x000fc4000f8e02ff */
[----:B------:R-:W-:Y:S01]  /*36a20*/  IMAD.X R7, R30, 0x1, R13, P6 ;  /* 0x000000011e077824 */ /* 0x000fe200030e060d */
[----:B------:R3:W-:Y:S01]  /*36a30*/  STL [R1+0x164c], R6 ;  /* 0x00164c0601007387 */ /* 0x0007e20000100800 */
[----:B------:R-:W-:-:S03]  /*36a40*/  PRMT R84, RZ, 0x7610, R84 ;  /* 0x00007610ff547816 */ /* 0x000fc60000000054 */
[----:B------:R0:W4:Y:S04]  /*36a50*/  @P0 LDG.E.U8 R85, desc[UR18][R32.64] ;  /* 0x0000001220550981 */ /* 0x000128000c1e1100 */
[----:B------:R0:W-:Y:S04]  /*36a60*/  STL [R1+0x1658], R5 ;  /* 0x0016580501007387 */ /* 0x0001e80000100800 */
[----:B------:R-:W-:Y:S04]  /*36a70*/  STL [R1+0x1654], R7 ;  /* 0x0016540701007387 */ /* 0x000fe80000100800 */
[----:B------:R-:W4:Y:S01]  /*36a80*/  LDL.LU R10, [R1+0x6a0] ;  /* 0x0006a000010a7983 */ /* 0x000f220000300800 */
[----:B------:R-:W-:-:S02]  /*36a90*/  SHF.R.S32.HI R31, RZ, 0x1f, R29 ;  /* 0x0000001fff1f7819 */ /* 0x000fc4000001141d */
[----:B--2---:R-:W-:Y:S02]  /*36aa0*/  SEL R28, R49, R9, !P2 ;  /* 0x00000009311c7207 */ /* 0x004fe40005000000 */
[----:B------:R-:W-:Y:S02]  /*36ab0*/  PRMT R83, RZ, 0x7610, R83 ;  /* 0x00007610ff537816 */ /* 0x000fe40000000053 */
[----:B------:R-:W-:Y:S02]  /*36ac0*/  PRMT R82, RZ, 0x7610, R82 ;  /* 0x00007610ff527816 */ /* 0x000fe40000000052 */
[----:B------:R-:W-:Y:S01]  /*36ad0*/  PRMT R81, RZ, 0x7610, R81 ;  /* 0x00007610ff517816 */ /* 0x000fe20000000051 */
[----:B------:R-:W2:Y:S01]  /*36ae0*/  LDCU UR4, c[0x0][0x3b0] ;  /* 0x00007600ff0477ac */ /* 0x000ea20008000800 */
[----:B0-----:R-:W-:Y:S02]  /*36af0*/  @P1 IMAD.MOV.U32 R32, RZ, RZ, R2 ;  /* 0x000000ffff201224 */ /* 0x001fe400078e0002 */
[----:B------:R-:W-:Y:S01]  /*36b00*/  @P1 IMAD.MOV.U32 R33, RZ, RZ, R6 ;  /* 0x000000ffff211224 */ /* 0x000fe200078e0006 */
[----:B-1----:R-:W-:-:S04]  /*36b10*/  IADD3 R2, P6, PT, R29, R17, RZ ;  /* 0x000000111d027210 */ /* 0x002fc80007fde0ff */
[----:B------:R0:W4:Y:S01]  /*36b20*/  @P1 LDG.E.U8 R84, desc[UR18][R32.64] ;  /* 0x0000001220541981 */ /* 0x000122000c1e1100 */
[----:B---3--:R-:W-:Y:S02]  /*36b30*/  IMAD.X R6, R31, 0x1, R16, P6 ;  /* 0x000000011f067824 */ /* 0x008fe400030e0610 */
[----:B------:R-:W-:Y:S01]  /*36b40*/  IMAD R28, R28, UR10, RZ ;  /* 0x0000000a1c1c7c24 */ /* 0x000fe2000f8e02ff */
[----:B------:R-:W-:Y:S04]  /*36b50*/  STL [R1+0x1690], R2 ;  /* 0x0016900201007387 */ /* 0x000fe80000100800 */
[----:B------:R1:W-:Y:S04]  /*36b60*/  STL [R1+0x168c], R6 ;  /* 0x00168c0601007387 */ /* 0x0003e80000100800 */
[----:B------:R-:W3:Y:S01]  /*36b70*/  LDL.LU R9, [R1+0x68c] ;  /* 0x00068c0001097983 */ /* 0x000ee20000300800 */
[----:B------:R-:W1:Y:S01]  /*36b80*/  LDCU UR10, c[0x0][0x3b0] ;  /* 0x00007600ff0a77ac */ /* 0x000e620008000800 */
[----:B0-----:R-:W-:-:S02]  /*36b90*/  @P0 IMAD.MOV.U32 R32, RZ, RZ, R5 ;  /* 0x000000ffff200224 */ /* 0x001fc400078e0005 */
[----:B------:R-:W-:Y:S01]  /*36ba0*/  @P0 IMAD.MOV.U32 R33, RZ, RZ, R7 ;  /* 0x000000ffff210224 */ /* 0x000fe200078e0007 */
[----:B------:R-:W-:Y:S02]  /*36bb0*/  IADD3 R5, P6, PT, R29, R15, RZ ;  /* 0x0000000f1d057210 */ /* 0x000fe40007fde0ff */
[----:B------:R-:W-:Y:S02]  /*36bc0*/  SHF.R.S32.HI R30, RZ, 0x1f, R28 ;  /* 0x0000001fff1e7819 */ /* 0x000fe4000001141c */
[----:B------:R0:W3:Y:S04]  /*36bd0*/  @P0 LDG.E.U8 R83, desc[UR18][R32.64] ;  /* 0x0000001220530981 */ /* 0x0000e8000c1e1100 */
[----:B------:R-:W-:Y:S01]  /*36be0*/  STL [R1+0x1698], R5 ;  /* 0x0016980501007387 */ /* 0x000fe20000100800 */
[----:B0-----:R-:W-:-:S02]  /*36bf0*/  @P1 IMAD.MOV.U32 R32, RZ, RZ, R2 ;  /* 0x000000ffff201224 */ /* 0x001fc400078e0002 */
[----:B------:R-:W-:Y:S02]  /*36c00*/  @P1 IMAD.MOV.U32 R33, RZ, RZ, R6 ;  /* 0x000000ffff211224 */ /* 0x000fe400078e0006 */
[----:B-1----:R-:W-:Y:S01]  /*36c10*/  IMAD.X R6, R31, 0x1, R13, P6 ;  /* 0x000000011f067824 */ /* 0x002fe200030e060d */
[----:B------:R-:W-:Y:S02]  /*36c20*/  IADD3 R2, P6, PT, R28, R17, RZ ;  /* 0x000000111c027210 */ /* 0x000fe40007fde0ff */
[----:B------:R0:W3:Y:S04]  /*36c30*/  @P1 LDG.E.U8 R82, desc[UR18][R32.64] ;  /* 0x0000001220521981 */ /* 0x0000e8000c1e1100 */
[----:B------:R-:W-:Y:S04]  /*36c40*/  STL [R1+0x1694], R6 ;  /* 0x0016940601007387 */ /* 0x000fe80000100800 */
[----:B------:R-:W-:Y:S01]  /*36c50*/  STL [R1+0x16a0], R2 ;  /* 0x0016a00201007387 */ /* 0x000fe20000100800 */
[----:B0-----:R-:W-:-:S02]  /*36c60*/  @P0 IMAD.MOV.U32 R32, RZ, RZ, R5 ;  /* 0x000000ffff200224 */ /* 0x001fc400078e0005 */
[----:B------:R-:W-:-:S05]  /*36c70*/  @P0 IMAD.MOV.U32 R33, RZ, RZ, R6 ;  /* 0x000000ffff210224 */ /* 0x000fca00078e0006 */
[----:B------:R0:W3:Y:S01]  /*36c80*/  @P0 LDG.E.U8 R81, desc[UR18][R32.64] ;  /* 0x0000001220510981 */ /* 0x0000e2000c1e1100 */
[----:B----4-:R-:W-:Y:S01]  /*36c90*/  SEL R29, R49, R4, !P2 ;  /* 0x00000004311d7207 */ /* 0x010fe20005000000 */
[----:B------:R-:W-:-:S04]  /*36ca0*/  IMAD.X R4, R30, 0x1, R16, P6 ;  /* 0x000000011e047824 */ /* 0x000fc800030e0610 */
[----:B0-----:R-:W-:Y:S01]  /*36cb0*/  @P1 IMAD.MOV.U32 R33, RZ, RZ, R4 ;  /* 0x000000ffff211224 */ /* 0x001fe200078e0004 */
[----:B------:R0:W-:Y:S04]  /*36cc0*/  STL [R1+0x169c], R4 ;  /* 0x00169c0401007387 */ /* 0x0001e80000100800 */
[----:B0-----:R-:W4:Y:S01]  /*36cd0*/  LDL.LU R4, [R1+0x688] ;  /* 0x0006880001047983 */ /* 0x001f220000300800 */
[----:B------:R-:W-:Y:S01]  /*36ce0*/  IADD3 R5, P6, PT, R28, R15, RZ ;  /* 0x0000000f1c057210 */ /* 0x000fe20007fde0ff */
[----:B--2---:R-:W-:Y:S01]  /*36cf0*/  IMAD R29, R29, UR4, RZ ;  /* 0x000000041d1d7c24 */ /* 0x004fe2000f8e02ff */
[----:B------:R-:W-:Y:S01]  /*36d00*/  PRMT R80, RZ, 0x7610, R80 ;  /* 0x00007610ff507816 */ /* 0x000fe20000000050 */
[----:B------:R-:W-:Y:S01]  /*36d10*/  @P1 IMAD.MOV.U32 R32, RZ, RZ, R2 ;  /* 0x000000ffff201224 */ /* 0x000fe200078e0002 */
[----:B------:R-:W0:Y:S01]  /*36d20*/  LDCU UR4, c[0x0][0x3b0] ;  /* 0x00007600ff0477ac */ /* 0x000e220008000800 */
[----:B------:R-:W-:Y:S01]  /*36d30*/  IMAD.X R7, R30, 0x1, R13, P6 ;  /* 0x000000011e077824 */ /* 0x000fe200030e060d */
[----:B------:R-:W-:-:S02]  /*36d40*/  SHF.R.S32.HI R31, RZ, 0x1f, R29 ;  /* 0x0000001fff1f7819 */ /* 0x000fc4000001141d */
[----:B------:R-:W-:Y:S01]  /*36d50*/  IADD3 R2, P6, PT, R29, R17, RZ ;  /* 0x000000111d027210 */ /* 0x000fe20007fde0ff */
[----:B------:R1:W2:Y:S01]  /*36d60*/  @P1 LDG.E.U8 R80, desc[UR18][R32.64] ;  /* 0x0000001220501981 */ /* 0x0002a2000c1e1100 */
[----:B------:R-:W-:-:S03]  /*36d70*/  PRMT R79, RZ, 0x7610, R79 ;  /* 0x00007610ff4f7816 */ /* 0x000fc6000000004f */
[----:B------:R0:W-:Y:S01]  /*36d80*/  STL [R1+0x16a8], R5 ;  /* 0x0016a80501007387 */ /* 0x0001e20000100800 */
[----:B------:R-:W-:Y:S01]  /*36d90*/  IMAD.X R6, R31, 0x1, R16, P6 ;  /* 0x000000011f067824 */ /* 0x000fe200030e0610 */
[----:B------:R-:W-:Y:S01]  /*36da0*/  SEL R28, R49, R10, !P2 ;  /* 0x0000000a311c7207 */ /* 0x000fe20005000000 */
[----:B-1----:R-:W-:Y:S02]  /*36db0*/  @P0 IMAD.MOV.U32 R32, RZ, RZ, R5 ;  /* 0x000000ffff200224 */ /* 0x002fe400078e0005 */
[----:B------:R-:W-:Y:S01]  /*36dc0*/  @P0 IMAD.MOV.U32 R33, RZ, RZ, R7 ;  /* 0x000000ffff210224 */ /* 0x000fe200078e0007 */
[----:B0-----:R-:W-:Y:S01]  /*36dd0*/  IADD3 R5, P6, PT, R29, R15, RZ ;  /* 0x0000000f1d057210 */ /* 0x001fe20007fde0ff */
[----:B------:R-:W-:Y:S01]  /*36de0*/  IMAD R28, R28, UR10, RZ ;  /* 0x0000000a1c1c7c24 */ /* 0x000fe2000f8e02ff */
[----:B------:R-:W-:Y:S02]  /*36df0*/  PRMT R78, RZ, 0x7610, R78 ;  /* 0x00007610ff4e7816 */ /* 0x000fe4000000004e */
[----:B------:R0:W2:Y:S04]  /*36e00*/  @P0 LDG.E.U8 R79, desc[UR18][R32.64] ;  /* 0x00000012204f0981 */ /* 0x0000a8000c1e1100 */
[----:B------:R1:W-:Y:S04]  /*36e10*/  STL [R1+0x16a4], R7 ;  /* 0x0016a40701007387 */ /* 0x0003e80000100800 */
[----:B------:R1:W-:Y:S01]  /*36e20*/  STL [R1+0x16b0], R2 ;  /* 0x0016b00201007387 */ /* 0x0003e20000100800 */
[----:B------:R-:W-:Y:S01]  /*36e30*/  SHF.R.S32.HI R30, RZ, 0x1f, R28 ;  /* 0x0000001fff1e7819 */ /* 0x000fe2000001141c */
[----:B------:R-:W3:Y:S01]  /*36e40*/  LDCU UR10, c[0x0][0x3b0] ;  /* 0x00007600ff0a77ac */ /* 0x000ee20008000800 */
[----:B------:R-:W-:Y:S01]  /*36e50*/  PRMT R77, RZ, 0x7610, R77 ;  /* 0x00007610ff4d7816 */ /* 0x000fe2000000004d */
[----:B0-----:R-:W-:-:S02]  /*36e60*/  @P1 IMAD.MOV.U32 R32, RZ, RZ, R2 ;  /* 0x000000ffff201224 */ /* 0x001fc400078e0002 */
[----:B------:R-:W-:Y:S02]  /*36e70*/  @P1 IMAD.MOV.U32 R33, RZ, RZ, R6 ;  /* 0x000000ffff211224 */ /* 0x000fe400078e0006 */
[----:B-1----:R-:W-:Y:S01]  /*36e80*/  IMAD.X R7, R31, 0x1, R13, P6 ;  /* 0x000000011f077824 */ /* 0x002fe200030e060d */
[----:B------:R-:W-:Y:S02]  /*36e90*/  IADD3 R2, P6, PT, R28, R17, RZ ;  /* 0x000000111c027210 */ /* 0x000fe40007fde0ff */
[----:B---3--:R-:W-:Y:S01]  /*36ea0*/  SEL R29, R49, R9, !P2 ;  /* 0x00000009311d7207 */ /* 0x008fe20005000000 */
[----:B------:R0:W-:Y:S04]  /*36eb0*/  STL [R1+0x16ac], R6 ;  /* 0x0016ac0601007387 */ /* 0x0001e80000100800 */
[----:B------:R1:W3:Y:S04]  /*36ec0*/  @P1 LDG.E.U8 R78, desc[UR18][R32.64] ;  /* 0x00000012204e1981 */ /* 0x0002e8000c1e1100 */
[----:B------:R0:W-:Y:S01]  /*36ed0*/  STL [R1+0x16b8], R5 ;  /* 0x0016b80501007387 */ /* 0x0001e20000100800 */
[----:B------:R-:W-:-:S03]  /*36ee0*/  IMAD R29, R29, UR4, RZ ;  /* 0x000000041d1d7c24 */ /* 0x000fc6000f8e02ff */
[----:B------:R-:W-:Y:S04]  /*36ef0*/  STL [R1+0x16b4], R7 ;  /* 0x0016b40701007387 */ /* 0x000fe80000100800 */
[----:B------:R-:W-:Y:S01]  /*36f00*/  STL [R1+0x16c0], R2 ;  /* 0x0016c00201007387 */ /* 0x000fe20000100800 */
[----:B------:R-:W-:Y:S01]  /*36f10*/  PRMT R76, RZ, 0x7610, R76 ;  /* 0x00007610ff4c7816 */ /* 0x000fe2000000004c */
[----:B------:R-:W4:Y:S01]  /*36f20*/  LDCU UR4, c[0x0][0x3b0] ;  /* 0x00007600ff0477ac */ /* 0x000f220008000800 */
[----:B0-----:R-:W-:Y:S02]  /*36f30*/  IMAD.X R6, R30, 0x1, R16, P6 ;  /* 0x000000011e067824 */ /* 0x001fe400030e0610 */
[----:B-1----:R-:W-:Y:S02]  /*36f40*/  @P0 IMAD.MOV.U32 R32, RZ, RZ, R5 ;  /* 0x000000ffff200224 */ /* 0x002fe400078e0005 */
[----:B------:R-:W-:Y:S01]  /*36f50*/  @P0 IMAD.MOV.U32 R33, RZ, RZ, R7 ;  /* 0x000000ffff210224 */ /* 0x000fe200078e0007 */
[----:B------:R-:W-:Y:S01]  /*36f60*/  IADD3 R5, P6, PT, R28, R15, RZ ;  /* 0x0000000f1c057210 */ /* 0x000fe20007fde0ff */
[----:B------:R0:W-:Y:S04]  /*36f70*/  STL [R1+0x16bc], R6 ;  /* 0x0016bc0601007387 */ /* 0x0001e80000100800 */
[----:B------:R1:W2:Y:S01]  /*36f80*/  @P0 LDG.E.U8 R77, desc[UR18][R32.64] ;  /* 0x00000012204d0981 */ /* 0x0002a2000c1e1100 */
[----:B------:R-:W-:-:S02]  /*36f90*/  SHF.R.S32.HI R31, RZ, 0x1f, R29 ;  /* 0x0000001fff1f7819 */ /* 0x000fc4000001141d */
[----:B------:R-:W-:Y:S01]  /*36fa0*/  PRMT R75, RZ, 0x7610, R75 ;  /* 0x00007610ff4b7816 */ /* 0x000fe2000000004b */
[----:B------:R0:W-:Y:S01]  /*36fb0*/  STL [R1+0x16c8], R5 ;  /* 0x0016c80501007387 */ /* 0x0001e20000100800 */
[----:B-1----:R-:W-:Y:S02]  /*36fc0*/  @P1 IMAD.MOV.U32 R33, RZ, RZ, R6 ;  /* 0x000000ffff211224 */ /* 0x002fe400078e0006 */
[----:B------:R-:W-:Y:S02]  /*36fd0*/  @P1 IMAD.MOV.U32 R32, RZ, RZ, R2 ;  /* 0x000000ffff201224 */ /* 0x000fe400078e0002 */
[----:B0-----:R-:W-:Y:S01]  /*36fe0*/  IMAD.X R6, R30, 0x1, R13, P6 ;  /* 0x000000011e067824 */ /* 0x001fe200030e060d */
[----:B------:R-:W-:Y:S02]  /*36ff0*/  IADD3 R2, P6, PT, R29, R17, RZ ;  /* 0x000000111d027210 */ /* 0x000fe40007fde0ff */
[----:B------:R0:W2:Y:S04]  /*37000*/  @P1 LDG.E.U8 R76, desc[UR18][R32.64] ;  /* 0x00000012204c1981 */ /* 0x0000a8000c1e1100 */
[----:B------:R1:W-:Y:S01]  /*37010*/  STL [R1+0x16c4], R6 ;  /* 0x0016c40601007387 */ /* 0x0003e20000100800 */
[----:B------:R-:W-:-:S03]  /*37020*/  PRMT R74, RZ, 0x7610, R74 ;  /* 0x00007610ff4a7816 */ /* 0x000fc6000000004a */
[----:B------:R1:W-:Y:S01]  /*37030*/  STL [R1+0x16d0], R2 ;  /* 0x0016d00201007387 */ /* 0x0003e20000100800 */
[----:B0-----:R-:W-:Y:S02]  /*37040*/  @P0 IMAD.MOV.U32 R32, RZ, RZ, R5 ;  /* 0x000000ffff200224 */ /* 0x001fe400078e0005 */
[----:B------:R-:W-:-:S05]  /*37050*/  @P0 IMAD.MOV.U32 R33, RZ, RZ, R6 ;  /* 0x000000ffff210224 */ /* 0x000fca00078e0006 */
[----:B------:R0:W2:Y:S01]  /*37060*/  @P0 LDG.E.U8 R75, desc[UR18][R32.64] ;  /* 0x00000012204b0981 */ /* 0x0000a2000c1e1100 */
[----:B------:R-:W-:Y:S01]  /*37070*/  PRMT R73, RZ, 0x7610, R73 ;  /* 0x00007610ff497816 */ /* 0x000fe20000000049 */
[----:B0-----:R-:W-:Y:S01]  /*37080*/  @P1 IMAD.MOV.U32 R32, RZ, RZ, R2 ;  /* 0x000000ffff201224 */ /* 0x001fe200078e0002 */
[C---:B------:R-:W-:Y:S02]  /*37090*/  SEL R23, R49.reuse, R23, !P2 ;  /* 0x0000001731177207 */ /* 0x040fe40005000000 */
[----:B------:R-:W-:Y:S02]  /*370a0*/  PRMT R71, RZ, 0x7610, R71 ;  /* 0x00007610ff477816 */ /* 0x000fe40000000047 */
[----:B------:R-:W-:Y:S02]  /*370b0*/  PRMT R70, RZ, 0x7610, R70 ;  /* 0x00007610ff467816 */ /* 0x000fe40000000046 */
[----:B------:R-:W-:Y:S02]  /*370c0*/  PRMT R69, RZ, 0x7610, R69 ;  /* 0x00007610ff457816 */ /* 0x000fe40000000045 */
[----:B----4-:R-:W-:Y:S01]  /*370d0*/  SEL R28, R49, R4, !P2 ;  /* 0x00000004311c7207 */ /* 0x010fe20005000000 */
[----:B------:R-:W-:Y:S01]  /*370e0*/  IMAD.X R4, R31, 0x1, R16, P6 ;  /* 0x000000011f047824 */ /* 0x000fe200030e0610 */
[----:B------:R-:W-:-:S03]  /*370f0*/  IADD3 R5, P6, PT, R29, R15, RZ ;  /* 0x0000000f1d057210 */ /* 0x000fc60007fde0ff */
[----:B------:R-:W-:Y:S02]  /*37100*/  IMAD R28, R28, UR10, RZ ;  /* 0x0000000a1c1c7c24 */ /* 0x000fe4000f8e02ff */
[----:B------:R-:W-:Y:S02]  /*37110*/  @P1 IMAD.MOV.U32 R33, RZ, RZ, R4 ;  /* 0x000000ffff211224 */ /* 0x000fe400078e0004 */
[----:B-1----:R-:W-:Y:S01]  /*37120*/  IMAD.X R6, R31, 0x1, R13, P6 ;  /* 0x000000011f067824 */ /* 0x002fe200030e060d */
[----:B------:R-:W0:Y:S01]  /*37130*/  LDCU UR10, c[0x0][0x3b0] ;  /* 0x00007600ff0a77ac */ /* 0x000e220008000800 */
[----:B------:R-:W-:Y:S02]  /*37140*/  SHF.R.S32.HI R30, RZ, 0x1f, R28 ;  /* 0x0000001fff1e7819 */ /* 0x000fe4000001141c */
[----:B------:R-:W-:Y:S02]  /*37150*/  IADD3 R2, P6, PT, R28, R17, RZ ;  /* 0x000000111c027210 */ /* 0x000fe40007fde0ff */
[----:B------:R-:W-:Y:S01]  /*37160*/  SEL R29, R49, R61, !P2 ;  /* 0x0000003d311d7207 */ /* 0x000fe20005000000 */
[----:B------:R1:W-:Y:S04]  /*37170*/  STL [R1+0x16cc], R4 ;  /* 0x0016cc0401007387 */ /* 0x0003e80000100800 */
[----:B------:R4:W2:Y:S04]  /*37180*/  @P1 LDG.E.U8 R74, desc[UR18][R32.64] ;  /* 0x00000012204a1981 */ /* 0x0008a8000c1e1100 */
[----:B------:R0:W-:Y:S01]  /*37190*/  STL [R1+0x16d8], R5 ;  /* 0x0016d80501007387 */ /* 0x0001e20000100800 */
[----:B------:R-:W-:-:S03]  /*371a0*/  IMAD R29, R29, UR4, RZ ;  /* 0x000000041d1d7c24 */ /* 0x000fc6000f8e02ff */
[----:B------:R0:W-:Y:S01]  /*371b0*/  STL [R1+0x16d4], R6 ;  /* 0x0016d40601007387 */ /* 0x0001e20000100800 */
[----:B-1----:R-:W-:Y:S02]  /*371c0*/  IMAD.X R4, R30, 0x1, R16, P6 ;  /* 0x000000011e047824 */ /* 0x002fe400030e0610 */
[----:B----4-:R-:W-:Y:S02]  /*371d0*/  @P0 IMAD.MOV.U32 R32, RZ, RZ, R5 ;  /* 0x000000ffff200224 */ /* 0x010fe400078e0005 */
[----:B------:R-:W-:Y:S01]  /*371e0*/  @P0 IMAD.MOV.U32 R33, RZ, RZ, R6 ;  /* 0x000000ffff210224 */ /* 0x000fe200078e0006 */
[----:B0-----:R-:W-:Y:S01]  /*371f0*/  IADD3 R5, P6, PT, R28, R15, RZ ;  /* 0x0000000f1c057210 */ /* 0x001fe20007fde0ff */
[----:B------:R0:W-:Y:S04]  /*37200*/  STL [R1+0x1710], R2 ;  /* 0x0017100201007387 */ /* 0x0001e80000100800 */
[----:B------:R1:W4:Y:S01]  /*37210*/  @P0 LDG.E.U8 R73, desc[UR18][R32.64] ;  /* 0x0000001220490981 */ /* 0x000322000c1e1100 */
[----:B------:R-:W-:Y:S01]  /*37220*/  SHF.R.S32.HI R28, RZ, 0x1f, R29 ;  /* 0x0000001fff1c7819 */ /* 0x000fe2000001141d */
[----:B------:R-:W-:-:S02]  /*37230*/  IMAD R23, R23, UR10, RZ ;  /* 0x0000000a17177c24 */ /* 0x000fc4000f8e02ff */
[----:B------:R-:W-:Y:S01]  /*37240*/  IMAD.X R6, R30, 0x1, R13, P6 ;  /* 0x000000011e067824 */ /* 0x000fe200030e060d */
[----:B------:R0:W-:Y:S01]  /*37250*/  STL [R1+0x170c], R4 ;  /* 0x00170c0401007387 */ /* 0x0001e20000100800 */
[----:B------:R-:W-:Y:S01]  /*37260*/  @P0 IMAD.MOV.U32 R30, RZ, RZ, R5 ;  /* 0x000000ffff1e0224 */ /* 0x000fe200078e0005 */
[----:B------:R-:W3:Y:S01]  /*37270*/  LDCU UR4, c[0x0][0x3b0] ;  /* 0x00007600ff0477ac */ /* 0x000ee20008000800 */
[----:B-1----:R-:W-:Y:S01]  /*37280*/  @P1 IMAD.MOV.U32 R32, RZ, RZ, R2 ;  /* 0x000000ffff201224 */ /* 0x002fe200078e0002 */
[----:B0-----:R-:W-:Y:S01]  /*37290*/  IADD3 R2, P6, PT, R29, R17, RZ ;  /* 0x000000111d027210 */ /* 0x001fe20007fde0ff */
[----:B------:R-:W-:Y:S02]  /*372a0*/  @P1 IMAD.MOV.U32 R33, RZ, RZ, R4 ;  /* 0x000000ffff211224 */ /* 0x000fe400078e0004 */
[----:B------:R-:W-:Y:S01]  /*372b0*/  @P0 IMAD.MOV.U32 R31, RZ, RZ, R6 ;  /* 0x000000ffff1f0224 */ /* 0x000fe200078e0006 */
[----:B------:R0:W-:Y:S01]  /*372c0*/  STL [R1+0x1718], R5 ;  /* 0x0017180501007387 */ /* 0x0001e20000100800 */
[----:B------:R-:W1:Y:S01]  /*372d0*/  LDCU UR10, c[0x0][0x3b0] ;  /* 0x00007600ff0a77ac */ /* 0x000e620008000800 */
[----:B------:R-:W-:-:S02]  /*372e0*/  IMAD.X R4, R28, 0x1, R16, P6 ;  /* 0x000000011c047824 */ /* 0x000fc400030e0610 */
[----:B------:R1:W-:Y:S04]  /*372f0*/  STL [R1+0x1714], R6 ;  /* 0x0017140601007387 */ /* 0x0003e80000100800 */
[----:B------:R3:W2:Y:S04]  /*37300*/  @P0 LDG.E.U8 R71, desc[UR18][R30.64] ;  /* 0x000000121e470981 */ /* 0x0006a8000c1e1100 */
[----:B------:R1:W-:Y:S01]  /*37310*/  STL [R1+0x1720], R2 ;  /* 0x0017200201007387 */ /* 0x0003e20000100800 */
[----:B0-----:R-:W-:Y:S02]  /*37320*/  IADD3 R5, P6, PT, R29, R15, RZ ;  /* 0x0000000f1d057210 */ /* 0x001fe40007fde0ff */
[----:B------:R-:W-:Y:S01]  /*37330*/  SHF.R.S32.HI R29, RZ, 0x1f, R23 ;  /* 0x0000001fff1d7819 */ /* 0x000fe20000011417 */
[----:B---3--:R-:W-:-:S02]  /*37340*/  @P1 IMAD.MOV.U32 R30, RZ, RZ, R2 ;  /* 0x000000ffff1e1224 */ /* 0x008fc400078e0002 */
[----:B------:R-:W-:Y:S02]  /*37350*/  @P1 IMAD.MOV.U32 R31, RZ, RZ, R4 ;  /* 0x000000ffff1f1224 */ /* 0x000fe400078e0004 */
[----:B-1----:R-:W-:Y:S01]  /*37360*/  IMAD.X R6, R28, 0x1, R13, P6 ;  /* 0x000000011c067824 */ /* 0x002fe200030e060d */
[----:B------:R-:W-:Y:S01]  /*37370*/  IADD3 R2, P6, PT, R23, R17, RZ ;  /* 0x0000001117027210 */ /* 0x000fe20007fde0ff */
[----:B------:R0:W-:Y:S04]  /*37380*/  STL [R1+0x171c], R4 ;  /* 0x00171c0401007387 */ /* 0x0001e80000100800 */
[----:B------:R1:W3:Y:S04]  /*37390*/  @P1 LDG.E.U8 R70, desc[UR18][R30.64] ;  /* 0x000000121e461981 */ /* 0x0002e8000c1e1100 */
[----:B------:R-:W-:Y:S04]  /*373a0*/  STL [R1+0x1728], R5 ;  /* 0x0017280501007387 */ /* 0x000fe80000100800 */
[----:B------:R-:W-:Y:S04]  /*373b0*/  STL [R1+0x1724], R6 ;  /* 0x0017240601007387 */ /* 0x000fe80000100800 */
[----:B------:R-:W-:Y:S01]  /*373c0*/  STL [R1+0x1730], R2 ;  /* 0x0017300201007387 */ /* 0x000fe20000100800 */
[----:B0-----:R-:W-:-:S02]  /*373d0*/  IMAD.X R4, R29, 0x1, R16, P6 ;  /* 0x000000011d047824 */ /* 0x001fc400030e0610 */
[----:B-1----:R-:W-:Y:S02]  /*373e0*/  @P0 IMAD.MOV.U32 R30, RZ, RZ, R5 ;  /* 0x000000ffff1e0224 */ /* 0x002fe400078e0005 */
[----:B------:R-:W-:Y:S01]  /*373f0*/  @P0 IMAD.MOV.U32 R31, RZ, RZ, R6 ;  /* 0x000000ffff1f0224 */ /* 0x000fe200078e0006 */
[----:B------:R0:W-:Y:S04]  /*37400*/  STL [R1+0x172c], R4 ;  /* 0x00172c0401007387 */ /* 0x0001e80000100800 */
[----:B------:R1:W2:Y:S02]  /*37410*/  @P0 LDG.E.U8 R69, desc[UR18][R30.64] ;  /* 0x000000121e450981 */ /* 0x0002a4000c1e1100 */
[----:B-1----:R-:W-:Y:S02]  /*37420*/  @P1 IMAD.MOV.U32 R31, RZ, RZ, R4 ;  /* 0x000000ffff1f1224 */ /* 0x002fe400078e0004 */
[----:B0-----:R-:W2:Y:S04]  /*37430*/  LDL.LU R4, [R1+0x228] ;  /* 0x0002280001047983 */ /* 0x001ea80000300800 */
[----:B------:R-:W3:Y:S01]  /*37440*/  LDL.LU R9, [R1+0x230] ;  /* 0x0002300001097983 */ /* 0x000ee20000300800 */
[----:B------:R-:W-:-:S02]  /*37450*/  SEL R24, R49, R24, !P2 ;  /* 0x0000001831187207 */ /* 0x000fc40005000000 */
[----:B------:R-:W-:-:S03]  /*37460*/  IADD3 R5, P6, PT, R23, R15, RZ ;  /* 0x0000000f17057210 */ /* 0x000fc60007fde0ff */
[----:B------:R-:W-:Y:S01]  /*37470*/  IMAD R24, R24, UR4, RZ ;  /* 0x0000000418187c24 */ /* 0x000fe2000f8e02ff */
[----:B------:R-:W-:Y:S01]  /*37480*/  SEL R23, R49, R25, !P2 ;  /* 0x0000001931177207 */ /* 0x000fe20005000000 */
[----:B------:R-:W-:Y:S01]  /*37490*/  IMAD.X R7, R29, 0x1, R13, P6 ;  /* 0x000000011d077824 */ /* 0x000fe200030e060d */
[----:B------:R-:W-:Y:S01]  /*374a0*/  PRMT R67, RZ, 0x7610, R67 ;  /* 0x00007610ff437816 */ /* 0x000fe20000000043 */
[----:B------:R-:W-:Y:S01]  /*374b0*/  @P0 IMAD.MOV.U32 R28, RZ, RZ, R5 ;  /* 0x000000ffff1c0224 */ /* 0x000fe200078e0005 */
[----:B------:R-:W-:Y:S02]  /*374c0*/  SHF.R.S32.HI R25, RZ, 0x1f, R24 ;  /* 0x0000001fff197819 */ /* 0x000fe40000011418 */
[C---:B------:R-:W-:Y:S01]  /*374d0*/  IADD3 R6, P6, PT, R24.reuse, R17, RZ ;  /* 0x0000001118067210 */ /* 0x040fe20007fde0ff */
[----:B------:R-:W-:Y:S02]  /*374e0*/  @P0 IMAD.MOV.U32 R29, RZ, RZ, R7 ;  /* 0x000000ffff1d0224 */ /* 0x000fe400078e0007 */
[----:B------:R-:W-:Y:S01]  /*374f0*/  @P1 IMAD.MOV.U32 R30, RZ, RZ, R2 ;  /* 0x000000ffff1e1224 */ /* 0x000fe200078e0002 */
[----:B------:R-:W0:Y:S01]  /*37500*/  LDCU UR4, c[0x0][0x3b0] ;  /* 0x00007600ff0477ac */ /* 0x000e220008000800 */
[----:B------:R-:W-:Y:S01]  /*37510*/  IMAD.X R10, R25, 0x1, R16, P6 ;  /* 0x00000001190a7824 */ /* 0x000fe200030e0610 */
[----:B------:R-:W-:Y:S01]  /*37520*/  IADD3 R2, P6, PT, R24, R15, RZ ;  /* 0x0000000f18027210 */ /* 0x000fe20007fde0ff */
[----:B------:R-:W-:Y:S01]  /*37530*/  IMAD R23, R23, UR10, RZ ;  /* 0x0000000a17177c24 */ /* 0x000fe2000f8e02ff */
[----:B------:R-:W-:Y:S04]  /*37540*/  STL [R1+0x1738], R5 ;  /* 0x0017380501007387 */ /* 0x000fe80000100800 */
[----:B------:R1:W4:Y:S01]  /*37550*/  @P0 LDG.E.U8 R67, desc[UR18][R28.64] ;  /* 0x000000121c430981 */ /* 0x000322000c1e1100 */
[----:B------:R-:W-:-:S03]  /*37560*/  PRMT R66, RZ, 0x7610, R66 ;  /* 0x00007610ff427816 */ /* 0x000fc60000000042 */
[----:B------:R0:W-:Y:S01]  /*37570*/  STL [R1+0x1734], R7 ;  /* 0x0017340701007387 */ /* 0x0001e20000100800 */
[----:B------:R-:W-:-:S03]  /*37580*/  SHF.R.S32.HI R24, RZ, 0x1f, R23 ;  /* 0x0000001fff187819 */ /* 0x000fc60000011417 */
[----:B------:R0:W-:Y:S01]  /*37590*/  STL [R1+0x1740], R6 ;  /* 0x0017400601007387 */ /* 0x0001e20000100800 */
[----:B------:R-:W-:Y:S02]  /*375a0*/  PRMT R65, RZ, 0x7610, R65 ;  /* 0x00007610ff417816 */ /* 0x000fe40000000041 */
[----:B------:R-:W-:Y:S02]  /*375b0*/  SEL R26, R49, R26, !P2 ;  /* 0x0000001a311a7207 */ /* 0x000fe40005000000 */
[----:B------:R-:W-:Y:S02]  /*375c0*/  PRMT R64, RZ, 0x7610, R64 ;  /* 0x00007610ff407816 */ /* 0x000fe40000000040 */
[----:B------:R-:W-:Y:S02]  /*375d0*/  PRMT R63, RZ, 0x7610, R63 ;  /* 0x00007610ff3f7816 */ /* 0x000fe4000000003f */
[----:B------:R-:W-:Y:S01]  /*375e0*/  PRMT R61, RZ, 0x7610, R61 ;  /* 0x00007610ff3d7816 */ /* 0x000fe2000000003d */
[----:B-1----:R-:W-:-:S02]  /*375f0*/  @P1 IMAD.MOV.U32 R28, RZ, RZ, R6 ;  /* 0x000000ffff1c1224 */ /* 0x002fc400078e0006 */
[----:B------:R-:W-:Y:S02]  /*37600*/  @P1 IMAD.MOV.U32 R29, RZ, RZ, R10 ;  /* 0x000000ffff1d1224 */ /* 0x000fe400078e000a */
[----:B0-----:R-:W-:Y:S01]  /*37610*/  IMAD.X R7, R25, 0x1, R13, P6 ;  /* 0x0000000119077824 */ /* 0x001fe200030e060d */
[----:B------:R-:W-:Y:S01]  /*37620*/  IADD3 R5, P6, PT, R23, R17, RZ ;  /* 0x0000001117057210 */ /* 0x000fe20007fde0ff */
[----:B------:R-:W-:Y:S04]  /*37630*/  STL [R1+0x173c], R10 ;  /* 0x00173c0a01007387 */ /* 0x000fe80000100800 */
[----:B------:R0:W4:Y:S04]  /*37640*/  @P1 LDG.E.U8 R66, desc[UR18][R28.64] ;  /* 0x000000121c421981 */ /* 0x000128000c1e1100 */
[----:B------:R1:W-:Y:S01]  /*37650*/  STL [R1+0x1748], R2 ;  /* 0x0017480201007387 */ /* 0x0003e20000100800 */
[----:B------:R-:W-:-:S03]  /*37660*/  IMAD.X R6, R24, 0x1, R16, P6 ;  /* 0x0000000118067824 */ /* 0x000fc600030e0610 */
[----:B------:R-:W-:Y:S04]  /*37670*/  STL [R1+0x1744], R7 ;  /* 0x0017440701007387 */ /* 0x000fe80000100800 */
[----:B------:R-:W-:Y:S01]  /*37680*/  STL [R1+0x1750], R5 ;  /* 0x0017500501007387 */ /* 0x000fe20000100800 */
[----:B------:R-:W1:Y:S01]  /*37690*/  LDCU UR10, c[0x0][0x3b0] ;  /* 0x00007600ff0a77ac */ /* 0x000e620008000800 */
[----:B0-----:R-:W-:Y:S02]  /*376a0*/  @P0 IMAD.MOV.U32 R28, RZ, RZ, R2 ;  /* 0x000000ffff1c0224 */ /* 0x001fe400078e0002 */
[----:B------:R-:W-:Y:S01]  /*376b0*/  @P0 IMAD.MOV.U32 R29, RZ, RZ, R7 ;  /* 0x000000ffff1d0224 */ /* 0x000fe200078e0007 */
[----:B-1----:R-:W-:Y:S01]  /*376c0*/  IADD3 R2, P6, PT, R23, R15, RZ ;  /* 0x0000000f17027210 */ /* 0x002fe20007fde0ff */
[----:B------:R0:W-:Y:S04]  /*376d0*/  STL [R1+0x174c], R6 ;  /* 0x00174c0601007387 */ /* 0x0001e80000100800 */
[----:B------:R1:W4:Y:S01]  /*376e0*/  @P0 LDG.E.U8 R65, desc[UR18][R28.64] ;  /* 0x000000121c410981 */ /* 0x000322000c1e1100 */
[----:B------:R-:W-:Y:S01]  /*376f0*/  IMAD R23, R26, UR4, RZ ;  /* 0x000000041a177c24 */ /* 0x000fe2000f8e02ff */
[----:B------:R-:W2:Y:S01]  /*37700*/  LDCU UR4, c[0x0][0x3b0] ;  /* 0x00007600ff0477ac */ /* 0x000ea20008000800 */
[----:B-1----:R-:W-:-:S02]  /*37710*/  @P1 IMAD.MOV.U32 R29, RZ, RZ, R6 ;  /* 0x000000ffff1d1224 */ /* 0x002fc400078e0006 */
[----:B0-----:R-:W-:Y:S02]  /*37720*/  IMAD.X R6, R24, 0x1, R13, P6 ;  /* 0x0000000118067824 */ /* 0x001fe400030e060d */
[----:B------:R-:W-:Y:S01]  /*37730*/  @P1 IMAD.MOV.U32 R28, RZ, RZ, R5 ;  /* 0x000000ffff1c1224 */ /* 0x000fe200078e0005 */
[----:B------:R-:W-:Y:S01]  /*37740*/  SHF.R.S32.HI R24, RZ, 0x1f, R23 ;  /* 0x0000001fff187819 */ /* 0x000fe20000011417 */
[----:B------:R-:W-:Y:S04]  /*37750*/  STL [R1+0x1758], R2 ;  /* 0x0017580201007387 */ /* 0x000fe80000100800 */
[----:B------:R0:W4:Y:S04]  /*37760*/  @P1 LDG.E.U8 R64, desc[UR18][R28.64] ;  /* 0x000000121c401981 */ /* 0x000128000c1e1100 */
[----:B------:R1:W-:Y:S01]  /*37770*/  STL [R1+0x1754], R6 ;  /* 0x0017540601007387 */ /* 0x0003e20000100800 */
[----:B0-----:R-:W-:-:S02]  /*37780*/  @P0 IMAD.MOV.U32 R28, RZ, RZ, R2 ;  /* 0x000000ffff1c0224 */ /* 0x001fc400078e0002 */
[----:B------:R-:W-:-:S05]  /*37790*/  @P0 IMAD.MOV.U32 R29, RZ, RZ, R6 ;  /* 0x000000ffff1d0224 */ /* 0x000fca00078e0006 */
[----:B------:R0:W4:Y:S01]  /*377a0*/  @P0 LDG.E.U8 R63, desc[UR18][R28.64] ;  /* 0x000000121c3f0981 */ /* 0x000122000c1e1100 */
[----:B------:R-:W-:Y:S01]  /*377b0*/  PRMT R60, RZ, 0x7610, R60 ;  /* 0x00007610ff3c7816 */ /* 0x000fe2000000003c */
[----:B------:R-:W-:Y:S01]  /*377c0*/  @!P5 IMAD.MOV R20, RZ, RZ, -R20 ;  /* 0x000000ffff14d224 */ /* 0x000fe200078e0a14 */
[----:B------:R-:W-:Y:S02]  /*377d0*/  ISETP.GT.U32.AND P5, PT, R18, R22, PT ;  /* 0x000000161200720c */ /* 0x000fe40003fa4070 */
[----:B------:R-:W-:Y:S02]  /*377e0*/  SEL R21, R49, R21, !P2 ;  /* 0x0000001531157207 */ /* 0x000fe40005000000 */
[----:B------:R-:W-:-:S03]  /*377f0*/  PRMT R59, RZ, 0x7610, R59 ;  /* 0x00007610ff3b7816 */ /* 0x000fc6000000003b */
[----:B------:R-:W-:Y:S01]  /*37800*/  IMAD R21, R21, UR10, RZ ;  /* 0x0000000a15157c24 */ /* 0x000fe2000f8e02ff */
[----:B------:R-:W-:-:S05]  /*37810*/  PRMT R58, RZ, 0x7610, R58 ;  /* 0x00007610ff3a7816 */ /* 0x000fca000000003a */
[----:B------:R-:W-:-:S05]  /*37820*/  @!P5 IMAD.IADD R22, R22, 0x1, -R18 ;  /* 0x000000011616d824 */ /* 0x000fca00078e0a12 */
[----:B------:R-:W-:Y:S02]  /*37830*/  ISETP.GT.U32.AND P5, PT, R18, R22, PT ;  /* 0x000000161200720c */ /* 0x000fe40003fa4070 */
[----:B------:R-:W-:Y:S02]  /*37840*/  PRMT R57, RZ, 0x7610, R57 ;  /* 0x00007610ff397816 */ /* 0x000fe40000000039 */
[----:B------:R-:W-:-:S09]  /*37850*/  PRMT R56, RZ, 0x7610, R56 ;  /* 0x00007610ff387816 */ /* 0x000fd20000000038 */
[----:B------:R-:W-:-:S04]  /*37860*/  @!P5 IMAD.IADD R22, R22, 0x1, -R18 ;  /* 0x000000011616d824 */ /* 0x000fc800078e0a12 */
[----:B------:R-:W-:-:S05]  /*37870*/  @!P3 IMAD.MOV R22, RZ, RZ, -R22 ;  /* 0x000000ffff16b224 */ /* 0x000fca00078e0a16 */
[----:B------:R-:W-:Y:S02]  /*37880*/  SEL R22, R49, R22, !P2 ;  /* 0x0000001631167207 */ /* 0x000fe40005000000 */
[----:B------:R-:W-:Y:S02]  /*37890*/  PRMT R54, RZ, 0x7610, R54 ;  /* 0x00007610ff367816 */ /* 0x000fe40000000036 */
[----:B------:R-:W-:Y:S02]  /*378a0*/  PRMT R52, RZ, 0x7610, R52 ;  /* 0x00007610ff347816 */ /* 0x000fe40000000034 */
[----:B------:R-:W-:Y:S02]  /*378b0*/  PRMT R53, RZ, 0x7610, R53 ;  /* 0x00007610ff357816 */ /* 0x000fe40000000035 */
[----:B------:R-:W-:Y:S02]  /*378c0*/  PRMT R51, RZ, 0x7610, R51 ;  /* 0x00007610ff337816 */ /* 0x000fe40000000033 */
[----:B------:R-:W-:-:S02]  /*378d0*/  PRMT R50, RZ, 0x7610, R50 ;  /* 0x00007610ff327816 */ /* 0x000fc40000000032 */
[----:B--2---:R-:W-:-:S05]  /*378e0*/  IADD3 R4, P6, PT, R4, R15, RZ ;  /* 0x0000000f04047210 */ /* 0x004fca0007fde0ff */
[----:B---3--:R-:W-:Y:S01]  /*378f0*/  IMAD.X R7, R9, 0x1, R13, P6 ;  /* 0x0000000109077824 */ /* 0x008fe200030e060d */
[----:B------:R-:W-:-:S05]  /*37900*/  IADD3 R5, P6, PT, R23, R17, RZ ;  /* 0x0000001117057210 */ /* 0x000fca0007fde0ff */
[C---:B-1----:R-:W-:Y:S01]  /*37910*/  IMAD.X R6, R24.reuse, 0x1, R16, P6 ;  /* 0x0000000118067824 */ /* 0x042fe200030e0610 */
[----:B------:R-:W-:Y:S01]  /*37920*/  IADD3 R2, P6, PT, R23, R15, RZ ;  /* 0x0000000f17027210 */ /* 0x000fe20007fde0ff */
[----:B------:R1:W-:Y:S01]  /*37930*/  STL [R1+0x1788], R4 ;  /* 0x0017880401007387 */ /* 0x0003e20000100800 */
[----:B0-----:R-:W-:Y:S02]  /*37940*/  @P0 IMAD.MOV.U32 R28, RZ, RZ, R4 ;  /* 0x000000ffff1c0224 */ /* 0x001fe400078e0004 */
[----:B------:R-:W-:Y:S01]  /*37950*/  @P1 IMAD.MOV.U32 R25, RZ, RZ, R6 ;  /* 0x000000ffff191224 */ /* 0x000fe200078e0006 */
[----:B------:R-:W-:Y:S01]  /*37960*/  SEL R23, R49, R27, !P2 ;  /* 0x0000001b31177207 */ /* 0x000fe20005000000 */
[----:B-1----:R-:W-:Y:S02]  /*37970*/  IMAD.X R4, R24, 0x1, R13, P6 ;  /* 0x0000000118047824 */ /* 0x002fe400030e060d */
[----:B------:R-:W-:Y:S01]  /*37980*/  @P1 IMAD.MOV.U32 R24, RZ, RZ, R5 ;  /* 0x000000ffff181224 */ /* 0x000fe200078e0005 */
[----:B------:R-:W-:Y:S01]  /*37990*/  STL [R1+0x1784], R7 ;  /* 0x0017840701007387 */ /* 0x000fe20000100800 */
[----:B------:R-:W-:-:S03]  /*379a0*/  IMAD R23, R23, UR4, RZ ;  /* 0x0000000417177c24 */ /* 0x000fc6000f8e02ff */
[----:B------:R0:W2:Y:S04]  /*379b0*/  @P1 LDG.E.U8 R61, desc[UR18][R24.64] ;  /* 0x00000012183d1981 */ /* 0x0000a8000c1e1100 */
[----:B------:R-:W-:Y:S04]  /*379c0*/  STL [R1+0x1790], R5 ;  /* 0x0017900501007387 */ /* 0x000fe80000100800 */
[----:B------:R-:W-:Y:S04]  /*379d0*/  STL [R1+0x178c], R6 ;  /* 0x00178c0601007387 */ /* 0x000fe80000100800 */
[----:B------:R-:W-:Y:S04]  /*379e0*/  STL [R1+0x1798], R2 ;  /* 0x0017980201007387 */ /* 0x000fe80000100800 */
[----:B------:R1:W-:Y:S01]  /*379f0*/  STL [R1+0x1794], R4 ;  /* 0x0017940401007387 */ /* 0x0003e20000100800 */
[----:B------:R-:W-:Y:S01]  /*37a00*/  @P0 IMAD.MOV.U32 R29, RZ, RZ, R7 ;  /* 0x000000ffff1d0224 */ /* 0x000fe200078e0007 */
[----:B------:R-:W3:Y:S01]  /*37a10*/  LDCU UR4, c[0x0][0x3b0] ;  /* 0x00007600ff0477ac */ /* 0x000ee20008000800 */
[----:B0-----:R-:W-:-:S02]  /*37a20*/  @P0 IMAD.MOV.U32 R24, RZ, RZ, R2 ;  /* 0x000000ffff180224 */ /* 0x001fc400078e0002 */
[----:B------:R-:W-:Y:S01]  /*37a30*/  @P0 IMAD.MOV.U32 R25, RZ, RZ, R4 ;  /* 0x000000ffff190224 */ /* 0x000fe200078e0004 */
[----:B-1----:R-:W-:-:S04]  /*37a40*/  IADD3 R4, P6, PT, R23, R17, RZ ;  /* 0x0000001117047210 */ /* 0x002fc80007fde0ff */
[----:B------:R0:W2:Y:S02]  /*37a50*/  @P0 LDG.E.U8 R60, desc[UR18][R24.64] ;  /* 0x00000012183c0981 */ /* 0x0000a4000c1e1100 */
[----:B0-----:R-:W-:-:S05]  /*37a60*/  SHF.R.S32.HI R24, RZ, 0x1f, R23 ;  /* 0x0000001fff187819 */ /* 0x001fca0000011417 */
[C---:B------:R-:W-:Y:S01]  /*37a70*/  IMAD.X R7, R24.reuse, 0x1, R16, P6 ;  /* 0x0000000118077824 */ /* 0x040fe200030e0610 */
[----:B------:R-:W-:Y:S01]  /*37a80*/  IADD3 R5, P6, PT, R23, R15, RZ ;  /* 0x0000000f17057210 */ /* 0x000fe20007fde0ff */
[----:B------:R-:W-:Y:S02]  /*37a90*/  @P1 IMAD.MOV.U32 R26, RZ, RZ, R4 ;  /* 0x000000ffff1a1224 */ /* 0x000fe400078e0004 */
[----:B------:R-:W-:Y:S01]  /*37aa0*/  @P1 IMAD.MOV.U32 R27, RZ, RZ, R7 ;  /* 0x000000ffff1b1224 */ /* 0x000fe200078e0007 */
[----:B------:R-:W-:Y:S01]  /*37ab0*/  SHF.R.S32.HI R25, RZ, 0x1f, R21 ;  /* 0x0000001fff197819 */ /* 0x000fe20000011415 */
[----:B------:R-:W-:Y:S01]  /*37ac0*/  IMAD.X R6, R24, 0x1, R13, P6 ;  /* 0x0000000118067824 */ /* 0x000fe200030e060d */
[----:B------:R-:W-:Y:S01]  /*37ad0*/  IADD3 R2, P6, PT, R21, R17, RZ ;  /* 0x0000001115027210 */ /* 0x000fe20007fde0ff */
[----:B------:R0:W-:Y:S04]  /*37ae0*/  STL [R1+0x17a0], R4 ;  /* 0x0017a00401007387 */ /* 0x0001e80000100800 */
[----:B------:R1:W2:Y:S04]  /*37af0*/  @P1 LDG.E.U8 R59, desc[UR18][R26.64] ;  /* 0x000000121a3b1981 */ /* 0x0002a8000c1e1100 */
[----:B------:R-:W-:Y:S04]  /*37b00*/  STL [R1+0x179c], R7 ;  /* 0x00179c0701007387 */ /* 0x000fe80000100800 */
[----:B------:R-:W-:Y:S04]  /*37b10*/  STL [R1+0x17a8], R5 ;  /* 0x0017a80501007387 */ /* 0x000fe80000100800 */
[----:B------:R-:W-:Y:S01]  /*37b20*/  STL [R1+0x17a4], R6 ;  /* 0x0017a40601007387 */ /* 0x000fe20000100800 */
[----:B------:R-:W-:-:S03]  /*37b30*/  SEL R23, R49, R20, !P2 ;  /* 0x0000001431177207 */ /* 0x000fc60005000000 */
[----:B------:R-:W-:Y:S01]  /*37b40*/  STL [R1+0x17b0], R2 ;  /* 0x0017b00201007387 */ /* 0x000fe20000100800 */
[----:B0-----:R-:W-:Y:S02]  /*37b50*/  IMAD.X R4, R25, 0x1, R16, P6 ;  /* 0x0000000119047824 */ /* 0x001fe400030e0610 */
[----:B-1----:R-:W-:Y:S02]  /*37b60*/  @P0 IMAD.MOV.U32 R26, RZ, RZ, R5 ;  /* 0x000000ffff1a0224 */ /* 0x002fe400078e0005 */
[----:B------:R-:W-:Y:S01]  /*37b70*/  @P0 IMAD.MOV.U32 R27, RZ, RZ, R6 ;  /* 0x000000ffff1b0224 */ /* 0x000fe200078e0006 */
[----:B------:R0:W-:Y:S04]  /*37b80*/  STL [R1+0x17ac], R4 ;  /* 0x0017ac0401007387 */ /* 0x0001e80000100800 */
[----:B------:R1:W2:Y:S01]  /*37b90*/  @P0 LDG.E.U8 R58, desc[UR18][R26.64] ;  /* 0x000000121a3a0981 */ /* 0x0002a2000c1e1100 */
[----:B---3--:R-:W-:Y:S01]  /*37ba0*/  IMAD R23, R23, UR4, RZ ;  /* 0x0000000417177c24 */ /* 0x008fe2000f8e02ff */
[----:B------:R-:W3:Y:S01]  /*37bb0*/  LDCU UR4, c[0x0][0x3b0] ;  /* 0x00007600ff0477ac */ /* 0x000ee20008000800 */
[----:B-1----:R-:W-:Y:S01]  /*37bc0*/  @P1 IMAD.MOV.U32 R27, RZ, RZ, R4 ;  /* 0x000000ffff1b1224 */ /* 0x002fe200078e0004 */
[----:B0-----:R-:W-:Y:S01]  /*37bd0*/  IADD3 R4, P6, PT, R21, R15, RZ ;  /* 0x0000000f15047210 */ /* 0x001fe20007fde0ff */
[----:B------:R-:W-:-:S02]  /*37be0*/  VIADD R21, R0, 0x6a ;  /* 0x0000006a00157836 */ /* 0x000fc40000000000 */
[----:B------:R-:W-:Y:S02]  /*37bf0*/  @P1 IMAD.MOV.U32 R26, RZ, RZ, R2 ;  /* 0x000000ffff1a1224 */ /* 0x000fe400078e0002 */
[----:B------:R-:W-:Y:S01]  /*37c00*/  IMAD.X R5, R25, 0x1, R13, P6 ;  /* 0x0000000119057824 */ /* 0x000fe200030e060d */
[----:B------:R-:W-:Y:S02]  /*37c10*/  IABS R20, R21 ;  /* 0x0000001500147213 */ /* 0x000fe40000000000 */
[----:B------:R0:W2:Y:S01]  /*37c20*/  @P1 LDG.E.U8 R57, desc[UR18][R26.64] ;  /* 0x000000121a391981 */ /* 0x0000a2000c1e1100 */
[----:B------:R-:W-:Y:S02]  /*37c30*/  SHF.R.S32.HI R24, RZ, 0x1f, R23 ;  /* 0x0000001fff187819 */ /* 0x000fe40000011417 */
[----:B------:R-:W-:Y:S01]  /*37c40*/  IADD3 R2, P6, PT, R23, R17, RZ ;  /* 0x0000001117027210 */ /* 0x000fe20007fde0ff */
[----:B------:R-:W-:Y:S01]  /*37c50*/  IMAD.HI.U32 R25, R19, R20, RZ ;  /* 0x0000001413197227 */ /* 0x000fe200078e00ff */
[----:B------:R1:W-:Y:S03]  /*37c60*/  STL [R1+0x17b8], R4 ;  /* 0x0017b80401007387 */ /* 0x0003e60000100800 */
[----:B0-----:R-:W-:-:S02]  /*37c70*/  @P0 IMAD.MOV.U32 R26, RZ, RZ, R4 ;  /* 0x000000ffff1a0224 */ /* 0x001fc400078e0004 */
[----:B------:R-:W-:Y:S01]  /*37c80*/  @P0 IMAD.MOV.U32 R27, RZ, RZ, R5 ;  /* 0x000000ffff1b0224 */ /* 0x000fe200078e0005 */
[----:B------:R-:W-:Y:S04]  /*37c90*/  STL [R1+0x17b4], R5 ;  /* 0x0017b40501007387 */ /* 0x000fe80000100800 */
[----:B------:R0:W-:Y:S01]  /*37ca0*/  STL [R1+0x17c0], R2 ;  /* 0x0017c00201007387 */ /* 0x0001e20000100800 */
[----:B-1----:R-:W-:Y:S02]  /*37cb0*/  IMAD.X R4, R24, 0x1, R16, P6 ;  /* 0x0000000118047824 */ /* 0x002fe400030e0610 */
[----:B------:R-:W-:Y:S01]  /*37cc0*/  IMAD.MOV R25, RZ, RZ, -R25 ;  /* 0x000000ffff197224 */ /* 0x000fe200078e0a19 */
[----:B------:R1:W2:Y:S04]  /*37cd0*/  @P0 LDG.E.U8 R56, desc[UR18][R26.64] ;  /* 0x000000121a380981 */ /* 0x0002a8000c1e1100 */
[----:B------:R4:W-:Y:S01]  /*37ce0*/  STL [R1+0x17bc], R4 ;  /* 0x0017bc0401007387 */ /* 0x0009e20000100800 */
[----:B------:R-:W-:-:S02]  /*37cf0*/  IMAD R20, R18, R25, R20 ;  /* 0x0000001912147224 */ /* 0x000fc400078e0214 */
[----:B---3--:R-:W-:Y:S01]  /*37d00*/  IMAD R22, R22, UR4, RZ ;  /* 0x0000000416167c24 */ /* 0x008fe2000f8e02ff */
[----:B------:R-:W3:Y:S01]  /*37d10*/  LDCU UR4, c[0x0][0x3b0] ;  /* 0x00007600ff0477ac */ /* 0x000ee20008000800 */
[----:B-1----:R-:W-:Y:S01]  /*37d20*/  @P1 IMAD.MOV.U32 R26, RZ, RZ, R2 ;  /* 0x000000ffff1a1224 */ /* 0x002fe200078e0002 */
[----:B0-----:R-:W-:Y:S01]  /*37d30*/  IADD3 R2, P3, PT, R23, R15, RZ ;  /* 0x0000000f17027210 */ /* 0x001fe20007f7e0ff */
[----:B------:R-:W-:-:S04]  /*37d40*/  @P1 IMAD.MOV.U32 R27, RZ, RZ, R4 ;  /* 0x000000ffff1b1224 */ /* 0x000fc800078e0004 */
[----:B----4-:R-:W-:Y:S01]  /*37d50*/  IMAD.X R4, R24, 0x1, R13, P3 ;  /* 0x0000000118047824 */ /* 0x010fe200018e060d */
[----:B------:R-:W-:Y:S01]  /*37d60*/  ISETP.GT.U32.AND P3, PT, R18, R20, PT ;  /* 0x000000141200720c */ /* 0x000fe20003f64070 */
[----:B------:R0:W-:Y:S01]  /*37d70*/  STL [R1+0x17c8], R2 ;  /* 0x0017c80201007387 */ /* 0x0001e20000100800 */
[----:B------:R-:W-:Y:S02]  /*37d80*/  @P0 IMAD.MOV.U32 R24, RZ, RZ, R2 ;  /* 0x000000ffff180224 */ /* 0x000fe400078e0002 */
[----:B------:R-:W-:Y:S01]  /*37d90*/  @P0 IMAD.MOV.U32 R25, RZ, RZ, R4 ;  /* 0x000000ffff190224 */ /* 0x000fe200078e0004 */
[----:B------:R-:W-:Y:S01]  /*37da0*/  SHF.R.S32.HI R23, RZ, 0x1f, R22 ;  /* 0x0000001fff177819 */ /* 0x000fe20000011416 */
[----:B------:R1:W-:Y:S04]  /*37db0*/  STL [R1+0x17c4], R4 ;  /* 0x0017c40401007387 */ /* 0x0003e80000100800 */
[----:B------:R4:W2:Y:S01]  /*37dc0*/  @P0 LDG.E.U8 R54, desc[UR18][R24.64] ;  /* 0x0000001218360981 */ /* 0x0008a2000c1e1100 */
[----:B0-----:R-:W-:-:S05]  /*37dd0*/  IADD3 R2, P5, PT, R22, R17, RZ ;  /* 0x0000001116027210 */ /* 0x001fca0007fbe0ff */
[C---:B-1----:R-:W-:Y:S01]  /*37de0*/  IMAD.X R4, R23.reuse, 0x1, R16, P5 ;  /* 0x0000000117047824 */ /* 0x042fe200028e0610 */
[----:B------:R0:W-:Y:S01]  /*37df0*/  STL [R1+0x17d0], R2 ;  /* 0x0017d00201007387 */ /* 0x0001e20000100800 */
[----:B----4-:R-:W-:Y:S02]  /*37e00*/  @P1 IMAD.MOV.U32 R24, RZ, RZ, R2 ;  /* 0x000000ffff181224 */ /* 0x010fe400078e0002 */
[----:B------:R-:W-:Y:S02]  /*37e10*/  @!P3 IMAD.IADD R20, R20, 0x1, -R18 ;  /* 0x000000011414b824 */ /* 0x000fe400078e0a12 */
[----:B------:R-:W-:Y:S01]  /*37e20*/  @P1 IMAD.MOV.U32 R25, RZ, RZ, R4 ;  /* 0x000000ffff191224 */ /* 0x000fe200078e0004 */
[----:B------:R1:W-:Y:S01]  /*37e30*/  STL [R1+0x17cc], R4 ;  /* 0x0017cc0401007387 */ /* 0x0003e20000100800 */
[----:B0-----:R-:W-:Y:S02]  /*37e40*/  IADD3 R2, P5, PT, R22, R15, RZ ;  /* 0x0000000f16027210 */ /* 0x001fe40007fbe0ff */
[----:B------:R-:W-:Y:S01]  /*37e50*/  ISETP.GT.U32.AND P3, PT, R18, R20, PT ;  /* 0x000000141200720c */ /* 0x000fe20003f64070 */
[----:B------:R-:W4:Y:S02]  /*37e60*/  @P1 LDG.E.U8 R53, desc[UR18][R24.64] ;  /* 0x0000001218351981 */ /* 0x000f24000c1e1100 */
[----:B-1----:R-:W-:-:S02]  /*37e70*/  IMAD.X R4, R23, 0x1, R13, P5 ;  /* 0x0000000117047824 */ /* 0x002fc400028e060d */
[----:B------:R-:W-:Y:S02]  /*37e80*/  @P0 IMAD.MOV.U32 R22, RZ, RZ, R2 ;  /* 0x000000ffff160224 */ /* 0x000fe400078e0002 */
[----:B------:R-:W-:Y:S01]  /*37e90*/  @P0 IMAD.MOV.U32 R23, RZ, RZ, R4 ;  /* 0x000000ffff170224 */ /* 0x000fe200078e0004 */
[----:B------:R-:W-:-:S04]  /*37ea0*/  ISETP.GE.AND P5, PT, R21, RZ, PT ;  /* 0x000000ff1500720c */ /* 0x000fc80003fa6270 */
[----:B------:R0:W2:Y:S01]  /*37eb0*/  @P0 LDG.E.U8 R52, desc[UR18][R22.64] ;  /* 0x0000001216340981 */ /* 0x0000a2000c1e1100 */
[----:B------:R-:W-:Y:S02]  /*37ec0*/  @!P3 IMAD.IADD R20, R20, 0x1, -R18 ;  /* 0x000000011414b824 */ /* 0x000fe400078e0a12 */
[----:B0-----:R-:W-:-:S05]  /*37ed0*/  VIADD R22, R0, 0x6b ;  /* 0x0000006b00167836 */ /* 0x001fca0000000000 */
[----:B------:R-:W-:Y:S01]  /*37ee0*/  IABS R21, R22 ;  /* 0x0000001600157213 */ /* 0x000fe20000000000 */
[----:B------:R-:W-:-:S04]  /*37ef0*/  @!P5 IMAD.MOV R20, RZ, RZ, -R20 ;  /* 0x000000ffff14d224 */ /* 0x000fc800078e0a14 */
[----:B------:R-:W-:-:S04]  /*37f00*/  IMAD.HI.U32 R23, R19, R21, RZ ;  /* 0x0000001513177227 */ /* 0x000fc800078e00ff */
[----:B------:R-:W-:Y:S01]  /*37f10*/  IMAD.MOV R24, RZ, RZ, -R23 ;  /* 0x000000ffff187224 */ /* 0x000fe200078e0a17 */
[----:B------:R-:W-:-:S03]  /*37f20*/  SEL R23, R49, R20, !P2 ;  /* 0x0000001431177207 */ /* 0x000fc60005000000 */
[----:B------:R-:W-:-:S05]  /*37f30*/  IMAD R20, R18, R24, R21 ;  /* 0x0000001812147224 */ /* 0x000fca00078e0215 */
[----:B------:R-:W-:Y:S01]  /*37f40*/  ISETP.GT.U32.AND P3, PT, R18, R20, PT ;  /* 0x000000141200720c */ /* 0x000fe20003f64070 */
[----:B---3--:R-:W-:Y:S01]  /*37f50*/  IMAD R21, R23, UR4, RZ ;  /* 0x0000000417157c24 */ /* 0x008fe2000f8e02ff */
[----:B------:R0:W-:Y:S01]  /*37f60*/  STL [R1+0x17d8], R2 ;  /* 0x0017d80201007387 */ /* 0x0001e20000100800 */
[----:B------:R-:W1:Y:S03]  /*37f70*/  LDCU UR4, c[0x0][0x3b0] ;  /* 0x00007600ff0477ac */ /* 0x000e660008000800 */
[----:B------:R-:W-:Y:S01]  /*37f80*/  SHF.R.S32.HI R23, RZ, 0x1f, R21 ;  /* 0x0000001fff177819 */ /* 0x000fe20000011415 */
[----:B------:R3:W-:Y:S01]  /*37f90*/  STL [R1+0x17d4], R4 ;  /* 0x0017d40401007387 */ /* 0x0007e20000100800 */
[----:B0-----:R-:W-:-:S05]  /*37fa0*/  IADD3 R2, P5, PT, R21, R17, RZ ;  /* 0x0000001115027210 */ /* 0x001fca0007fbe0ff */
[----:B------:R-:W-:Y:S02]  /*37fb0*/  @!P3 IMAD.IADD R20, R20, 0x1, -R18 ;  /* 0x000000011414b824 */ /* 0x000fe400078e0a12 */
[----:B---3--:R-:W-:Y:S01]  /*37fc0*/  IMAD.X R4, R23, 0x1, R16, P5 ;  /* 0x0000000117047824 */ /* 0x008fe200028e0610 */
[----:B------:R0:W-:Y:S01]  /*37fd0*/  STL [R1+0x1800], R2 ;  /* 0x0018000201007387 */ /* 0x0001e20000100800 */
[----:B------:R-:W-:Y:S01]  /*37fe0*/  @P1 IMAD.MOV.U32 R24, RZ, RZ, R2 ;  /* 0x000000ffff181224 */ /* 0x000fe200078e0002 */
[----:B------:R-:W-:Y:S01]  /*37ff0*/  ISETP.GT.U32.AND P3, PT, R18, R20, PT ;  /* 0x000000141200720c */ /* 0x000fe20003f64070 */
[----:B------:R-:W-:Y:S01]  /*38000*/  @P1 IMAD.MOV.U32 R25, RZ, RZ, R4 ;  /* 0x000000ffff191224 */ /* 0x000fe200078e0004 */
[----:B------:R3:W-:Y:S04]  /*38010*/  STL [R1+0x17fc], R4 ;  /* 0x0017fc0401007387 */ /* 0x0007e80000100800 */
[----:B------:R1:W2:Y:S01]  /*38020*/  @P1 LDG.E.U8 R51, desc[UR18][R24.64] ;  /* 0x0000001218331981 */ /* 0x0002a2000c1e1100 */
[----:B0-----:R-:W-:-:S05]  /*38030*/  IADD3 R2, P5, PT, R21, R15, RZ ;  /* 0x0000000f15027210 */ /* 0x001fca0007fbe0ff */
[----:B---3--:R-:W-:Y:S01]  /*38040*/  IMAD.X R4, R23, 0x1, R13, P5 ;  /* 0x0000000117047824 */ /* 0x008fe200028e060d */
[----:B------:R-:W-:Y:S01]  /*38050*/  ISETP.GE.AND P5, PT, R22, RZ, PT ;  /* 0x000000ff1600720c */ /* 0x000fe20003fa6270 */
[----:B------:R-:W-:Y:S02]  /*38060*/  VIADD R22, R0, 0x6c ;  /* 0x0000006c00167836 */ /* 0x000fe40000000000 */
[----:B-1----:R-:W-:Y:S02]  /*38070*/  @P0 IMAD.MOV.U32 R24, RZ, RZ, R2 ;  /* 0x000000ffff180224 */ /* 0x002fe400078e0002 */
[----:B------:R-:W-:Y:S01]  /*38080*/  @P0 IMAD.MOV.U32 R25, RZ, RZ, R4 ;  /* 0x000000ffff190224 */ /* 0x000fe200078e0004 */
[----:B------:R-:W-:Y:S01]  /*38090*/  IABS R21, R22 ;  /* 0x0000001600157213 */ /* 0x000fe20000000000 */
[----:B------:R-:W-:-:S03]  /*380a0*/  @!P3 IMAD.IADD R20, R20, 0x1, -R18 ;  /* 0x000000011414b824 */ /* 0x000fc600078e0a12 */
[----:B------:R0:W3:Y:S01]  /*380b0*/  @P0 LDG.E.U8 R50, desc[UR18][R24.64] ;  /* 0x0000001218320981 */ /* 0x0000e2000c1e1100 */
[----:B------:R-:W-:-:S04]  /*380c0*/  IMAD.HI.U32 R23, R19, R21, RZ ;  /* 0x0000001513177227 */ /* 0x000fc800078e00ff */
[----:B------:R-:W-:Y:S02]  /*380d0*/  @!P5 IMAD.MOV R20, RZ, RZ, -R20 ;  /* 0x000000ffff14d224 */ /* 0x000fe400078e0a14 */
[----:B0-----:R-:W-:-:S03]  /*380e0*/  IMAD.MOV R24, RZ, RZ, -R23 ;  /* 0x000000ffff187224 */ /* 0x001fc600078e0a17 */
[----:B------:R-:W-:Y:S01]  /*380f0*/  SEL R23, R49, R20, !P2 ;  /* 0x0000001431177207 */ /* 0x000fe20005000000 */
[----:B------:R-:W-:-:S05]  /*38100*/  IMAD R20, R18, R24, R21 ;  /* 0x0000001812147224 */ /* 0x000fca00078e0215 */
[----:B------:R-:W-:Y:S01]  /*38110*/  ISETP.GT.U32.AND P3, PT, R18, R20, PT ;  /* 0x000000141200720c */ /* 0x000fe20003f64070 */
[----:B------:R-:W-:Y:S01]  /*38120*/  IMAD R21, R23, UR4, RZ ;  /* 0x0000000417157c24 */ /* 0x000fe2000f8e02ff */
[----:B------:R0:W-:Y:S01]  /*38130*/  STL [R1+0x1808], R2 ;  /* 0x0018080201007387 */ /* 0x0001e20000100800 */
[----:B------:R-:W-:Y:S02]  /*38140*/  PRMT R48, RZ, 0x7610, R48 ;  /* 0x00007610ff307816 */ /* 0x000fe40000000030 */
[----:B------:R-:W-:Y:S01]  /*38150*/  PRMT R47, RZ, 0x7610, R47 ;  /* 0x00007610ff2f7816 */ /* 0x000fe2000000002f */
[----:B------:R-:W1:Y:S01]  /*38160*/  LDCU UR4, c[0x0][0x3b0] ;  /* 0x00007600ff0477ac */ /* 0x000e620008000800 */
[----:B------:R-:W-:Y:S01]  /*38170*/  SHF.R.S32.HI R23, RZ, 0x1f, R21 ;  /* 0x0000001fff177819 */ /* 0x000fe20000011415 */
[----:B------:R0:W-:Y:S02]  /*38180*/  STL [R1+0x1804], R4 ;  /* 0x0018040401007387 */ /* 0x0001e40000100800 */
[----:B0-----:R-:W-:-:S03]  /*38190*/  IADD3 R2, P5, PT, R21, R17, RZ ;  /* 0x0000001115027210 */ /* 0x001fc60007fbe0ff */
[----:B------:R-:W-:Y:S02]  /*381a0*/  @!P3 IMAD.IADD R20, R20, 0x1, -R18 ;  /* 0x000000011414b824 */ /* 0x000fe400078e0a12 */
[----:B------:R-:W-:Y:S01]  /*381b0*/  IMAD.X R4, R23, 0x1, R16, P5 ;  /* 0x0000000117047824 */ /* 0x000fe200028e0610 */
[----:B------:R0:W-:Y:S01]  /*381c0*/  STL [R1+0x1810], R2 ;  /* 0x0018100201007387 */ /* 0x0001e20000100800 */
[----:B------:R-:W-:Y:S01]  /*381d0*/  @P1 IMAD.MOV.U32 R24, RZ, RZ, R2 ;  /* 0x000000ffff181224 */ /* 0x000fe200078e0002 */
[----:B------:R-:W-:Y:S01]  /*381e0*/  ISETP.GT.U32.AND P3, PT, R18, R20, PT ;  /* 0x000000141200720c */ /* 0x000fe20003f64070 */
[----:B------:R-:W-:Y:S01]  /*381f0*/  @P1 IMAD.MOV.U32 R25, RZ, RZ, R4 ;  /* 0x000000ffff191224 */ /* 0x000fe200078e0004 */
[----:B------:R1:W-:Y:S04]  /*38200*/  STL [R1+0x180c], R4 ;  /* 0x00180c0401007387 */ /* 0x0003e80000100800 */
[----:B------:R1:W2:Y:S01]  /*38210*/  @P1 LDG.E.U8 R48, desc[UR18][R24.64] ;  /* 0x0000001218301981 */ /* 0x0002a2000c1e1100 */
[----:B0-----:R-:W-:-:S05]  /*38220*/  IADD3 R2, P5, PT, R21, R15, RZ ;  /* 0x0000000f15027210 */ /* 0x001fca0007fbe0ff */
[----:B-1----:R-:W-:Y:S01]  /*38230*/  IMAD.X R4, R23, 0x1, R13, P5 ;  /* 0x0000000117047824 */ /* 0x002fe200028e060d */
[----:B------:R-:W-:Y:S01]  /*38240*/  ISETP.GE.AND P5, PT, R22, RZ, PT ;  /* 0x000000ff1600720c */ /* 0x000fe20003fa6270 */
[----:B------:R-:W-:Y:S02]  /*38250*/  VIADD R22, R0, 0x6d ;  /* 0x0000006d00167836 */ /* 0x000fe40000000000 */
[----:B------:R-:W-:Y:S02]  /*38260*/  @P0 IMAD.MOV.U32 R24, RZ, RZ, R2 ;  /* 0x000000ffff180224 */ /* 0x000fe400078e0002 */
[----:B------:R-:W-:Y:S01]  /*38270*/  @P0 IMAD.MOV.U32 R25, RZ, RZ, R4 ;  /* 0x000000ffff190224 */ /* 0x000fe200078e0004 */
[----:B------:R-:W-:Y:S01]  /*38280*/  IABS R21, R22 ;  /* 0x0000001600157213 */ /* 0x000fe20000000000 */
[----:B------:R-:W-:-:S03]  /*38290*/  @!P3 IMAD.IADD R20, R20, 0x1, -R18 ;  /* 0x000000011414b824 */ /* 0x000fc600078e0a12 */
[----:B------:R0:W2:Y:S01]  /*382a0*/  @P0 LDG.E.U8 R47, desc[UR18][R24.64] ;  /* 0x00000012182f0981 */ /* 0x0000a2000c1e1100 */
        /* <DEDUP_REMOVED lines=8> */
[----:B------:R-:W-:Y:S01]  /*38330*/  PRMT R45, RZ, 0x7610, R45 ;  /* 0x00007610ff2d7816 */ /* 0x000fe2000000002d */
[----:B------:R-:W1:Y:S02]  /*38340*/  LDCU UR4, c[0x0][0x3b0] ;  /* 0x00007600ff0477ac */ /* 0x000e640008000800 */
[----:B------:R-:W-:Y:S01]  /*38350*/  SHF.R.S32.HI R23, RZ, 0x1f, R21 ;  /* 0x0000001fff177819 */ /* 0x000fe20000011415 */
[----:B------:R0:W-:Y:S02]  /*38360*/  STL [R1+0x1814], R4 ;  /* 0x0018140401007387 */ /* 0x0001e40000100800 */
[----:B0-----:R-:W-:-:S04]  /*38370*/  IADD3 R2, P5, PT, R21, R17, RZ ;  /* 0x0000001115027210 */ /* 0x001fc80007fbe0ff */
[----:B------:R-:W-:Y:S02]  /*38380*/  @!P3 IMAD.IADD R20, R20, 0x1, -R18 ;  /* 0x000000011414b824 */ /* 0x000fe400078e0a12 */
[----:B------:R-:W-:Y:S01]  /*38390*/  IMAD.X R4, R23, 0x1, R16, P5 ;  /* 0x0000000117047824 */ /* 0x000fe200028e0610 */
[----:B------:R0:W-:Y:S01]  /*383a0*/  STL [R1+0x1820], R2 ;  /* 0x0018200201007387 */ /* 0x0001e20000100800 */
[----:B------:R-:W-:Y:S01]  /*383b0*/  @P1 IMAD.MOV.U32 R24, RZ, RZ, R2 ;  /* 0x000000ffff181224 */ /* 0x000fe200078e0002 */
[----:B------:R-:W-:Y:S01]  /*383c0*/  ISETP.GT.U32.AND P3, PT, R18, R20, PT ;  /* 0x000000141200720c */ /* 0x000fe20003f64070 */
[----:B------:R-:W-:Y:S01]  /*383d0*/  @P1 IMAD.MOV.U32 R25, RZ, RZ, R4 ;  /* 0x000000ffff191224 */ /* 0x000fe200078e0004 */
[----:B------:R1:W-:Y:S01]  /*383e0*/  STL [R1+0x181c], R4 ;  /* 0x00181c0401007387 */ /* 0x0003e20000100800 */
[----:B0-----:R-:W-:Y:S02]  /*383f0*/  IADD3 R2, P6, PT, R21, R15, RZ ;  /* 0x0000000f15027210 */ /* 0x001fe40007fde0ff */
[----:B------:R-:W-:-:S03]  /*38400*/  ISETP.GE.AND P5, PT, R22, RZ, PT ;  /* 0x000000ff1600720c */ /* 0x000fc60003fa6270 */
[----:B-1----:R-:W-:Y:S02]  /*38410*/  IMAD.X R4, R23, 0x1, R13, P6 ;  /* 0x0000000117047824 */ /* 0x002fe400030e060d */
[----:B------:R-:W-:Y:S02]  /*38420*/  @P0 IMAD.MOV.U32 R22, RZ, RZ, R2 ;  /* 0x000000ffff160224 */ /* 0x000fe400078e0002 */
[----:B------:R-:W-:Y:S02]  /*38430*/  @P0 IMAD.MOV.U32 R23, RZ, RZ, R4 ;  /* 0x000000ffff170224 */ /* 0x000fe400078e0004 */
[----:B------:R-:W-:-:S03]  /*38440*/  @!P3 IMAD.IADD R20, R20, 0x1, -R18 ;  /* 0x000000011414b824 */ /* 0x000fc600078e0a12 */
[----:B------:R0:W2:Y:S01]  /*38450*/  @P0 LDG.E.U8 R45, desc[UR18][R22.64] ;  /* 0x00000012162d0981 */ /* 0x0000a2000c1e1100 */
[----:B------:R-:W-:Y:S02]  /*38460*/  @!P5 IMAD.MOV R20, RZ, RZ, -R20 ;  /* 0x000000ffff14d224 */ /* 0x000fe400078e0a14 */
[----:B0-----:R-:W-:-:S03]  /*38470*/  VIADD R22, R0, 0x6e ;  /* 0x0000006e00167836 */ /* 0x001fc60000000000 */
[----:B------:R-:W-:Y:S02]  /*38480*/  SEL R23, R49, R20, !P2 ;  /* 0x0000001431177207 */ /* 0x000fe40005000000 */
[----:B------:R-:W-:-:S05]  /*38490*/  IABS R21, R22 ;  /* 0x0000001600157213 */ /* 0x000fca0000000000 */
[----:B------:R-:W-:-:S04]  /*384a0*/  IMAD.HI.U32 R20, R19, R21, RZ ;  /* 0x0000001513147227 */ /* 0x000fc800078e00ff */
[----:B------:R-:W-:Y:S01]  /*384b0*/  IMAD R23, R23, UR4, RZ ;  /* 0x0000000417177c24 */ /* 0x000fe2000f8e02ff */
[----:B------:R-:W-:Y:S01]  /*384c0*/  PRMT R46, RZ, 0x7610, R46 ;  /* 0x00007610ff2e7816 */ /* 0x000fe2000000002e */
[----:B------:R0:W-:Y:S01]  /*384d0*/  STL [R1+0x1828], R2 ;  /* 0x0018280201007387 */ /* 0x0001e20000100800 */
[----:B------:R-:W-:Y:S01]  /*384e0*/  IMAD.MOV R20, RZ, RZ, -R20 ;  /* 0x000000ffff147224 */ /* 0x000fe200078e0a14 */
[----:B------:R-:W1:Y:S03]  /*384f0*/  LDCU UR4, c[0x0][0x3b0] ;  /* 0x00007600ff0477ac */ /* 0x000e660008000800 */
[----:B------:R-:W-:Y:S01]  /*38500*/  IMAD R20, R18, R20, R21 ;  /* 0x0000001412147224 */ /* 0x000fe200078e0215 */
[----:B------:R-:W-:Y:S01]  /*38510*/  SHF.R.S32.HI R21, RZ, 0x1f, R23 ;  /* 0x0000001fff157819 */ /* 0x000fe20000011417 */
[----:B------:R1:W2:Y:S01]  /*38520*/  @P1 LDG.E.U8 R46, desc[UR18][R24.64] ;  /* 0x00000012182e1981 */ /* 0x0002a2000c1e1100 */
[----:B0-----:R-:W-:-:S02]  /*38530*/  IADD3 R2, P3, PT, R23, R17, RZ ;  /* 0x0000001117027210 */ /* 0x001fc40007f7e0ff */
[----:B------:R-:W-:Y:S01]  /*38540*/  ISETP.GT.U32.AND P5, PT, R18, R20, PT ;  /* 0x000000141200720c */ /* 0x000fe20003fa4070 */
[----:B------:R0:W-:Y:S04]  /*38550*/  STL [R1+0x1824], R4 ;  /* 0x0018240401007387 */ /* 0x0001e80000100800 */
[----:B------:R0:W-:Y:S01]  /*38560*/  STL [R1+0x1830], R2 ;  /* 0x0018300201007387 */ /* 0x0001e20000100800 */
[----:B-1----:R-:W-:Y:S02]  /*38570*/  @P1 IMAD.MOV.U32 R24, RZ, RZ, R2 ;  /* 0x000000ffff181224 */ /* 0x002fe400078e0002 */
[----:B0-----:R-:W-:Y:S01]  /*38580*/  IMAD.X R4, R21, 0x1, R16, P3 ;  /* 0x0000000115047824 */ /* 0x001fe200018e0610 */
[----:B------:R-:W-:-:S03]  /*38590*/  IADD3 R2, P3, PT, R23, R15, RZ ;  /* 0x0000000f17027210 */ /* 0x000fc60007f7e0ff */
[----:B------:R-:W-:Y:S01]  /*385a0*/  @P1 IMAD.MOV.U32 R25, RZ, RZ, R4 ;  /* 0x000000ffff191224 */ /* 0x000fe200078e0004 */
[----:B------:R0:W-:Y:S01]  /*385b0*/  STL [R1+0x182c], R4 ;  /* 0x00182c0401007387 */ /* 0x0001e20000100800 */
[----:B------:R-:W-:Y:S02]  /*385c0*/  @!P5 IMAD.IADD R20, R20, 0x1, -R18 ;  /* 0x000000011414d824 */ /* 0x000fe400078e0a12 */
[----:B0-----:R-:W-:Y:S02]  /*385d0*/  IMAD.X R4, R21, 0x1, R13, P3 ;  /* 0x0000000115047824 */ /* 0x001fe400018e060d */
[----:B------:R-:W-:Y:S01]  /*385e0*/  VIADD R21, R0, 0x6f ;  /* 0x0000006f00157836 */ /* 0x000fe20000000000 */
[----:B------:R-:W-:-:S04]  /*385f0*/  ISETP.GE.AND P3, PT, R22, RZ, PT ;  /* 0x000000ff1600720c */ /* 0x000fc80003f66270 */
[----:B------:R-:W-:Y:S02]  /*38600*/  IABS R22, R21 ;  /* 0x0000001500167213 */ /* 0x000fe40000000000 */
[----:B------:R-:W-:-:S03]  /*38610*/  ISETP.GT.U32.AND P6, PT, R18, R20, PT ;  /* 0x000000141200720c */ /* 0x000fc60003fc4070 */
[----:B------:R-:W-:Y:S01]  /*38620*/  IMAD.HI.U32 R23, R19, R22, RZ ;  /* 0x0000001613177227 */ /* 0x000fe200078e00ff */
[----:B------:R-:W-:-:S03]  /*38630*/  ISETP.GE.AND P5, PT, R21, RZ, PT ;  /* 0x000000ff1500720c */ /* 0x000fc60003fa6270 */
[----:B------:R-:W-:-:S04]  /*38640*/  IMAD.MOV R23, RZ, RZ, -R23 ;  /* 0x000000ffff177224 */ /* 0x000fc800078e0a17 */
[----:B------:R-:W-:Y:S02]  /*38650*/  IMAD R21, R18, R23, R22 ;  /* 0x0000001712157224 */ /* 0x000fe400078e0216 */
[----:B------:R-:W-:-:S03]  /*38660*/  @!P6 IMAD.IADD R20, R20, 0x1, -R18 ;  /* 0x000000011414e824 */ /* 0x000fc600078e0a12 */
[----:B------:R-:W-:Y:S02]  /*38670*/  ISETP.GT.U32.AND P6, PT, R18, R21, PT ;  /* 0x000000151200720c */ /* 0x000fe40003fc4070 */
[----:B------:R-:W-:Y:S01]  /*38680*/  PRMT R44, RZ, 0x7610, R44 ;  /* 0x00007610ff2c7816 */ /* 0x000fe2000000002c */
[----:B------:R-:W-:Y:S02]  /*38690*/  @!P3 IMAD.MOV R20, RZ, RZ, -R20 ;  /* 0x000000ffff14b224 */ /* 0x000fe400078e0a14 */
[----:B------:R-:W-:Y:S01]  /*386a0*/  VIADD R22, R0, 0x72 ;  /* 0x0000007200167836 */ /* 0x000fe20000000000 */
[----:B------:R-:W-:Y:S02]  /*386b0*/  PRMT R43, RZ, 0x7610, R43 ;  /* 0x00007610ff2b7816 */ /* 0x000fe4000000002b */
[----:B------:R0:W2:Y:S01]  /*386c0*/  @P1 LDG.E.U8 R44, desc[UR18][R24.64] ;  /* 0x00000012182c1981 */ /* 0x0000a2000c1e1100 */
[----:B------:R-:W-:-:S04]  /*386d0*/  SEL R23, R49, R20, !P2 ;  /* 0x0000001431177207 */ /* 0x000fc80005000000 */
[----:B------:R-:W-:Y:S01]  /*386e0*/  @!P6 IMAD.IADD R21, R21, 0x1, -R18 ;  /* 0x000000011515e824 */ /* 0x000fe200078e0a12 */
[----:B------:R-:W-:Y:S01]  /*386f0*/  IABS R20, R22 ;  /* 0x0000001600147213 */ /* 0x000fe20000000000 */
[----:B0-----:R-:W-:Y:S02]  /*38700*/  @P0 IMAD.MOV.U32 R24, RZ, RZ, R2 ;  /* 0x000000ffff180224 */ /* 0x001fe400078e0002 */
[----:B------:R-:W-:Y:S01]  /*38710*/  @P0 IMAD.MOV.U32 R25, RZ, RZ, R4 ;  /* 0x000000ffff190224 */ /* 0x000fe200078e0004 */
[----:B------:R-:W-:Y:S01]  /*38720*/  ISETP.GT.U32.AND P3, PT, R18, R21, PT ;  /* 0x000000151200720c */ /* 0x000fe20003f64070 */
[----:B------:R-:W-:Y:S01]  /*38730*/  IMAD R23, R23, UR4, RZ ;  /* 0x0000000417177c24 */ /* 0x000fe2000f8e02ff */
[----:B------:R-:W-:Y:S01]  /*38740*/  PRMT R55, RZ, 0x7610, R55 ;  /* 0x00007610ff377816 */ /* 0x000fe20000000037 */
[----:B------:R0:W-:Y:S04]  /*38750*/  STL [R1+0x1838], R2 ;  /* 0x0018380201007387 */ /* 0x0001e80000100800 */
[----:B------:R1:W2:Y:S01]  /*38760*/  @P0 LDG.E.U8 R43, desc[UR18][R24.64] ;  /* 0x00000012182b0981 */ /* 0x0002a2000c1e1100 */
[----:B------:R-:W4:Y:S03]  /*38770*/  LDCU UR4, c[0x0][0x3b0] ;  /* 0x00007600ff0477ac */ /* 0x000f260008000800 */
[----:B------:R0:W2:Y:S01]  /*38780*/  @P1 LDG.E.U8 R55, desc[UR18][R26.64] ;  /* 0x000000121a371981 */ /* 0x0000a2000c1e1100 */
[----:B-1----:R-:W-:Y:S01]  /*38790*/  IMAD.HI.U32 R25, R19, R20, RZ ;  /* 0x0000001413197227 */ /* 0x002fe200078e00ff */
[----:B------:R-:W-:-:S03]  /*387a0*/  SHF.R.S32.HI R24, RZ, 0x1f, R23 ;  /* 0x0000001fff187819 */ /* 0x000fc60000011417 */
[----:B------:R-:W-:Y:S01]  /*387b0*/  IMAD.MOV R25, RZ, RZ, -R25 ;  /* 0x000000ffff197224 */ /* 0x000fe200078e0a19 */
[----:B0-----:R-:W-:Y:S01]  /*387c0*/  IADD3 R2, P6, PT, R23, R17, RZ ;  /* 0x0000001117027210 */ /* 0x001fe20007fde0ff */
[----:B------:R-:W-:Y:S02]  /*387d0*/  @!P3 IMAD.IADD R21, R21, 0x1, -R18 ;  /* 0x000000011515b824 */ /* 0x000fe400078e0a12 */
[----:B------:R-:W-:Y:S01]  /*387e0*/  IMAD R20, R18, R25, R20 ;  /* 0x0000001912147224 */ /* 0x000fe200078e0214 */
[----:B------:R0:W-:Y:S04]  /*387f0*/  STL [R1+0x1834], R4 ;  /* 0x0018340401007387 */ /* 0x0001e80000100800 */
[----:B------:R1:W-:Y:S01]  /*38800*/  STL [R1+0x1840], R2 ;  /* 0x0018400201007387 */ /* 0x0003e20000100800 */
[----:B------:R-:W-:-:S02]  /*38810*/  @P1 IMAD.MOV.U32 R26, RZ, RZ, R2 ;  /* 0x000000ffff1a1224 */ /* 0x000fc400078e0002 */
[----:B------:R-:W-:Y:S01]  /*38820*/  @!P5 IMAD.MOV R21, RZ, RZ, -R21 ;  /* 0x000000ffff15d224 */ /* 0x000fe200078e0a15 */
[----:B------:R-:W-:Y:S01]  /*38830*/  ISETP.GT.U32.AND P3, PT, R18, R20, PT ;  /* 0x000000141200720c */ /* 0x000fe20003f64070 */
[----:B0-----:R-:W-:Y:S01]  /*38840*/  IMAD.X R4, R24, 0x1, R16, P6 ;  /* 0x0000000118047824 */ /* 0x001fe200030e0610 */
[----:B-1----:R-:W-:Y:S02]  /*38850*/  IADD3 R2, P5, PT, R23, R15, RZ ;  /* 0x0000000f17027210 */ /* 0x002fe40007fbe0ff */
[----:B------:R-:W-:Y:S01]  /*38860*/  SEL R21, R49, R21, !P2 ;  /* 0x0000001531157207 */ /* 0x000fe20005000000 */
[----:B------:R-:W-:Y:S01]  /*38870*/  @P1 IMAD.MOV.U32 R27, RZ, RZ, R4 ;  /* 0x000000ffff1b1224 */ /* 0x000fe200078e0004 */
[----:B------:R0:W-:Y:S04]  /*38880*/  STL [R1+0x183c], R4 ;  /* 0x00183c0401007387 */ /* 0x0001e80000100800 */
[----:B------:R-:W-:Y:S03]  /*38890*/  STL [R1+0x1848], R2 ;  /* 0x0018480201007387 */ /* 0x000fe60000100800 */
[----:B------:R-:W-:-:S02]  /*388a0*/  @!P3 IMAD.IADD R20, R20, 0x1, -R18 ;  /* 0x000000011414b824 */ /* 0x000fc400078e0a12 */
[----:B0-----:R-:W-:-:S04]  /*388b0*/  IMAD.X R4, R24, 0x1, R13, P5 ;  /* 0x0000000118047824 */ /* 0x001fc800028e060d */
[----:B------:R-:W-:Y:S01]  /*388c0*/  @P0 IMAD.MOV.U32 R25, RZ, RZ, R4 ;  /* 0x000000ffff190224 */ /* 0x000fe200078e0004 */
[----:B------:R4:W-:Y:S01]  /*388d0*/  STL [R1+0x1844], R4 ;  /* 0x0018440401007387 */ /* 0x0009e20000100800 */
[----:B------:R-:W-:Y:S01]  /*388e0*/  @P0 IMAD.MOV.U32 R24, RZ, RZ, R2 ;  /* 0x000000ffff180224 */ /* 0x000fe200078e0002 */
[----:B------:R-:W-:Y:S01]  /*388f0*/  ISETP.GT.U32.AND P3, PT, R18, R20, PT ;  /* 0x000000141200720c */ /* 0x000fe20003f64070 */
[----:B----4-:R-:W-:Y:S01]  /*38900*/  IMAD R4, R21, UR4, RZ ;  /* 0x0000000415047c24 */ /* 0x010fe2000f8e02ff */
[----:B------:R-:W-:Y:S02]  /*38910*/  PRMT R41, RZ, 0x7610, R41 ;  /* 0x00007610ff297816 */ /* 0x000fe40000000029 */
[----:B------:R-:W-:Y:S01]  /*38920*/  PRMT R40, RZ, 0x7610, R40 ;  /* 0x00007610ff287816 */ /* 0x000fe20000000028 */
[----:B------:R-:W0:Y:S01]  /*38930*/  LDCU UR4, c[0x0][0x3b0] ;  /* 0x00007600ff0477ac */ /* 0x000e220008000800 */
[----:B------:R-:W-:Y:S02]  /*38940*/  SHF.R.S32.HI R5, RZ, 0x1f, R4 ;  /* 0x0000001fff057819 */ /* 0x000fe40000011404 */
[----:B------:R-:W-:Y:S01]  /*38950*/  IADD3 R2, P5, PT, R4, R17, RZ ;  /* 0x0000001104027210 */ /* 0x000fe20007fbe0ff */
[----:B------:R1:W4:Y:S04]  /*38960*/  @P0 LDG.E.U8 R41, desc[UR18][R24.64] ;  /* 0x0000001218290981 */ /* 0x000328000c1e1100 */
[----:B------:R-:W-:Y:S01]  /*38970*/  IMAD.X R6, R5, 0x1, R16, P5 ;  /* 0x0000000105067824 */ /* 0x000fe200028e0610 */
[----:B------:R-:W-:Y:S01]  /*38980*/  ISETP.GE.AND P5, PT, R22, RZ, PT ;  /* 0x000000ff1600720c */ /* 0x000fe20003fa6270 */
[----:B------:R-:W-:-:S02]  /*38990*/  VIADD R22, R0, 0x73 ;  /* 0x0000007300167836 */ /* 0x000fc40000000000 */
[----:B------:R-:W-:-:S03]  /*389a0*/  @!P3 IMAD.IADD R20, R20, 0x1, -R18 ;  /* 0x000000011414b824 */ /* 0x000fc600078e0a12 */
[----:B------:R-:W-:Y:S01]  /*389b0*/  IABS R21, R22 ;  /* 0x0000001600157213 */ /* 0x000fe20000000000 */
[----:B-1----:R-:W-:Y:S02]  /*389c0*/  @P1 IMAD.MOV.U32 R24, RZ, RZ, R2 ;  /* 0x000000ffff181224 */ /* 0x002fe400078e0002 */
[----:B------:R-:W-:Y:S02]  /*389d0*/  @P1 IMAD.MOV.U32 R25, RZ, RZ, R6 ;  /* 0x000000ffff191224 */ /* 0x000fe400078e0006 */
[----:B------:R-:W-:-:S04]  /*389e0*/  IMAD.HI.U32 R23, R19, R21, RZ ;  /* 0x0000001513177227 */ /* 0x000fc800078e00ff */
[----:B------:R-:W-:Y:S01]  /*389f0*/  @!P5 IMAD.MOV R20, RZ, RZ, -R20 ;  /* 0x000000ffff14d224 */ /* 0x000fe200078e0a14 */
[----:B------:R1:W2:Y:S02]  /*38a00*/  @P1 LDG.E.U8 R40, desc[UR18][R24.64] ;  /* 0x0000001218281981 */ /* 0x0002a4000c1e1100 */
[----:B-1----:R-:W-:Y:S02]  /*38a10*/  IMAD.MOV R24, RZ, RZ, -R23 ;  /* 0x000000ffff187224 */ /* 0x002fe400078e0a17 */
[----:B------:R-:W-:Y:S02]  /*38a20*/  SEL R23, R49, R20, !P2 ;  /* 0x0000001431177207 */ /* 0x000fe40005000000 */
[----:B------:R-:W-:-:S05]  /*38a30*/  IMAD R20, R18, R24, R21 ;  /* 0x0000001812147224 */ /* 0x000fca00078e0215 */
[----:B------:R-:W-:Y:S01]  /*38a40*/  ISETP.GT.U32.AND P3, PT, R18, R20, PT ;  /* 0x000000141200720c */ /* 0x000fe20003f64070 */
[----:B0-----:R-:W-:Y:S01]  /*38a50*/  IMAD R21, R23, UR4, RZ ;  /* 0x0000000417157c24 */ /* 0x001fe2000f8e02ff */
[----:B------:R0:W-:Y:S01]  /*38a60*/  STL [R1+0x1850], R2 ;  /* 0x0018500201007387 */ /* 0x0001e20000100800 */
[----:B------:R-:W-:Y:S02]  /*38a70*/  PRMT R39, RZ, 0x7610, R39 ;  /* 0x00007610ff277816 */ /* 0x000fe40000000027 */
[----:B------:R-:W-:Y:S01]  /*38a80*/  PRMT R38, RZ, 0x7610, R38 ;  /* 0x00007610ff267816 */ /* 0x000fe20000000026 */
[----:B------:R-:W1:Y:S01]  /*38a90*/  LDCU UR4, c[0x0][0x3b0] ;  /* 0x00007600ff0477ac */ /* 0x000e620008000800 */
[----:B------:R-:W-:Y:S01]  /*38aa0*/  SHF.R.S32.HI R23, RZ, 0x1f, R21 ;  /* 0x0000001fff177819 */ /* 0x000fe20000011415 */
[----:B------:R3:W-:Y:S01]  /*38ab0*/  STL [R1+0x184c], R6 ;  /* 0x00184c0601007387 */ /* 0x0007e20000100800 */
[----:B0-----:R-:W-:-:S04]  /*38ac0*/  IADD3 R2, P5, PT, R21, R17, RZ ;  /* 0x0000001115027210 */ /* 0x001fc80007fbe0ff */
        /* <DEDUP_REMOVED lines=90> */
[----:B------:R0:W-:Y:S04]  /*39070*/  STL [R1+0x189c], R6 ;  /* 0x00189c0601007387 */ /* 0x0001e80000100800 */
[----:B------:R1:W2:Y:S01]  /*39080*/  @P1 LDG.E.U8 R72, desc[UR18][R32.64] ;  /* 0x0000001220481981 */ /* 0x0002a2000c1e1100 */
[----:B0-----:R-:W-:Y:S01]  /*39090*/  IADD3 R2, P5, PT, R21, R17, RZ ;  /* 0x0000001115027210 */ /* 0x001fe20007fbe0ff */
[----:B------:R-:W-:-:S04]  /*390a0*/  @!P3 IMAD.IADD R20, R20, 0x1, -R18 ;  /* 0x000000011414b824 */ /* 0x000fc800078e0a12 */
[----:B------:R-:W-:Y:S01]  /*390b0*/  IMAD.X R6, R23, 0x1, R16, P5 ;  /* 0x0000000117067824 */ /* 0x000fe200028e0610 */
[----:B------:R0:W-:Y:S01]  /*390c0*/  STL [R1+0x18a8], R2 ;  /* 0x0018a80201007387 */ /* 0x0001e20000100800 */
[----:B------:R-:W-:Y:S01]  /*390d0*/  @P1 IMAD.MOV.U32 R24, RZ, RZ, R2 ;  /* 0x000000ffff181224 */ /* 0x000fe200078e0002 */
[----:B------:R-:W-:Y:S01]  /*390e0*/  ISETP.GT.U32.AND P3, PT, R18, R20, PT ;  /* 0x000000141200720c */ /* 0x000fe20003f64070 */
[----:B------:R-:W-:Y:S01]  /*390f0*/  @P1 IMAD.MOV.U32 R25, RZ, RZ, R6 ;  /* 0x000000ffff191224 */ /* 0x000fe200078e0006 */
[----:B------:R0:W-:Y:S02]  /*39100*/  STL [R1+0x18a4], R6 ;  /* 0x0018a40601007387 */ /* 0x0001e40000100800 */
[----:B0-----:R-:W-:Y:S02]  /*39110*/  IADD3 R2, P5, PT, R21, R15, RZ ;  /* 0x0000000f15027210 */ /* 0x001fe40007fbe0ff */
[----:B-1----:R-:W-:-:S03]  /*39120*/  PRMT R33, RZ, 0x7610, R33 ;  /* 0x00007610ff217816 */ /* 0x002fc60000000021 */
[----:B------:R-:W-:Y:S01]  /*39130*/  IMAD.X R6, R23, 0x1, R13, P5 ;  /* 0x0000000117067824 */ /* 0x000fe200028e060d */
[----:B------:R-:W-:Y:S01]  /*39140*/  ISETP.GE.AND P5, PT, R22, RZ, PT ;  /* 0x000000ff1600720c */ /* 0x000fe20003fa6270 */
[----:B------:R-:W-:Y:S01]  /*39150*/  VIADD R22, R0, 0x7a ;  /* 0x0000007a00167836 */ /* 0x000fe20000000000 */
[----:B------:R0:W2:Y:S01]  /*39160*/  @P1 LDG.E.U8 R33, desc[UR18][R24.64] ;  /* 0x0000001218211981 */ /* 0x0000a2000c1e1100 */
[----:B------:R-:W-:-:S03]  /*39170*/  PRMT R32, RZ, 0x7610, R32 ;  /* 0x00007610ff207816 */ /* 0x000fc60000000020 */
[----:B------:R-:W-:Y:S01]  /*39180*/  IABS R21, R22 ;  /* 0x0000001600157213 */ /* 0x000fe20000000000 */
[----:B------:R-:W-:Y:S02]  /*39190*/  @!P3 IMAD.IADD R20, R20, 0x1, -R18 ;  /* 0x000000011414b824 */ /* 0x000fe400078e0a12 */
[----:B0-----:R-:W-:Y:S02]  /*391a0*/  @P0 IMAD.MOV.U32 R24, RZ, RZ, R2 ;  /* 0x000000ffff180224 */ /* 0x001fe400078e0002 */
[----:B------:R-:W-:Y:S02]  /*391b0*/  @P0 IMAD.MOV.U32 R25, RZ, RZ, R6 ;  /* 0x000000ffff190224 */ /* 0x000fe400078e0006 */
[----:B------:R-:W-:-:S04]  /*391c0*/  IMAD.HI.U32 R23, R19, R21, RZ ;  /* 0x0000001513177227 */ /* 0x000fc800078e00ff */
[----:B------:R-:W-:Y:S01]  /*391d0*/  @!P5 IMAD.MOV R20, RZ, RZ, -R20 ;  /* 0x000000ffff14d224 */ /* 0x000fe200078e0a14 */
[----:B------:R0:W2:Y:S02]  /*391e0*/  @P0 LDG.E.U8 R32, desc[UR18][R24.64] ;  /* 0x0000001218200981 */ /* 0x0000a4000c1e1100 */
[----:B0-----:R-:W-:Y:S02]  /*391f0*/  IMAD.MOV R24, RZ, RZ, -R23 ;  /* 0x000000ffff187224 */ /* 0x001fe400078e0a17 */
[----:B------:R-:W-:Y:S02]  /*39200*/  SEL R23, R49, R20, !P2 ;  /* 0x0000001431177207 */ /* 0x000fe40005000000 */
        /* <DEDUP_REMOVED lines=11> */
[----:B----4-:R-:W-:Y:S01]  /*392c0*/  IMAD.X R6, R23, 0x1, R16, P5 ;  /* 0x0000000117067824 */ /* 0x010fe200028e0610 */
[----:B------:R0:W-:Y:S01]  /*392d0*/  STL [R1+0x18b8], R2 ;  /* 0x0018b80201007387 */ /* 0x0001e20000100800 */
[----:B------:R-:W-:Y:S01]  /*392e0*/  @P1 IMAD.MOV.U32 R24, RZ, RZ, R2 ;  /* 0x000000ffff181224 */ /* 0x000fe200078e0002 */
[----:B------:R-:W-:Y:S01]  /*392f0*/  ISETP.GT.U32.AND P3, PT, R18, R20, PT ;  /* 0x000000141200720c */ /* 0x000fe20003f64070 */
[----:B------:R-:W-:Y:S01]  /*39300*/  @P1 IMAD.MOV.U32 R25, RZ, RZ, R6 ;  /* 0x000000ffff191224 */ /* 0x000fe200078e0006 */
[----:B------:R4:W-:Y:S01]  /*39310*/  STL [R1+0x18b4], R6 ;  /* 0x0018b40601007387 */ /* 0x0009e20000100800 */
[----:B------:R-:W-:Y:S02]  /*39320*/  ISETP.GE.AND P5, PT, R22, RZ, PT ;  /* 0x000000ff1600720c */ /* 0x000fe40003fa6270 */
[----:B0-----:R-:W-:Y:S02]  /*39330*/  IADD3 R2, P6, PT, R21, R15, RZ ;  /* 0x0000000f15027210 */ /* 0x001fe40007fde0ff */
[----:B-1----:R-:W-:-:S03]  /*39340*/  PRMT R30, RZ, 0x7610, R30 ;  /* 0x00007610ff1e7816 */ /* 0x002fc6000000001e */
[----:B----4-:R-:W-:Y:S02]  /*39350*/  IMAD.X R6, R23, 0x1, R13, P6 ;  /* 0x0000000117067824 */ /* 0x010fe400030e060d */
[----:B------:R-:W-:Y:S02]  /*39360*/  @P0 IMAD.MOV.U32 R22, RZ, RZ, R2 ;  /* 0x000000ffff160224 */ /* 0x000fe400078e0002 */
[----:B------:R-:W-:Y:S02]  /*39370*/  @P0 IMAD.MOV.U32 R23, RZ, RZ, R6 ;  /* 0x000000ffff170224 */ /* 0x000fe400078e0006 */
[----:B------:R-:W-:Y:S01]  /*39380*/  @!P3 IMAD.IADD R20, R20, 0x1, -R18 ;  /* 0x000000011414b824 */ /* 0x000fe200078e0a12 */
[----:B------:R-:W-:Y:S02]  /*39390*/  PRMT R31, RZ, 0x7610, R31 ;  /* 0x00007610ff1f7816 */ /* 0x000fe4000000001f */
[----:B------:R0:W4:Y:S01]  /*393a0*/  @P0 LDG.E.U8 R30, desc[UR18][R22.64] ;  /* 0x00000012161e0981 */ /* 0x000122000c1e1100 */
[----:B------:R-:W-:-:S03]  /*393b0*/  @!P5 IMAD.MOV R20, RZ, RZ, -R20 ;  /* 0x000000ffff14d224 */ /* 0x000fc600078e0a14 */
[----:B------:R1:W2:Y:S01]  /*393c0*/  @P1 LDG.E.U8 R31, desc[UR18][R24.64] ;  /* 0x00000012181f1981 */ /* 0x0002a2000c1e1100 */
[----:B0-----:R-:W-:Y:S01]  /*393d0*/  VIADD R22, R0, 0x7b ;  /* 0x0000007b00167836 */ /* 0x001fe20000000000 */
[----:B-1----:R-:W-:-:S04]  /*393e0*/  SEL R24, R49, R20, !P2 ;  /* 0x0000001431187207 */ /* 0x002fc80005000000 */
[----:B------:R-:W-:Y:S01]  /*393f0*/  IABS R21, R22 ;  /* 0x0000001600157213 */ /* 0x000fe20000000000 */
[----:B------:R-:W-:Y:S01]  /*39400*/  IMAD R24, R24, UR4, RZ ;  /* 0x0000000418187c24 */ /* 0x000fe2000f8e02ff */
[----:B------:R0:W-:Y:S01]  /*39410*/  STL [R1+0x18c0], R2 ;  /* 0x0018c00201007387 */ /* 0x0001e20000100800 */
[----:B------:R-:W-:Y:S02]  /*39420*/  VIADD R23, R0, 0x7c ;  /* 0x0000007c00177836 */ /* 0x000fe40000000000 */
[----:B------:R-:W-:Y:S01]  /*39430*/  IMAD.HI.U32 R20, R19, R21, RZ ;  /* 0x0000001513147227 */ /* 0x000fe200078e00ff */
[----:B------:R-:W1:Y:S03]  /*39440*/  LDCU UR4, c[0x0][0x3b0] ;  /* 0x00007600ff0477ac */ /* 0x000e660008000800 */
[----:B------:R-:W-:Y:S01]  /*39450*/  IMAD.MOV R20, RZ, RZ, -R20 ;  /* 0x000000ffff147224 */ /* 0x000fe200078e0a14 */
[----:B------:R-:W-:-:S02]  /*39460*/  SHF.R.S32.HI R25, RZ, 0x1f, R24 ;  /* 0x0000001fff197819 */ /* 0x000fc40000011418 */
[----:B0-----:R-:W-:Y:S01]  /*39470*/  IADD3 R2, P3, PT, R24, R17, RZ ;  /* 0x0000001118027210 */ /* 0x001fe20007f7e0ff */
[C---:B------:R-:W-:Y:S01]  /*39480*/  IMAD R20, R18.reuse, R20, R21 ;  /* 0x0000001412147224 */ /* 0x040fe200078e0215 */
[----:B------:R0:W-:Y:S03]  /*39490*/  STL [R1+0x18bc], R6 ;  /* 0x0018bc0601007387 */ /* 0x0001e60000100800 */
[----:B0-----:R-:W-:Y:S01]  /*394a0*/  IMAD.X R6, R25, 0x1, R16, P3 ;  /* 0x0000000119067824 */ /* 0x001fe200018e0610 */
[----:B------:R-:W-:Y:S02]  /*394b0*/  ISETP.GT.U32.AND P3, PT, R18, R20, PT ;  /* 0x000000141200720c */ /* 0x000fe40003f64070 */
[----:B------:R-:W-:-:S11]  /*394c0*/  IABS R21, R23 ;  /* 0x0000001700157213 */ /* 0x000fd60000000000 */
[----:B------:R-:W-:Y:S01]  /*394d0*/  @!P3 IMAD.IADD R20, R20, 0x1, -R18 ;  /* 0x000000011414b824 */ /* 0x000fe200078e0a12 */
[----:B------:R-:W-:Y:S01]  /*394e0*/  ISETP.GE.AND P3, PT, R22, RZ, PT ;  /* 0x000000ff1600720c */ /* 0x000fe20003f66270 */
[----:B------:R-:W-:-:S03]  /*394f0*/  IMAD.HI.U32 R22, R19, R21, RZ ;  /* 0x0000001513167227 */ /* 0x000fc600078e00ff */
[----:B------:R-:W-:Y:S01]  /*39500*/  ISETP.GT.U32.AND P5, PT, R18, R20, PT ;  /* 0x000000141200720c */ /* 0x000fe20003fa4070 */
[----:B------:R-:W-:-:S04]  /*39510*/  IMAD.MOV R22, RZ, RZ, -R22 ;  /* 0x000000ffff167224 */ /* 0x000fc800078e0a16 */
[----:B------:R-:W-:-:S08]  /*39520*/  IMAD R21, R18, R22, R21 ;  /* 0x0000001612157224 */ /* 0x000fd000078e0215 */
[----:B------:R-:W-:Y:S01]  /*39530*/  @!P5 IMAD.IADD R20, R20, 0x1, -R18 ;  /* 0x000000011414d824 */ /* 0x000fe200078e0a12 */
[----:B------:R-:W-:Y:S02]  /*39540*/  ISETP.GT.U32.AND P5, PT, R18, R21, PT ;  /* 0x000000151200720c */ /* 0x000fe40003fa4070 */
[----:B------:R-:W-:Y:S01]  /*39550*/  PRMT R42, RZ, 0x7610, R42 ;  /* 0x00007610ff2a7816 */ /* 0x000fe2000000002a */
[----:B------:R-:W-:Y:S01]  /*39560*/  @!P3 IMAD.MOV R20, RZ, RZ, -R20 ;  /* 0x000000ffff14b224 */ /* 0x000fe200078e0a14 */
[----:B------:R0:W-:Y:S04]  /*39570*/  STL [R1+0x18e8], R2 ;  /* 0x0018e80201007387 */ /* 0x0001e80000100800 */
[----:B------:R0:W2:Y:S01]  /*39580*/  @P1 LDG.E.U8 R42, desc[UR18][R26.64] ;  /* 0x000000121a2a1981 */ /* 0x0000a2000c1e1100 */
[----:B------:R-:W-:-:S02]  /*39590*/  PRMT R62, RZ, 0x7610, R62 ;  /* 0x00007610ff3e7816 */ /* 0x000fc4000000003e */
[----:B------:R-:W-:Y:S02]  /*395a0*/  SEL R20, R49, R20, !P2 ;  /* 0x0000001431147207 */ /* 0x000fe40005000000 */
[----:B------:R-:W-:Y:S02]  /*395b0*/  @!P5 IMAD.IADD R21, R21, 0x1, -R18 ;  /* 0x000000011515d824 */ /* 0x000fe400078e0a12 */
[----:B0-----:R-:W-:Y:S01]  /*395c0*/  @P1 IMAD.MOV.U32 R26, RZ, RZ, R2 ;  /* 0x000000ffff1a1224 */ /* 0x001fe200078e0002 */
[----:B------:R-:W-:Y:S01]  /*395d0*/  IADD3 R2, P6, PT, R24, R15, RZ ;  /* 0x0000000f18027210 */ /* 0x000fe20007fde0ff */
[----:B------:R0:W-:Y:S01]  /*395e0*/  STL [R1+0x18e4], R6 ;  /* 0x0018e40601007387 */ /* 0x0001e20000100800 */
[----:B------:R-:W-:Y:S01]  /*395f0*/  ISETP.GT.U32.AND P3, PT, R18, R21, PT ;  /* 0x000000151200720c */ /* 0x000fe20003f64070 */
[----:B------:R-:W-:Y:S02]  /*39600*/  @P1 IMAD.MOV.U32 R27, RZ, RZ, R6 ;  /* 0x000000ffff1b1224 */ /* 0x000fe400078e0006 */
[----:B-1----:R-:W-:Y:S01]  /*39610*/  IMAD R20, R20, UR4, RZ ;  /* 0x0000000414147c24 */ /* 0x002fe2000f8e02ff */
[----:B------:R-:W-:Y:S01]  /*39620*/  ISETP.GE.AND P5, PT, R23, RZ, PT ;  /* 0x000000ff1700720c */ /* 0x000fe20003fa6270 */
[----:B------:R1:W2:Y:S04]  /*39630*/  @P0 LDG.E.U8 R62, desc[UR18][R28.64] ;  /* 0x000000121c3e0981 */ /* 0x0002a8000c1e1100 */
[----:B------:R3:W-:Y:S01]  /*39640*/  STL [R1+0x18f0], R2 ;  /* 0x0018f00201007387 */ /* 0x0007e20000100800 */
[----:B------:R-:W-:-:S02]  /*39650*/  @P0 IMAD.MOV.U32 R24, RZ, RZ, R2 ;  /* 0x000000ffff180224 */ /* 0x000fc400078e0002 */
[----:B0-----:R-:W-:Y:S01]  /*39660*/  IMAD.X R6, R25, 0x1, R13, P6 ;  /* 0x0000000119067824 */ /* 0x001fe200030e060d */
[----:B------:R-:W-:Y:S01]  /*39670*/  SHF.R.S32.HI R22, RZ, 0x1f, R20 ;  /* 0x0000001fff167819 */ /* 0x000fe20000011414 */
[----:B------:R-:W0:Y:S02]  /*39680*/  LDCU UR4, c[0x0][0x3b0] ;  /* 0x00007600ff0477ac */ /* 0x000e240008000800 */
[----:B------:R-:W-:Y:S01]  /*39690*/  @P0 IMAD.MOV.U32 R25, RZ, RZ, R6 ;  /* 0x000000ffff190224 */ /* 0x000fe200078e0006 */
[----:B-1----:R-:W-:Y:S02]  /*396a0*/  PRMT R28, RZ, 0x7610, R28 ;  /* 0x00007610ff1c7816 */ /* 0x002fe4000000001c */
[----:B---3--:R-:W-:Y:S01]  /*396b0*/  IADD3 R2, P6, PT, R20, R17, RZ ;  /* 0x0000001114027210 */ /* 0x008fe20007fde0ff */
[----:B------:R1:W-:Y:S01]  /*396c0*/  STL [R1+0x18ec], R6 ;  /* 0x0018ec0601007387 */ /* 0x0003e20000100800 */
[----:B------:R-:W-:-:S03]  /*396d0*/  @!P3 IMAD.IADD R21, R21, 0x1, -R18 ;  /* 0x000000011515b824 */ /* 0x000fc600078e0a12 */
[----:B------:R3:W2:Y:S04]  /*396e0*/  @P0 LDG.E.U8 R28, desc[UR18][R24.64] ;  /* 0x00000012181c0981 */ /* 0x0006a8000c1e1100 */
[----:B------:R0:W-:Y:S01]  /*396f0*/  STL [R1+0x18f8], R2 ;  /* 0x0018f80201007387 */ /* 0x0001e20000100800 */
[----:B------:R-:W-:Y:S01]  /*39700*/  PRMT R29, RZ, 0x7610, R29 ;  /* 0x00007610ff1d7816 */ /* 0x000fe2000000001d */
[----:B-1----:R-:W-:Y:S02]  /*39710*/  IMAD.X R6, R22, 0x1, R16, P6 ;  /* 0x0000000116067824 */ /* 0x002fe400030e0610 */
[----:B------:R-:W-:-:S03]  /*39720*/  @!P5 IMAD.MOV R21, RZ, RZ, -R21 ;  /* 0x000000ffff15d224 */ /* 0x000fc600078e0a15 */
[----:B------:R1:W2:Y:S01]  /*39730*/  @P1 LDG.E.U8 R29, desc[UR18][R26.64] ;  /* 0x000000121a1d1981 */ /* 0x0002a2000c1e1100 */
[----:B---3--:R-:W-:Y:S01]  /*39740*/  @P1 IMAD.MOV.U32 R24, RZ, RZ, R2 ;  /* 0x000000ffff181224 */ /* 0x008fe200078e0002 */
[----:B0-----:R-:W-:Y:S02]  /*39750*/  IADD3 R2, P3, PT, R20, R15, RZ ;  /* 0x0000000f14027210 */ /* 0x001fe40007f7e0ff */
[----:B------:R0:W-:Y:S01]  /*39760*/  STL [R1+0x18f4], R6 ;  /* 0x0018f40601007387 */ /* 0x0001e20000100800 */
[----:B------:R-:W-:Y:S01]  /*39770*/  @P1 IMAD.MOV.U32 R25, RZ, RZ, R6 ;  /* 0x000000ffff191224 */ /* 0x000fe200078e0006 */
[----:B------:R-:W-:Y:S01]  /*39780*/  SEL R23, R49, R21, !P2 ;  /* 0x0000001531177207 */ /* 0x000fe20005000000 */
[----:B------:R-:W-:Y:S01]  /*39790*/  @P0 IMAD.MOV.U32 R20, RZ, RZ, R2 ;  /* 0x000000ffff140224 */ /* 0x000fe200078e0002 */
[----:B-1----:R-:W-:Y:S01]  /*397a0*/  PRMT R26, RZ, 0x7610, R26 ;  /* 0x00007610ff1a7816 */ /* 0x002fe2000000001a */
[----:B0-----:R-:W-:-:S04]  /*397b0*/  IMAD.X R6, R22, 0x1, R13, P3 ;  /* 0x0000000116067824 */ /* 0x001fc800018e060d */
[----:B------:R-:W-:-:S05]  /*397c0*/  @P0 IMAD.MOV.U32 R21, RZ, RZ, R6 ;  /* 0x000000ffff150224 */ /* 0x000fca00078e0006 */
[----:B------:R0:W3:Y:S01]  /*397d0*/  @P0 LDG.E.U8 R26, desc[UR18][R20.64] ;  /* 0x00000012141a0981 */ /* 0x0000e2000c1e1100 */
[----:B------:R-:W-:-:S03]  /*397e0*/  PRMT R27, RZ, 0x7610, R27 ;  /* 0x00007610ff1b7816 */ /* 0x000fc6000000001b */
[----:B------:R1:W-:Y:S01]  /*397f0*/  STL [R1+0x1900], R2 ;  /* 0x0019000201007387 */ /* 0x0003e20000100800 */
[----:B0-----:R-:W-:Y:S02]  /*39800*/  IMAD R21, R23, UR4, RZ ;  /* 0x0000000417157c24 */ /* 0x001fe4000f8e02ff */
[----:B------:R-:W-:Y:S01]  /*39810*/  VIADD R23, R0, 0x7d ;  /* 0x0000007d00177836 */ /* 0x000fe20000000000 */
[----:B------:R0:W2:Y:S04]  /*39820*/  @P1 LDG.E.U8 R27, desc[UR18][R24.64] ;  /* 0x00000012181b1981 */ /* 0x0000a8000c1e1100 */
[----:B------:R0:W-:Y:S01]  /*39830*/  STL [R1+0x18fc], R6 ;  /* 0x0018fc0601007387 */ /* 0x0001e20000100800 */
[----:B------:R-:W0:Y:S01]  /*39840*/  LDCU UR4, c[0x0][0x3b0] ;  /* 0x00007600ff0477ac */ /* 0x000e220008000800 */
[----:B------:R-:W-:-:S02]  /*39850*/  SHF.R.S32.HI R22, RZ, 0x1f, R21 ;  /* 0x0000001fff167819 */ /* 0x000fc40000011415 */
[----:B------:R-:W-:Y:S02]  /*39860*/  IABS R20, R23 ;  /* 0x0000001700147213 */ /* 0x000fe40000000000 */
[----:B-1----:R-:W-:-:S03]  /*39870*/  IADD3 R2, P3, PT, R21, R17, RZ ;  /* 0x0000001115027210 */ /* 0x002fc60007f7e0ff */
[----:B0-----:R-:W-:-:S04]  /*39880*/  IMAD.HI.U32 R24, R19, R20, RZ ;  /* 0x0000001413187227 */ /* 0x001fc800078e00ff */
[----:B------:R-:W-:Y:S01]  /*39890*/  IMAD.X R6, R22, 0x1, R16, P3 ;  /* 0x0000000116067824 */ /* 0x000fe200018e0610 */
[----:B------:R-:W-:Y:S01]  /*398a0*/  STL [R1+0x1908], R2 ;  /* 0x0019080201007387 */ /* 0x000fe20000100800 */
[----:B------:R-:W-:Y:S01]  /*398b0*/  PRMT R25, RZ, 0x7610, R25 ;  /* 0x00007610ff197816 */ /* 0x000fe20000000019 */
[----:B------:R-:W-:Y:S02]  /*398c0*/  IMAD.MOV R24, RZ, RZ, -R24 ;  /* 0x000000ffff187224 */ /* 0x000fe400078e0a18 */
[----:B------:R-:W-:Y:S01]  /*398d0*/  @P1 IMAD.MOV.U32 R7, RZ, RZ, R6 ;  /* 0x000000ffff071224 */ /* 0x000fe200078e0006 */
[----:B------:R0:W-:Y:S01]  /*398e0*/  STL [R1+0x1904], R6 ;  /* 0x0019040601007387 */ /* 0x0001e20000100800 */
[----:B------:R-:W-:Y:S02]  /*398f0*/  IMAD R20, R18, R24, R20 ;  /* 0x0000001812147224 */ /* 0x000fe400078e0214 */
[----:B0-----:R-:W-:Y:S01]  /*39900*/  @P1 IMAD.MOV.U32 R6, RZ, RZ, R2 ;  /* 0x000000ffff061224 */ /* 0x001fe200078e0002 */
[----:B------:R-:W-:-:S04]  /*39910*/  IADD3 R2, P3, PT, R21, R15, RZ ;  /* 0x0000000f15027210 */ /* 0x000fc80007f7e0ff */
[----:B------:R0:W2:Y:S02]  /*39920*/  @P1 LDG.E.U8 R25, desc[UR18][R6.64] ;  /* 0x0000001206191981 */ /* 0x0000a4000c1e1100 */
[----:B0-----:R-:W-:Y:S01]  /*39930*/  IMAD.X R6, R22, 0x1, R13, P3 ;  /* 0x0000000116067824 */ /* 0x001fe200018e060d */
[----:B------:R-:W-:Y:S01]  /*39940*/  ISETP.GT.U32.AND P3, PT, R18, R20, PT ;  /* 0x000000141200720c */ /* 0x000fe20003f64070 */
[----:B------:R-:W-:Y:S01]  /*39950*/  VIADD R21, R0, 0x7e ;  /* 0x0000007e00157836 */ /* 0x000fe20000000000 */
[----:B------:R-:W-:Y:S04]  /*39960*/  STL [R1+0x1910], R2 ;  /* 0x0019100201007387 */ /* 0x000fe80000100800 */
[----:B------:R0:W-:Y:S01]  /*39970*/  STL [R1+0x190c], R6 ;  /* 0x00190c0601007387 */ /* 0x0001e20000100800 */
[----:B------:R-:W-:Y:S01]  /*39980*/  IABS R22, R21 ;  /* 0x0000001500167213 */ /* 0x000fe20000000000 */
[----:B------:R-:W-:-:S05]  /*39990*/  @P0 IMAD.MOV.U32 R7, RZ, RZ, R6 ;  /* 0x000000ffff070224 */ /* 0x000fca00078e0006 */
[----:B------:R-:W-:Y:S02]  /*399a0*/  @!P3 IMAD.IADD R20, R20, 0x1, -R18 ;  /* 0x000000011414b824 */ /* 0x000fe400078e0a12 */
[----:B0-----:R-:W-:Y:S02]  /*399b0*/  @P0 IMAD.MOV.U32 R6, RZ, RZ, R2 ;  /* 0x000000ffff060224 */ /* 0x001fe400078e0002 */
[----:B------:R-:W-:Y:S01]  /*399c0*/  IMAD.HI.U32 R2, R19, R22, RZ ;  /* 0x0000001613027227 */ /* 0x000fe200078e00ff */
[----:B------:R-:W-:-:S03]  /*399d0*/  ISETP.GT.U32.AND P6, PT, R18, R20, PT ;  /* 0x000000141200720c */ /* 0x000fc60003fc4070 */
[----:B------:R-:W-:Y:S01]  /*399e0*/  IMAD.MOV R2, RZ, RZ, -R2 ;  /* 0x000000ffff027224 */ /* 0x000fe200078e0a02 */
[----:B------:R-:W-:-:S03]  /*399f0*/  ISETP.GE.AND P3, PT, R21, RZ, PT ;  /* 0x000000ff1500720c */ /* 0x000fc60003f66270 */
[----:B------:R-:W-:Y:S01]  /*39a00*/  IMAD R21, R18, R2, R22 ;  /* 0x0000000212157224 */ /* 0x000fe200078e0216 */
[----:B------:R-:W-:-:S05]  /*39a10*/  ISETP.GE.AND P5, PT, R23, RZ, PT ;  /* 0x000000ff1700720c */ /* 0x000fca0003fa6270 */
[----:B------:R-:W-:Y:S01]  /*39a20*/  @!P6 IMAD.IADD R20, R20, 0x1, -R18 ;  /* 0x000000011414e824 */ /* 0x000fe200078e0a12 */
[----:B------:R-:W-:-:S07]  /*39a30*/  ISETP.GT.U32.AND P6, PT, R18, R21, PT ;  /* 0x000000151200720c */ /* 0x000fce0003fc4070 */
[----:B------:R-:W-:-:S05]  /*39a40*/  @!P5 IMAD.MOV R20, RZ, RZ, -R20 ;  /* 0x000000ffff14d224 */ /* 0x000fca00078e0a14 */
[----:B------:R-:W-:Y:S01]  /*39a50*/  SEL R20, R49, R20, !P2 ;  /* 0x0000001431147207 */ /* 0x000fe20005000000 */
[----:B------:R-:W-:-:S04]  /*39a60*/  @!P6 IMAD.IADD R21, R21, 0x1, -R18 ;  /* 0x000000011515e824 */ /* 0x000fc800078e0a12 */
[----:B------:R-:W-:Y:S01]  /*39a70*/  IMAD R20, R20, UR4, RZ ;  /* 0x0000000414147c24 */ /* 0x000fe2000f8e02ff */
[----:B------:R-:W-:Y:S01]  /*39a80*/  PRMT R24, RZ, 0x7610, R24 ;  /* 0x00007610ff187816 */ /* 0x000fe20000000018 */
[----:B------:R-:W-:Y:S01]  /*39a90*/  VIADD R23, R0, 0x77 ;  /* 0x0000007700177836 */ /* 0x000fe20000000000 */
[----:B------:R-:W-:Y:S01]  /*39aa0*/  ISETP.GT.U32.AND P5, PT, R18, R21, PT ;  /* 0x000000151200720c */ /* 0x000fe20003fa4070 */
[----:B------:R-:W0:Y:S01]  /*39ab0*/  LDCU UR4, c[0x0][0x3b0] ;  /* 0x00007600ff0477ac */ /* 0x000e220008000800 */
[----:B------:R-:W-:Y:S02]  /*39ac0*/  IADD3 R2, P6, PT, R20, R17, RZ ;  /* 0x0000001114027210 */ /* 0x000fe40007fde0ff */
[----:B------:R1:W2:Y:S04]  /*39ad0*/  @P0 LDG.E.U8 R24, desc[UR18][R6.64] ;  /* 0x0000001206180981 */ /* 0x0002a8000c1e1100 */
[----:B------:R0:W-:Y:S01]  /*39ae0*/  STL [R1+0x828], R2 ;  /* 0x0008280201007387 */ /* 0x0001e20000100800 */
[----:B------:R-:W-:-:S04]  /*39af0*/  @P1 IMAD.MOV.U32 R92, RZ, RZ, R2 ;  /* 0x000000ffff5c1224 */ /* 0x000fc800078e0002 */
[----:B------:R-:W-:Y:S01]  /*39b00*/  @!P5 IMAD.IADD R21, R21, 0x1, -R18 ;  /* 0x000000011515d824 */ /* 0x000fe200078e0a12 */
[----:B-1----:R-:W-:Y:S02]  /*39b10*/  SHF.R.S32.HI R6, RZ, 0x1f, R20 ;  /* 0x0000001fff067819 */ /* 0x002fe40000011414 */
[----:B0-----:R-:W-:-:S03]  /*39b20*/  IADD3 R2, P5, PT, R20, R15, RZ ;  /* 0x0000000f14027210 */ /* 0x001fc60007fbe0ff */
[C---:B------:R-:W-:Y:S02]  /*39b30*/  IMAD.X R7, R6.reuse, 0x1, R16, P6 ;  /* 0x0000000106077824 */ /* 0x040fe400030e0610 */
[----:B------:R-:W-:Y:S02]  /*39b40*/  IMAD.X R6, R6, 0x1, R13, P5 ;  /* 0x0000000106067824 */ /* 0x000fe400028e060d */
[----:B------:R-:W-:Y:S01]  /*39b50*/  @P1 IMAD.MOV.U32 R93, RZ, RZ, R7 ;  /* 0x000000ffff5d1224 */ /* 0x000fe200078e0007 */
[----:B------:R0:W-:Y:S04]  /*39b60*/  STL [R1+0x814], R7 ;  /* 0x0008140701007387 */ /* 0x0001e80000100800 */
[----:B------:R-:W-:Y:S04]  /*39b70*/  STL [R1+0x830], R2 ;  /* 0x0008300201007387 */ /* 0x000fe80000100800 */
[----:B------:R1:W-:Y:S01]  /*39b80*/  STL [R1+0x82c], R6 ;  /* 0x00082c0601007387 */ /* 0x0003e20000100800 */
[----:B0-----:R-:W-:-:S02]  /*39b90*/  @P0 IMAD.MOV.U32 R7, RZ, RZ, R6 ;  /* 0x000000ffff070224 */ /* 0x001fc400078e0006 */
[----:B-1----:R-:W-:Y:S02]  /*39ba0*/  @P0 IMAD.MOV.U32 R6, RZ, RZ, R2 ;  /* 0x000000ffff060224 */ /* 0x002fe400078e0002 */
[----:B------:R-:W2:Y:S01]  /*39bb0*/  LDL.LU R2, [R1+0x22c] ;  /* 0x00022c0001027983 */ /* 0x000ea20000300800 */
[----:B------:R-:W-:-:S05]  /*39bc0*/  IABS R22, R23 ;  /* 0x0000001700167213 */ /* 0x000fca0000000000 */
[----:B------:R-:W-:-:S04]  /*39bd0*/  IMAD.HI.U32 R19, R19, R22, RZ ;  /* 0x0000001613137227 */ /* 0x000fc800078e00ff */
[----:B------:R-:W-:-:S04]  /*39be0*/  IMAD.MOV R19, RZ, RZ, -R19 ;  /* 0x000000ffff137224 */ /* 0x000fc800078e0a13 */
[----:B------:R-:W-:-:S05]  /*39bf0*/  IMAD R19, R18, R19, R22 ;  /* 0x0000001312137224 */ /* 0x000fca00078e0216 */
[----:B------:R-:W-:Y:S01]  /*39c00*/  ISETP.GT.U32.AND P6, PT, R18, R19, PT ;  /* 0x000000131200720c */ /* 0x000fe20003fc4070 */
[----:B------:R-:W-:Y:S01]  /*39c10*/  @!P3 IMAD.MOV R21, RZ, RZ, -R21 ;  /* 0x000000ffff15b224 */ /* 0x000fe200078e0a15 */
[----:B------:R-:W-:-:S04]  /*39c20*/  ISETP.GE.AND P5, PT, R23, RZ, PT ;  /* 0x000000ff1700720c */ /* 0x000fc80003fa6270 */
[----:B------:R-:W-:-:S07]  /*39c30*/  SEL R20, R49, R21, !P2 ;  /* 0x0000001531147207 */ /* 0x000fce0005000000 */
[----:B------:R-:W-:Y:S01]  /*39c40*/  @!P6 IMAD.IADD R19, R19, 0x1, -R18 ;  /* 0x000000011313e824 */ /* 0x000fe200078e0a12 */
[----:B------:R-:W-:-:S04]  /*39c50*/  PRMT R21, RZ, 0x7610, R21 ;  /* 0x00007610ff157816 */ /* 0x000fc80000000015 */
[----:B------:R-:W-:Y:S02]  /*39c60*/  ISETP.GT.U32.AND P3, PT, R18, R19, PT ;  /* 0x000000131200720c */ /* 0x000fe40003f64070 */
[----:B------:R0:W3:Y:S01]  /*39c70*/  @P0 LDG.E.U8 R21, desc[UR18][R6.64] ;  /* 0x0000001206150981 */ /* 0x0000e2000c1e1100 */
[----:B------:R-:W-:-:S06]  /*39c80*/  PRMT R22, RZ, 0x7610, R22 ;  /* 0x00007610ff167816 */ /* 0x000fcc0000000016 */
[----:B------:R1:W3:Y:S01]  /*39c90*/  @P1 LDG.E.U8 R22, desc[UR18][R92.64] ;  /* 0x000000125c161981 */ /* 0x0002e2000c1e1100 */
[----:B0-----:R-:W-:Y:S01]  /*39ca0*/  IMAD R6, R20, UR4, RZ ;  /* 0x0000000414067c24 */ /* 0x001fe2000f8e02ff */
[----:B------:R-:W0:Y:S02]  /*39cb0*/  LDCU UR4, c[0x0][0x3b0] ;  /* 0x00007600ff0477ac */ /* 0x000e240008000800 */
[----:B------:R-:W-:Y:S02]  /*39cc0*/  @!P3 IMAD.IADD R19, R19, 0x1, -R18 ;  /* 0x000000011313b824 */ /* 0x000fe400078e0a12 */
[----:B------:R-:W-:Y:S02]  /*39cd0*/  SHF.R.S32.HI R18, RZ, 0x1f, R6 ;  /* 0x0000001fff127819 */ /* 0x000fe40000011406 */
[----:B------:R-:W-:Y:S01]  /*39ce0*/  IADD3 R7, P3, PT, R6, R17, RZ ;  /* 0x0000001106077210 */ /* 0x000fe20007f7e0ff */
[----:B------:R-:W-:-:S04]  /*39cf0*/  @!P5 IMAD.MOV R19, RZ, RZ, -R19 ;  /* 0x000000ffff13d224 */ /* 0x000fc800078e0a13 */
[----:B------:R-:W-:Y:S01]  /*39d00*/  IMAD.X R9, R18, 0x1, R16, P3 ;  /* 0x0000000112097824 */ /* 0x000fe200018e0610 */
[----:B------:R-:W-:Y:S02]  /*39d10*/  IADD3 R6, P3, PT, R6, R15, RZ ;  /* 0x0000000f06067210 */ /* 0x000fe40007f7e0ff */
[----:B------:R-:W-:Y:S02]  /*39d20*/  SEL R23, R49, R19, !P2 ;  /* 0x0000001331177207 */ /* 0x000fe40005000000 */
[----:B------:R-:W-:Y:S01]  /*39d30*/  IADD3 R4, P2, PT, R4, R15, RZ ;  /* 0x0000000f04047210 */ /* 0x000fe20007f5e0ff */
[----:B------:R4:W-:Y:S01]  /*39d40*/  STL [R1+0x81c], R7 ;  /* 0x00081c0701007387 */ /* 0x0009e20000100800 */
[----:B-1----:R-:W-:Y:S01]  /*39d50*/  @P1 IMAD.MOV.U32 R92, RZ, RZ, R7 ;  /* 0x000000ffff5c1224 */ /* 0x002fe200078e0007 */
[----:B------:R-:W-:Y:S02]  /*39d60*/  PRMT R19, RZ, 0x7610, R19 ;  /* 0x00007610ff137816 */ /* 0x000fe40000000013 */
[----:B------:R-:W-:-:S02]  /*39d70*/  IMAD.X R5, R5, 0x1, R13, P2 ;  /* 0x0000000105057824 */ /* 0x000fc400010e060d */
[----:B0-----:R-:W-:Y:S01]  /*39d80*/  IMAD R23, R23, UR4, RZ ;  /* 0x0000000417177c24 */ /* 0x001fe2000f8e02ff */
[----:B------:R-:W-:Y:S01]  /*39d90*/  STL [R1+0x818], R9 ;  /* 0x0008180901007387 */ /* 0x000fe20000100800 */
[----:B----4-:R-:W-:-:S03]  /*39da0*/  IMAD.X R7, R18, 0x1, R13, P3 ;  /* 0x0000000112077824 */ /* 0x010fc600018e060d */
[----:B------:R-:W-:Y:S04]  /*39db0*/  STL [R1+0x824], R6 ;  /* 0x0008240601007387 */ /* 0x000fe80000100800 */
[----:B------:R0:W4:Y:S04]  /*39dc0*/  @P0 LDG.E.U8 R19, desc[UR18][R4.64] ;  /* 0x0000001204130981 */ /* 0x000128000c1e1100 */
[----:B------:R-:W-:Y:S04]  /*39dd0*/  STL [R1+0x820], R7 ;  /* 0x0008200701007387 */ /* 0x000fe80000100800 */
[----:B------:R0:W-:Y:S04]  /*39de0*/  STL [R1+0x7f8], R4 ;  /* 0x0007f80401007387 */ /* 0x0001e80000100800 */
[----:B------:R1:W-:Y:S01]  /*39df0*/  STL [R1+0x7f4], R5 ;  /* 0x0007f40501007387 */ /* 0x0003e20000100800 */
[----:B------:R-:W-:-:S02]  /*39e00*/  PRMT R20, RZ, 0x7610, R20 ;  /* 0x00007610ff147816 */ /* 0x000fc40000000014 */
[----:B------:R-:W-:Y:S01]  /*39e10*/  PRMT R18, RZ, 0x7610, R18 ;  /* 0x00007610ff127816 */ /* 0x000fe20000000012 */
[----:B------:R-:W-:-:S05]  /*39e20*/  @P1 IMAD.MOV.U32 R93, RZ, RZ, R9 ;  /* 0x000000ffff5d1224 */ /* 0x000fca00078e0009 */
[----:B------:R-:W3:Y:S01]  /*39e30*/  @P1 LDG.E.U8 R20, desc[UR18][R92.64] ;  /* 0x000000125c141981 */ /* 0x000ee2000c1e1100 */
[----:B0-----:R-:W-:Y:S02]  /*39e40*/  IADD3 R4, P2, PT, R23, R17, RZ ;  /* 0x0000001117047210 */ /* 0x001fe40007f5e0ff */
[----:B------:R-:W-:Y:S01]  /*39e50*/  SHF.R.S32.HI R17, RZ, 0x1f, R23 ;  /* 0x0000001fff117819 */ /* 0x000fe20000011417 */
[----:B------:R0:W3:Y:S04]  /*39e60*/  @P0 LDG.E.U8 R18, desc[UR18][R6.64] ;  /* 0x0000001206120981 */ /* 0x0000e8000c1e1100 */
[--C-:B-1----:R-:W-:Y:S01]  /*39e70*/  IMAD.X R5, R17, 0x1, R16.reuse, P2 ;  /* 0x0000000111057824 */ /* 0x102fe200010e0610 */
[----:B------:R-:W-:Y:S01]  /*39e80*/  PRMT R16, RZ, 0x7610, R16 ;  /* 0x00007610ff107816 */ /* 0x000fe20000000010 */
[----:B------:R-:W-:Y:S04]  /*39e90*/  STL [R1+0x800], R4 ;  /* 0x0008000401007387 */ /* 0x000fe80000100800 */
[----:B------:R1:W-:Y:S04]  /*39ea0*/  STL [R1+0x7fc], R5 ;  /* 0x0007fc0501007387 */ /* 0x0003e80000100800 */
[----:B------:R-:W3:Y:S04]  /*39eb0*/  LDL.LU R10, [R1+0x160] ;  /* 0x00016000010a7983 */ /* 0x000ee80000300800 */
[----:B------:R-:W3:Y:S01]  /*39ec0*/  @P1 LDG.E.U8 R16, desc[UR18][R4.64] ;  /* 0x0000001204101981 */ /* 0x000ee2000c1e1100 */
[----:B0-----:R-:W-:-:S05]  /*39ed0*/  IADD3 R7, P1, PT, R23, R15, RZ ;  /* 0x0000000f17077210 */ /* 0x001fca0007f3e0ff */
[----:B------:R-:W-:Y:S01]  /*39ee0*/  IMAD.X R92, R17, 0x1, R13, P1 ;  /* 0x00000001115c7824 */ /* 0x000fe200008e060d */
[----:B-1----:R-:W3:Y:S04]  /*39ef0*/  LDL.LU R5, [R1+0x15c] ;  /* 0x00015c0001057983 */ /* 0x002ee80000300800 */
[----:B------:R-:W-:Y:S04]  /*39f00*/  STL [R1+0x808], R7 ;  /* 0x0008080701007387 */ /* 0x000fe80000100800 */
[----:B------:R-:W3:Y:S01]  /*39f10*/  LDL.LU R9, [R1+0x138] ;  /* 0x0001380001097983 */ /* 0x000ee20000300800 */
[----:B------:R-:W-:Y:S01]  /*39f20*/  @P0 IMAD.MOV.U32 R93, RZ, RZ, R92 ;  /* 0x000000ffff5d0224 */ /* 0x000fe200078e005c */
[----:B--2---:R-:W-:-:S05]  /*39f30*/  IADD3 R6, P2, PT, R2, R15, RZ ;  /* 0x0000000f02067210 */ /* 0x004fca0007f5e0ff */
[----:B------:R-:W-:Y:S04]  /*39f40*/  STL [R1+0x810], R6 ;  /* 0x0008100601007387 */ /* 0x000fe80000100800 */
[----:B------:R-:W2:Y:S04]  /*39f50*/  LDL.LU R4, [R1+0x134] ;  /* 0x0001340001047983 */ /* 0x000ea80000300800 */
[----:B------:R-:W2:Y:S04]  /*39f60*/  LDL.LU R2, [R1+0x110] ;  /* 0x0001100001027983 */ /* 0x000ea80000300800 */
[----:B------:R-:W2:Y:S04]  /*39f70*/  LDL.LU R23, [R1+0x48] ;  /* 0x0000480001177983 */ /* 0x000ea80000300800 */
[----:B------:R-:W2:Y:S04]  /*39f80*/  LDL.LU R49, [R1+0x44] ;  /* 0x0000440001317983 */ /* 0x000ea80000300800 */
[----:B------:R-:W2:Y:S04]  /*39f90*/  LDL.LU R17, [R1+0x6c] ;  /* 0x00006c0001117983 */ /* 0x000ea80000300800 */
[----:B------:R0:W-:Y:S01]  /*39fa0*/  STL [R1+0x804], R92 ;  /* 0x0008045c01007387 */ /* 0x0001e20000100800 */
[----:B------:R-:W-:Y:S01]  /*39fb0*/  PRMT R15, RZ, 0x7610, R15 ;  /* 0x00007610ff0f7816 */ /* 0x000fe2000000000f */
[----:B0-----:R-:W-:-:S02]  /*39fc0*/  @P0 IMAD.MOV.U32 R92, RZ, RZ, R7 ;  /* 0x000000ffff5c0224 */ /* 0x001fc400078e0007 */
[--C-:B------:R-:W-:Y:S01]  /*39fd0*/  IMAD.X R7, R8, 0x1, R13.reuse, P2 ;  /* 0x0000000108077824 */ /* 0x100fe200010e060d */
[----:B------:R-:W-:Y:S02]  /*39fe0*/  PRMT R13, RZ, 0x7610, R13 ;  /* 0x00007610ff0d7816 */ /* 0x000fe4000000000d */
[----:B------:R-:W2:Y:S04]  /*39ff0*/  @P0 LDG.E.U8 R15, desc[UR18][R92.64] ;  /* 0x000000125c0f0981 */ /* 0x000ea8000c1e1100 */
[----:B------:R0:W2:Y:S04]  /*3a000*/  @P0 LDG.E.U8 R13, desc[UR18][R6.64] ;  /* 0x00000012060d0981 */ /* 0x0000a8000c1e1100 */
[----:B------:R-:W2:Y:S04]  /*3a010*/  LDL.LU.64 R92, [R1+0x1f28] ;  /* 0x001f2800015c7983 */ /* 0x000ea80000300a00 */
[----:B------:R1:W-:Y:S04]  /*3a020*/  STL [R1+0x80c], R7 ;  /* 0x00080c0701007387 */ /* 0x0003e80000100800 */
[----:B-1----:R-:W2:Y:S01]  /*3a030*/  LDL.LU.64 R6, [R1+0x1f20] ;  /* 0x001f200001067983 */ /* 0x002ea20000300a00 */
[----:B------:R-:W1:Y:S02]  /*3a040*/  S2R R8, SR_TID.X ;  /* 0x0000000000087919 */ /* 0x000e640000002100 */
[----:B-1----:R-:W-:-:S04]  /*3a050*/  LOP3.LUT R8, R8, 0x7f, RZ, 0xc0, !PT ;  /* 0x0000007f08087812 */ /* 0x002fc800078ec0ff */
[----:B------:R-:W-:Y:S01]  /*3a060*/  LOP3.LUT R8, R8, 0x30, RZ, 0x3c, !PT ;  /* 0x0000003008087812 */ /* 0x000fe200078e3cff */
[----:B--2---:R1:W-:Y:S04]  /*3a070*/  STS.U8 [R7+UR5+0x27100], R62 ;  /* 0x0271003e07007988 */ /* 0x0043e80008000005 */
[----:B------:R2:W-:Y:S04]  /*3a080*/  STS.U8 [R7+UR5+0x23500], R51 ;  /* 0x0235003307007988 */ /* 0x0005e80008000005 */
[----:B------:R0:W-:Y:S04]  /*3a090*/  STS.U8 [R7+UR5+0x27500], R50 ;  /* 0x0275003207007988 */ /* 0x0001e80008000005 */
[----:B------:R0:W-:Y:S04]  /*3a0a0*/  STS.U8 [R7+UR5+0x23900], R39 ;  /* 0x0239002707007988 */ /* 0x0001e80008000005 */
[----:B------:R0:W-:Y:S04]  /*3a0b0*/  STS.U8 [R7+UR5+0x27900], R38 ;  /* 0x0279002607007988 */ /* 0x0001e80008000005 */
[----:B------:R0:W-:Y:S04]  /*3a0c0*/  STS.U8 [R7+UR5+0x23d00], R29 ;  /* 0x023d001d07007988 */ /* 0x0001e80008000005 */
[----:B-1----:R-:W4:Y:S04]  /*3a0d0*/  LDL.LU R62, [R1+0x70] ;  /* 0x00007000013e7983 */ /* 0x002f280000300800 */
[----:B--2---:R-:W2:Y:S04]  /*3a0e0*/  LDL.LU R51, [R1+0x94] ;  /* 0x0000940001337983 */ /* 0x004ea80000300800 */
[----:B0-----:R-:W2:Y:S04]  /*3a0f0*/  LDL.LU R50, [R1+0x98] ;  /* 0x0000980001327983 */ /* 0x001ea80000300800 */
[----:B------:R-:W2:Y:S04]  /*3a100*/  LDL.LU R39, [R1+0xbc] ;  /* 0x0000bc0001277983 */ /* 0x000ea80000300800 */
[----:B------:R-:W2:Y:S04]  /*3a110*/  LDL.LU R38, [R1+0xc0] ;  /* 0x0000c00001267983 */ /* 0x000ea80000300800 */
[----:B------:R-:W2:Y:S04]  /*3a120*/  LDL.LU R29, [R1+0xe4] ;  /* 0x0000e400011d7983 */ /* 0x000ea80000300800 */
[----:B------:R0:W-:Y:S04]  /*3a130*/  STS.U8 [R7+UR5+0x27d00], R28 ;  /* 0x027d001c07007988 */ /* 0x0001e80008000005 */
[----:B---3--:R1:W-:Y:S04]  /*3a140*/  STS.U8 [R8+UR5+0x20180], R10 ;  /* 0x0201800a08007988 */ /* 0x0083e80008000005 */
[----:B------:R3:W-:Y:S04]  /*3a150*/  STS.U8 [R8+UR5+0x24180], R5 ;  /* 0x0241800508007988 */ /* 0x0007e80008000005 */
[----:B------:R1:W-:Y:S04]  /*3a160*/  STS.U8 [R8+UR5+0x20580], R9 ;  /* 0x0205800908007988 */ /* 0x0003e80008000005 */
[----:B------:R1:W-:Y:S04]  /*3a170*/  STS.U8 [R8+UR5+0x24580], R4 ;  /* 0x0245800408007988 */ /* 0x0003e80008000005 */
[----:B0-----:R-:W2:Y:S04]  /*3a180*/  LDL.LU R7, [R1+0x10c] ;  /* 0x00010c0001077983 */ /* 0x001ea80000300800 */
[----:B------:R-:W2:Y:S04]  /*3a190*/  LDL.LU R28, [R1+0xe8] ;  /* 0x0000e800011c7983 */ /* 0x000ea80000300800 */
[----:B-1----:R-:W2:Y:S04]  /*3a1a0*/  LDL.LU R10, [R1+0x1f18] ;  /* 0x001f1800010a7983 */ /* 0x002ea80000300800 */
[----:B---3--:R-:W3:Y:S04]  /*3a1b0*/  LDL.LU R5, [R1+0x1f14] ;  /* 0x001f140001057983 */ /* 0x008ee80000300800 */
[----:B------:R-:W3:Y:S04]  /*3a1c0*/  LDL.LU R9, [R1+0x1f10] ;  /* 0x001f100001097983 */ /* 0x000ee80000300800 */
[----:B------:R-:W3:Y:S04]  /*3a1d0*/  LDL.LU R4, [R1+0x1f0c] ;  /* 0x001f0c0001047983 */ /* 0x000ee80000300800 */
[----:B------:R0:W-:Y:S04]  /*3a1e0*/  STS.U8 [R8+UR5+0x20980], R2 ;  /* 0x0209800208007988 */ /* 0x0001e80008000005 */
[----:B------:R-:W-:Y:S04]  /*3a1f0*/  STS.U8 [R8+UR5+0x25980], R17 ;  /* 0x0259801108007988 */ /* 0x000fe80008000005 */
        /* <DEDUP_REMOVED lines=9> */
[----:B----4-:R-:W-:Y:S04]  /*3a290*/  STS.U8 [R8+UR5+0x21980], R62 ;  /* 0x0219803e08007988 */ /* 0x010fe80008000005 */
[----:B--2---:R-:W-:Y:S04]  /*3a2a0*/  STS.U8 [R8+UR5+0x25180], R39 ;  /* 0x0251802708007988 */ /* 0x004fe80008000005 */
[----:B------:R-:W-:Y:S04]  /*3a2b0*/  STS.U8 [R8+UR5+0x21180], R38 ;  /* 0x0211802608007988 */ /* 0x000fe80008000005 */
[----:B------:R-:W-:Y:S04]  /*3a2c0*/  STS.U8 [R8+UR5+0x24d80], R29 ;  /* 0x024d801d08007988 */ /* 0x000fe80008000005 */
[----:B------:R-:W-:Y:S04]  /*3a2d0*/  STS.U8 [R8+UR5+0x21580], R50 ;  /* 0x0215803208007988 */ /* 0x000fe80008000005 */
[----:B------:R-:W-:Y:S04]  /*3a2e0*/  STS.U8 [R8+UR5+0x25580], R51 ;  /* 0x0255803308007988 */ /* 0x000fe80008000005 */
[----:B------:R-:W-:Y:S04]  /*3a2f0*/  STS.U8 [R8+UR5+0x20d80], R28 ;  /* 0x020d801c08007988 */ /* 0x000fe80008000005 */
[----:B---3--:R0:W-:Y:S04]  /*3a300*/  STS.U8 [R8+UR5+0x22180], R4 ;  /* 0x0221800408007988 */ /* 0x0081e80008000005 */
[----:B0-----:R-:W2:Y:S04]  /*3a310*/  LDL.LU R4, [R1+0x1f04] ;  /* 0x001f040001047983 */ /* 0x001ea80000300800 */
[----:B------:R-:W3:Y:S04]  /*3a320*/  LDL.LU R28, [R1+0xe0] ;  /* 0x0000e000011c7983 */ /* 0x000ee80000300800 */
[----:B------:R-:W4:Y:S04]  /*3a330*/  LDL.LU R29, [R1+0xdc] ;  /* 0x0000dc00011d7983 */ /* 0x000f280000300800 */
        /* <DEDUP_REMOVED lines=14> */
[----:B------:R0:W-:Y:S02]  /*3a420*/  STS.U8 [R8+UR5+0x26180], R9 ;  /* 0x0261800908007988 */ /* 0x0001e40008000005 */
[----:B0-----:R-:W0:Y:S02]  /*3a430*/  S2R R9, SR_TID.X ;  /* 0x0000000000097919 */ /* 0x001e240000002100 */
        /* <DEDUP_REMOVED lines=9> */
[----:B0-----:R-:W-:-:S04]  /*3a4d0*/  LOP3.LUT R9, R9, 0x7f, RZ, 0xc0, !PT ;  /* 0x0000007f09097812 */ /* 0x001fc800078ec0ff */
[----:B------:R-:W-:-:S05]  /*3a4e0*/  LOP3.LUT R9, R9, 0x40, RZ, 0x3c, !PT ;  /* 0x0000004009097812 */ /* 0x000fca00078e3cff */
[----:B------:R0:W-:Y:S04]  /*3a4f0*/  STS.U8 [R9+UR5+0x22200], R5 ;  /* 0x0222000509007988 */ /* 0x0001e80008000005 */
[----:B0-----:R-:W2:Y:S04]  /*3a500*/  LDL.LU R5, [R1+0x1f00] ;  /* 0x001f000001057983 */ /* 0x001ea80000300800 */
[----:B---3--:R-:W-:Y:S04]  /*3a510*/  STS.U8 [R9+UR5+0x20e00], R28 ;  /* 0x020e001c09007988 */ /* 0x008fe80008000005 */
[----:B----4-:R-:W-:Y:S04]  /*3a520*/  STS.U8 [R9+UR5+0x24e00], R29 ;  /* 0x024e001d09007988 */ /* 0x010fe80008000005 */
[----:B--2---:R-:W-:Y:S04]  /*3a530*/  STS.U8 [R9+UR5+0x21200], R38 ;  /* 0x0212002609007988 */ /* 0x004fe80008000005 */
[----:B------:R-:W-:Y:S04]  /*3a540*/  STS.U8 [R9+UR5+0x25200], R39 ;  /* 0x0252002709007988 */ /* 0x000fe80008000005 */
[----:B------:R-:W-:Y:S04]  /*3a550*/  STS.U8 [R9+UR5+0x21600], R50 ;  /* 0x0216003209007988 */ /* 0x000fe80008000005 */
[----:B------:R-:W-:Y:S04]  /*3a560*/  STS.U8 [R9+UR5+0x24a00], R92 ;  /* 0x024a005c09007988 */ /* 0x000fe80008000005 */
[----:B------:R-:W-:Y:S04]  /*3a570*/  STS.U8 [R9+UR5+0x20600], R81 ;  /* 0x0206005109007988 */ /* 0x000fe80008000005 */
[----:B------:R-:W-:Y:S04]  /*3a580*/  STS.U8 [R9+UR5+0x24200], R72 ;  /* 0x0242004809007988 */ /* 0x000fe80008000005 */
[----:B------:R0:W-:Y:S04]  /*3a590*/  STS.U8 [R9+UR5+0x20200], R71 ;  /* 0x0202004709007988 */ /* 0x0001e80008000005 */
[----:B------:R1:W-:Y:S04]  /*3a5a0*/  STS.U8 [R9+UR5+0x24600], R82 ;  /* 0x0246005209007988 */ /* 0x0003e80008000005 */
[----:B0-----:R-:W2:Y:S04]  /*3a5b0*/  LDL.LU R71, [R1+0x150] ;  /* 0x0001500001477983 */ /* 0x001ea80000300800 */
[----:B------:R-:W3:Y:S04]  /*3a5c0*/  LDL.LU R72, [R1+0x14c] ;  /* 0x00014c0001487983 */ /* 0x000ee80000300800 */
[----:B------:R-:W4:Y:S04]  /*3a5d0*/  LDL.LU R81, [R1+0x128] ;  /* 0x0001280001517983 */ /* 0x000f280000300800 */
[----:B-1----:R-:W2:Y:S04]  /*3a5e0*/  LDL.LU R82, [R1+0x124] ;  /* 0x0001240001527983 */ /* 0x002ea80000300800 */
[----:B------:R-:W2:Y:S04]  /*3a5f0*/  LDL.LU R92, [R1+0x100] ;  /* 0x00010000015c7983 */ /* 0x000ea80000300800 */
        /* <DEDUP_REMOVED lines=15> */
[----:B------:R0:W-:Y:S02]  /*3a6f0*/  STS.U8 [R9+UR5+0x26200], R10 ;  /* 0x0262000a09007988 */ /* 0x0001e40008000005 */
[----:B0-----:R-:W0:Y:S02]  /*3a700*/  S2R R10, SR_TID.X ;  /* 0x00000000000a7919 */ /* 0x001e240000002100 */
        /* <DEDUP_REMOVED lines=15> */
[----:B-1----:R-:W3:Y:S01]  /*3a800*/  LDL.LU R91, [R1+0x34] ;  /* 0x00003400015b7983 */ /* 0x002ee20000300800 */
[----:B0-----:R-:W-:-:S04]  /*3a810*/  LOP3.LUT R10, R10, 0x7f, RZ, 0xc0, !PT ;  /* 0x0000007f0a0a7812 */ /* 0x001fc800078ec0ff */
[----:B------:R-:W-:-:S05]  /*3a820*/  LOP3.LUT R10, R10, 0x50, RZ, 0x3c, !PT ;  /* 0x000000500a0a7812 */ /* 0x000fca00078e3cff */
[----:B------:R-:W-:Y:S04]  /*3a830*/  STS.U8 [R10+UR5+0x22280], R3 ;  /* 0x022280030a007988 */ /* 0x000fe80008000005 */
[----:B----4-:R0:W-:Y:S04]  /*3a840*/  STS.U8 [R10+UR5+0x20680], R81 ;  /* 0x020680510a007988 */ /* 0x0101e80008000005 */
[----:B--2---:R1:W-:Y:S04]  /*3a850*/  STS.U8 [R10+UR5+0x20a80], R92 ;  /* 0x020a805c0a007988 */ /* 0x0043e80008000005 */
[----:B---3--:R2:W-:Y:S04]  /*3a860*/  STS.U8 [R10+UR5+0x24a80], R28 ;  /* 0x024a801c0a007988 */ /* 0x0085e80008000005 */
[----:B------:R3:W-:Y:S04]  /*3a870*/  STS.U8 [R10+UR5+0x20e80], R29 ;  /* 0x020e801d0a007988 */ /* 0x0007e80008000005 */
[----:B------:R4:W-:Y:S04]  /*3a880*/  STS.U8 [R10+UR5+0x24e80], R38 ;  /* 0x024e80260a007988 */ /* 0x0009e80008000005 */
[----:B------:R2:W-:Y:S04]  /*3a890*/  STS.U8 [R10+UR5+0x21280], R39 ;  /* 0x021280270a007988 */ /* 0x0005e80008000005 */
[----:B0-----:R-:W3:Y:S04]  /*3a8a0*/  LDL.LU R81, [R1+0x148] ;  /* 0x0001480001517983 */ /* 0x001ee80000300800 */
[----:B-1----:R-:W3:Y:S04]  /*3a8b0*/  LDL.LU R92, [R1+0x144] ;  /* 0x00014400015c7983 */ /* 0x002ee80000300800 */
[----:B--2---:R-:W2:Y:S04]  /*3a8c0*/  LDL.LU R28, [R1+0x120] ;  /* 0x00012000011c7983 */ /* 0x004ea80000300800 */
[----:B---3--:R-:W3:Y:S04]  /*3a8d0*/  LDL.LU R29, [R1+0x11c] ;  /* 0x00011c00011d7983 */ /* 0x008ee80000300800 */
[----:B----4-:R-:W4:Y:S04]  /*3a8e0*/  LDL.LU R38, [R1+0xf8] ;  /* 0x0000f80001267983 */ /* 0x010f280000300800 */
[----:B------:R0:W-:Y:S04]  /*3a8f0*/  STS.U8 [R10+UR5+0x25280], R50 ;  /* 0x025280320a007988 */ /* 0x0001e80008000005 */
[----:B------:R-:W4:Y:S04]  /*3a900*/  LDL.LU R39, [R1+0xf4] ;  /* 0x0000f40001277983 */ /* 0x000f280000300800 */
        /* <DEDUP_REMOVED lines=12> */
[----:B------:R0:W-:Y:S02]  /*3a9d0*/  STS.U8 [R10+UR5+0x26280], R11 ;  /* 0x0262800b0a007988 */ /* 0x0001e40008000005 */
[----:B0-----:R-:W0:Y:S02]  /*3a9e0*/  S2R R11, SR_TID.X ;  /* 0x00000000000b7919 */ /* 0x001e240000002100 */
[----:B------:R1:W-:Y:S04]  /*3a9f0*/  STS.U8 [R10+UR5+0x24680], R82 ;  /* 0x024680520a007988 */ /* 0x0003e80008000005 */
[----:B------:R-:W-:Y:S04]  /*3aa00*/  STS.U8 [R10+UR5+0x20280], R71 ;  /* 0x020280470a007988 */ /* 0x000fe80008000005 */
[----:B------:R-:W-:Y:S04]  /*3aa10*/  STS.U8 [R10+UR5+0x24280], R72 ;  /* 0x024280480a007988 */ /* 0x000fe80008000005 */
[----:B------:R0:W-:Y:S04]  /*3aa20*/  STS.U8 [R10+UR5+0x25e80], R91 ;  /* 0x025e805b0a007988 */ /* 0x0001e80008000005 */
[----:B------:R-:W-:Y:S04]  /*3aa30*/  STS.U8 [R10+UR5+0x22680], R88 ;  /* 0x022680580a007988 */ /* 0x000fe80008000005 */
[----:B------:R-:W-:Y:S04]  /*3aa40*/  STS.U8 [R10+UR5+0x26680], R87 ;  /* 0x026680570a007988 */ /* 0x000fe80008000005 */
[----:B------:R-:W-:Y:S04]  /*3aa50*/  STS.U8 [R10+UR5+0x22a80], R78 ;  /* 0x022a804e0a007988 */ /* 0x000fe80008000005 */
[----:B------:R-:W-:Y:S04]  /*3aa60*/  STS.U8 [R10+UR5+0x26a80], R77 ;  /* 0x026a804d0a007988 */ /* 0x000fe80008000005 */
        /* <DEDUP_REMOVED lines=11> */
[----:B0-----:R-:W4:Y:S01]  /*3ab20*/  LDL.LU R91, [R1+0x54] ;  /* 0x00005400015b7983 */ /* 0x001f220000300800 */
[----:B------:R-:W-:-:S04]  /*3ab30*/  LOP3.LUT R11, R11, 0x7f, RZ, 0xc0, !PT ;  /* 0x0000007f0b0b7812 */ /* 0x000fc800078ec0ff */
[----:B------:R-:W-:-:S05]  /*3ab40*/  LOP3.LUT R11, R11, 0x60, RZ, 0x3c, !PT ;  /* 0x000000600b0b7812 */ /* 0x000fca00078e3cff */
[----:B------:R-:W-:Y:S04]  /*3ab50*/  STS.U8 [R11+UR5+0x25f00], R5 ;  /* 0x025f00050b007988 */ /* 0x000fe80008000005 */
[----:B------:R-:W-:Y:S04]  /*3ab60*/  STS.U8 [R11+UR5+0x22300], R14 ;  /* 0x0223000e0b007988 */ /* 0x000fe80008000005 */
[----:B------:R0:W-:Y:S04]  /*3ab70*/  STS.U8 [R11+UR5+0x24300], R92 ;  /* 0x0243005c0b007988 */ /* 0x0001e80008000005 */
[----:B--2---:R1:W-:Y:S04]  /*3ab80*/  STS.U8 [R11+UR5+0x20700], R28 ;  /* 0x0207001c0b007988 */ /* 0x0043e80008000005 */
[----:B---3--:R2:W-:Y:S04]  /*3ab90*/  STS.U8 [R11+UR5+0x24700], R29 ;  /* 0x0247001d0b007988 */ /* 0x0085e80008000005 */
[----:B----4-:R3:W-:Y:S04]  /*3aba0*/  STS.U8 [R11+UR5+0x20b00], R38 ;  /* 0x020b00260b007988 */ /* 0x0107e80008000005 */
[----:B------:R4:W-:Y:S04]  /*3abb0*/  STS.U8 [R11+UR5+0x24b00], R39 ;  /* 0x024b00270b007988 */ /* 0x0009e80008000005 */
[----:B0-----:R-:W4:Y:S04]  /*3abc0*/  LDL.LU R92, [R1+0x140] ;  /* 0x00014000015c7983 */ /* 0x001f280000300800 */
[----:B-1----:R-:W4:Y:S04]  /*3abd0*/  LDL.LU R28, [R1+0x13c] ;  /* 0x00013c00011c7983 */ /* 0x002f280000300800 */
[----:B--2---:R-:W2:Y:S04]  /*3abe0*/  LDL.LU R29, [R1+0x118] ;  /* 0x00011800011d7983 */ /* 0x004ea80000300800 */
[----:B---3--:R-:W3:Y:S04]  /*3abf0*/  LDL.LU R38, [R1+0x114] ;  /* 0x0001140001267983 */ /* 0x008ee80000300800 */
[----:B------:R0:W-:Y:S04]  /*3ac00*/  STS.U8 [R11+UR5+0x20f00], R50 ;  /* 0x020f00320b007988 */ /* 0x0001e80008000005 */
[----:B----4-:R-:W4:Y:S04]  /*3ac10*/  LDL.LU R39, [R1+0xf0] ;  /* 0x0000f00001277983 */ /* 0x010f280000300800 */
        /* <DEDUP_REMOVED lines=11> */
[----:B------:R0:W-:Y:S04]  /*3acd0*/  STS.U8 [R11+UR5+0x21f00], R3 ;  /* 0x021f00030b007988 */ /* 0x0001e80008000005 */
[----:B0-----:R-:W4:Y:S04]  /*3ace0*/  LDL.LU R3, [R1+0x1ef8] ;  /* 0x001ef80001037983 */ /* 0x001f280000300800 */
[----:B------:R-:W4:Y:S04]  /*3acf0*/  LDL.LU R5, [R1+0x1ef4] ;  /* 0x001ef40001057983 */ /* 0x000f280000300800 */
[----:B------:R-:W4:Y:S04]  /*3ad00*/  LDL.LU R14, [R1+0x1ef0] ;  /* 0x001ef000010e7983 */ /* 0x000f280000300800 */
        /* <DEDUP_REMOVED lines=21> */
[----:B------:R-:W-:Y:S04]  /*3ae60*/  STS.U8 [R12+UR5+0x20380], R92 ;  /* 0x0203805c0c007988 */ /* 0x000fe80008000005 */
[----:B------:R-:W-:Y:S04]  /*3ae70*/  STS.U8 [R12+UR5+0x24380], R28 ;  /* 0x0243801c0c007988 */ /* 0x000fe80008000005 */
[----:B--2---:R-:W-:Y:S04]  /*3ae80*/  STS.U8 [R12+UR5+0x20780], R29 ;  /* 0x0207801d0c007988 */ /* 0x004fe80008000005 */
[----:B---3--:R-:W-:Y:S04]  /*3ae90*/  STS.U8 [R12+UR5+0x24780], R38 ;  /* 0x024780260c007988 */ /* 0x008fe80008000005 */
[----:B----4-:R-:W-:Y:S04]  /*3aea0*/  STS.U8 [R12+UR5+0x20b80], R39 ;  /* 0x020b80270c007988 */ /* 0x010fe80008000005 */
[----:B------:R-:W-:Y:S04]  /*3aeb0*/  STS.U8 [R12+UR5+0x24b80], R50 ;  /* 0x024b80320c007988 */ /* 0x000fe80008000005 */
[----:B------:R-:W-:Y:S04]  /*3aec0*/  STS.U8 [R12+UR5+0x20f80], R51 ;  /* 0x020f80330c007988 */ /* 0x000fe80008000005 */
[----:B------:R-:W-:Y:S04]  /*3aed0*/  STS.U8 [R12+UR5+0x24f80], R62 ;  /* 0x024f803e0c007988 */ /* 0x000fe80008000005 */
[----:B------:R0:W-:Y:S04]  /*3aee0*/  STS.U8 [R12+UR5+0x25780], R14 ;  /* 0x0257800e0c007988 */ /* 0x0001e80008000005 */
[----:B0-----:R-:W2:Y:S04]  /*3aef0*/  LDL.LU R14, [R1+0x1eec] ;  /* 0x001eec00010e7983 */ /* 0x001ea80000300800 */
[----:B------:R0:W-:Y:S04]  /*3af00*/  STS.U8 [R12+UR5+0x21b80], R5 ;  /* 0x021b80050c007988 */ /* 0x0001e80008000005 */
[----:B------:R1:W-:Y:S04]  /*3af10*/  STS.U8 [R12+UR5+0x25b80], R3 ;  /* 0x025b80030c007988 */ /* 0x0003e80008000005 */
[----:B------:R3:W-:Y:S04]  /*3af20*/  STS.U8 [R12+UR5+0x21f80], R4 ;  /* 0x021f80040c007988 */ /* 0x0007e80008000005 */
[----:B------:R4:W-:Y:S04]  /*3af30*/  STS.U8 [R12+UR5+0x25f80], R2 ;  /* 0x025f80020c007988 */ /* 0x0009e80008000005 */
[----:B0-----:R0:W5:Y:S04]  /*3af40*/  LDL.LU R5, [R1+0x1ee8] ;  /* 0x001ee80001057983 */ /* 0x0011680000300800 */
[----:B-1----:R0:W5:Y:S04]  /*3af50*/  LDL.LU R3, [R1+0x1ee4] ;  /* 0x001ee40001037983 */ /* 0x0021680000300800 */
[----:B---3--:R0:W5:Y:S04]  /*3af60*/  LDL.LU R4, [R1+0x1ee0] ;  /* 0x001ee00001047983 */ /* 0x0081680000300800 */
[----:B----4-:R0:W5:Y:S04]  /*3af70*/  LDL.LU R2, [R1+0x1edc] ;  /* 0x001edc0001027983 */ /* 0x0101680000300800 */
[----:B------:R1:W-:Y:S04]  /*3af80*/  STS.U8 [R12+UR5+0x21780], R49 ;  /* 0x021780310c007988 */ /* 0x0003e80008000005 */
[----:B------:R3:W-:Y:S01]  /*3af90*/  STS.U8 [R12+UR5+0x22380], R6 ;  /* 0x022380060c007988 */ /* 0x0007e20008000005 */
[----:B------:R-:W4:Y:S01]  /*3afa0*/  S2R R7, SR_TID.X ;  /* 0x0000000000077919 */ /* 0x000f220000002100 */
[----:B-1----:R-:W1:Y:S01]  /*3afb0*/  LDC R49, c[0x0][0x3a0] ;  /* 0x0000e800ff317b82 */ /* 0x002e620000000800 */
[----:B---3--:R-:W3:Y:S01]  /*3afc0*/  S2R R6, SR_TID.X ;  /* 0x0000000000067919 */ /* 0x008ee20000002100 */
[----:B------:R-:W-:Y:S04]  /*3afd0*/  STS.U8 [R12+UR5+0x21380], R17 ;  /* 0x021380110c007988 */ /* 0x000fe80008000005 */
[----:B------:R-:W-:Y:S04]  /*3afe0*/  STS.U8 [R12+UR5+0x25380], R23 ;  /* 0x025380170c007988 */ /* 0x000fe80008000005 */
[----:B------:R-:W-:Y:S04]  /*3aff0*/  STS.U8 [R12+UR5+0x26380], R93 ;  /* 0x0263805d0c007988 */ /* 0x000fe80008000005 */
[----:B------:R-:W-:Y:S04]  /*3b000*/  STS.U8 [R12+UR5+0x22780], R84 ;  /* 0x022780540c007988 */ /* 0x000fe80008000005 */
[----:B------:R-:W-:Y:S04]  /*3b010*/  STS.U8 [R12+UR5+0x26780], R83 ;  /* 0x026780530c007988 */ /* 0x000fe80008000005 */
[----:B--2---:R2:W-:Y:S04]  /*3b020*/  STS.U8 [R12+UR5+0x23f80], R14 ;  /* 0x023f800e0c007988 */ /* 0x0045e80008000005 */
[----:B--2---:R0:W5:Y:S04]  /*3b030*/  LDL.LU R14, [R1+0x1ed8] ;  /* 0x001ed800010e7983 */ /* 0x0041680000300800 */
[----:B------:R0:W-:Y:S04]  /*3b040*/  STS.U8 [R12+UR5+0x22b80], R74 ;  /* 0x022b804a0c007988 */ /* 0x0001e80008000005 */
        /* <DEDUP_REMOVED lines=9> */
[----:B------:R0:W-:Y:S01]  /*3b0e0*/  STS.U8 [R12+UR5+0x27f80], R13 ;  /* 0x027f800d0c007988 */ /* 0x0001e20008000005 */
[----:B------:R2:W-:Y:S06]  /*3b0f0*/  MEMBAR.ALL.CTA ;  /* 0x0000000000007992 */ /* 0x0005ec0000008000 */
[----:B--2---:R-:W2:Y:S01]  /*3b100*/  FENCE.VIEW.ASYNC.S ;  /* 0x00000000000073c6 */ /* 0x004ea20000000000 */
[----:B-1----:R-:W-:Y:S01]  /*3b110*/  VIADD R49, R49, 0xff ;  /* 0x000000ff31317836 */ /* 0x002fe20000000000 */
[----:B--2---:R-:W-:Y:S01]  /*3b120*/  BAR.SYNC.DEFER_BLOCKING 0x0 ;  /* 0x0000000000007b1d */ /* 0x004fe20000010000 */
[----:B------:R-:W-:-:S04]  /*3b130*/  ISETP.NE.U32.AND P0, PT, RZ, UR12, PT ;  /* 0x0000000cff007c0c */ /* 0x000fc8000bf05070 */
[----:B------:R-:W-:Y:S02]  /*3b140*/  ISETP.LT.OR P1, PT, R49, 0x100, P0 ;  /* 0x000001003100780c */ /* 0x000fe40000721670 */
[----:B----4-:R-:W-:Y:S02]  /*3b150*/  LOP3.LUT R7, R7, 0x7f, RZ, 0xc0, !PT ;  /* 0x0000007f07077812 */ /* 0x010fe400078ec0ff */
[----:B---3--:R-:W-:Y:S02]  /*3b160*/  LOP3.LUT R6, R6, 0x7f, RZ, 0xc0, !PT ;  /* 0x0000007f06067812 */ /* 0x008fe400078ec0ff */
[----:B------:R-:W-:Y:S02]  /*3b170*/  ISETP.GE.AND P2, PT, R49, 0x200, PT ;  /* 0x000002003100780c */ /* 0x000fe40003f46270 */
[----:B------:R-:W-:Y:S02]  /*3b180*/  LOP3.LUT R7, R7, 0x20, RZ, 0x3c, !PT ;  /* 0x0000002007077812 */ /* 0x000fe400078e3cff */
[----:B------:R-:W-:-:S03]  /*3b190*/  LOP3.LUT R6, R6, 0x10, RZ, 0x3c, !PT ;  /* 0x0000001006067812 */ /* 0x000fc600078e3cff */
[----:B0-----:R-:W-:Y:S06]  /*3b1a0*/  @P1 BRA `(.L_x_6) ;  /* 0x0000000400781947 */ /* 0x001fec0003800000 */
[----:B------:R-:W-:Y:S02]  /*3b1b0*/  USHF.R.U32.HI UR12, URZ, 0x4, UR5 ;  /* 0x00000004ff0c7899 */ /* 0x000fe40008011605 */
[----:B------:R-:W-:Y:S02]  /*3b1c0*/  UIADD3 UR10, UPT, UPT, UR5, 0x20000, URZ ;  /* 0x00020000050a7890 */ /* 0x000fe4000fffe0ff */
[----:B------:R-:W-:Y:S02]  /*3b1d0*/  USGXT.U32 UR12, UR12, 0xe ;  /* 0x0000000e0c0c789a */ /* 0x000fe40008000000 */
[----:B------:R-:W-:Y:S02]  /*3b1e0*/  USHF.R.U32.HI UR10, URZ, 0x4, UR10 ;  /* 0x00000004ff0a7899 */ /* 0x000fe4000801160a */
[----:B------:R-:W-:Y:S02]  /*3b1f0*/  UIADD3 UR46, UP1, UPT, UR12, 0x100, URZ ;  /* 0x000001000c2e7890 */ /* 0x000fe4000ff3e0ff */
[----:B------:R-:W-:Y:S01]  /*3b200*/  USGXT.U32 UR48, UR10, 0xe ;  /* 0x0000000e0a30789a */ /* 0x000fe20008000000 */
[----:B------:R-:W-:Y:S01]  /*3b210*/  UMOV UR4, URZ ;  /* 0x000000ff00047c82 */ /* 0x000fe20008000000 */
[----:B------:R-:W-:Y:S01]  /*3b220*/  UMOV UR13, URZ ;  /* 0x000000ff000d7c82 */ /* 0x000fe20008000000 */
[----:B------:R-:W-:-:S02]  /*3b230*/  UIADD3.X UR47, UPT, UPT, UR4, 0x40004040, URZ, UP1, !UPT ;  /* 0x40004040042f7890 */ /* 0x000fc40008ffe4ff */
[----:B------:R-:W-:Y:S01]  /*3b240*/  UIADD3 UR50, UP1, UPT, UR48, 0x2, URZ ;  /* 0x0000000230327890 */ /* 0x000fe2000ff3e0ff */
[----:B------:R-:W-:Y:S01]  /*3b250*/  UMOV UR54, UR8 ;  /* 0x0000000800367c82 */ /* 0x000fe20008000000 */
[----:B------:R-:W-:Y:S02]  /*3b260*/  UMOV UR55, URZ ;  /* 0x000000ff00377c82 */ /* 0x000fe40008000000 */
[----:B------:R-:W-:Y:S01]  /*3b270*/  UIADD3.X UR51, UPT, UPT, UR13, 0x40004040, URZ, UP1, !UPT ;  /* 0x400040400d337890 */ /* 0x000fe20008ffe4ff */
[----:B------:R-:W-:Y:S01]  /*3b280*/  UMOV UR36, 0x0 ;  /* 0x0000000000247882 */ /* 0x000fe20000000000 */
[----:B------:R-:W-:Y:S01]  /*3b290*/  UMOV UR37, 0x8208010 ;  /* 0x0820801000257882 */ /* 0x000fe20000000000 */
[----:B------:R-:W-:Y:S01]  /*3b2a0*/  UMOV UR13, 0x40004040 ;  /* 0x40004040000d7882 */ /* 0x000fe20000000000 */
[----:B------:R-:W-:Y:S01]  /*3b2b0*/  UMOV UR49, 0x40004040 ;  /* 0x4000404000317882 */ /* 0x000fe20000000000 */
[----:B------:R-:W-:Y:S01]  /*3b2c0*/  UMOV UR4, UR54 ;  /* 0x0000003600047c82 */ /* 0x000fe20008000000 */
[----:B------:R-:W-:Y:S01]  /*3b2d0*/  UIADD3.64 UR54, UPT, UPT, UR46, 0x100, URZ ;  /* 0x000001002e367897 */ /* 0x000fe2000fffe0ff */
[----:B------:R0:W-:Y:S01]  /*3b2e0*/  UTCQMMA gdesc[UR12], gdesc[UR48], tmem[UR6], tmem[UR36], idesc[UR37], !UPT ;  /* 0x00ff24300c0075ea */ /* 0x0001e2000f800306 */
[----:B------:R-:W-:-:S02]  /*3b2f0*/  UIADD3.64 UR66, UPT, UPT, UR50, 0x2, URZ ;  /* 0x0000000232427897 */ /* 0x000fc4000fffe0ff */
[----:B------:R-:W-:Y:S01]  /*3b300*/  UIADD3.64 UR56, UPT, UPT, UR46, 0x200, URZ ;  /* 0x000002002e387897 */ /* 0x000fe2000fffe0ff */
[----:B------:R-:W-:Y:S01]  /*3b310*/  UMOV UR30, 0x0 ;  /* 0x00000000001e7882 */ /* 0x000fe20000000000 */
[----:B------:R-:W-:Y:S01]  /*3b320*/  UMOV UR31, 0x8208010 ;  /* 0x08208010001f7882 */ /* 0x000fe20000000000 */
[----:B------:R-:W-:Y:S02]  /*3b330*/  UIADD3.64 UR58, UPT, UPT, UR46, 0x300, URZ ;  /* 0x000003002e3a7897 */ /* 0x000fe4000fffe0ff */
[----:B------:R-:W-:Y:S01]  /*3b340*/  UTCQMMA gdesc[UR46], gdesc[UR50], tmem[UR6], tmem[UR30], idesc[UR31], UPT ;  /* 0x00ff1e322e0075ea */ /* 0x000fe2000b800306 */
[----:B------:R-:W-:Y:S02]  /*3b350*/  UIADD3.64 UR76, UPT, UPT, UR50, 0x3fe, URZ ;  /* 0x000003fe324c7897 */ /* 0x000fe4000fffe0ff */
[----:B0-----:R-:W-:Y:S01]  /*3b360*/  UIADD3.64 UR12, UPT, UPT, UR50, 0x4, URZ ;  /* 0x00000004320c7897 */ /* 0x001fe2000fffe0ff */
[----:B------:R-:W-:Y:S01]  /*3b370*/  UMOV UR22, 0x0 ;  /* 0x0000000000167882 */ /* 0x000fe20000000000 */
[----:B------:R-:W-:Y:S01]  /*3b380*/  UMOV UR23, 0x8208010 ;  /* 0x0820801000177882 */ /* 0x000fe20000000000 */
[----:B------:R-:W-:Y:S01]  /*3b390*/  UMOV UR40, 0x0 ;  /* 0x0000000000287882 */ /* 0x000fe20000000000 */
[----:B------:R-:W-:Y:S01]  /*3b3a0*/  UMOV UR41, 0x8208010 ;  /* 0x0820801000297882 */ /* 0x000fe20000000000 */
[----:B------:R-:W-:Y:S01]  /*3b3b0*/  UIADD3.64 UR60, UPT, UPT, UR46, 0x400, URZ ;  /* 0x000004002e3c7897 */ /* 0x000fe2000fffe0ff */
[----:B------:R0:W-:Y:S01]  /*3b3c0*/  UTCQMMA gdesc[UR54], gdesc[UR66], tmem[UR6], tmem[UR22], idesc[UR23], UPT ;  /* 0x00ff1642360075ea */ /* 0x0001e2000b800306 */
[----:B------:R-:W-:-:S02]  /*3b3d0*/  UIADD3.64 UR36, UPT, UPT, UR50, 0x400, URZ ;  /* 0x0000040032247897 */ /* 0x000fc4000fffe0ff */
[----:B------:R1:W-:Y:S01]  /*3b3e0*/  UTCQMMA gdesc[UR56], gdesc[UR12], tmem[UR6], tmem[UR40], idesc[UR41], UPT ;  /* 0x00ff280c380075ea */ /* 0x0003e2000b800306 */
[----:B------:R-:W-:Y:S02]  /*3b3f0*/  UIADD3.64 UR62, UPT, UPT, UR46, 0x500, URZ ;  /* 0x000005002e3e7897 */ /* 0x000fe4000fffe0ff */
[----:B------:R-:W-:Y:S02]  /*3b400*/  UIADD3.64 UR64, UPT, UPT, UR46, 0x600, URZ ;  /* 0x000006002e407897 */ /* 0x000fe4000fffe0ff */
[----:B------:R-:W-:Y:S02]  /*3b410*/  UIADD3 UR75, UPT, UPT, UR6, 0x80, URZ ;  /* 0x00000080064b7890 */ /* 0x000fe4000fffe0ff */
[----:B------:R-:W-:Y:S02]  /*3b420*/  UIADD3.64 UR68, UPT, UPT, UR46, 0x700, URZ ;  /* 0x000007002e447897 */ /* 0x000fe4000fffe0ff */
[----:B0-----:R-:W-:Y:S02]  /*3b430*/  UIADD3.64 UR54, UPT, UPT, UR50, 0x402, URZ ;  /* 0x0000040232367897 */ /* 0x001fe4000fffe0ff */
[----:B-1----:R-:W-:Y:S01]  /*3b440*/  UIADD3.64 UR40, UPT, UPT, UR50, 0x404, URZ ;  /* 0x0000040432287897 */ /* 0x002fe2000fffe0ff */
[----:B------:R-:W-:Y:S01]  /*3b450*/  UMOV UR16, 0x0 ;  /* 0x0000000000107882 */ /* 0x000fe20000000000 */
[----:B------:R-:W-:Y:S01]  /*3b460*/  UMOV UR17, 0x8208010 ;  /* 0x0820801000117882 */ /* 0x000fe20000000000 */
[----:B------:R-:W-:-:S02]  /*3b470*/  UIADD3 UR74, UPT, UPT, UR6, 0x80, URZ ;  /* 0x00000080064a7890 */ /* 0x000fc4000fffe0ff */
[----:B------:R0:W-:Y:S01]  /*3b480*/  UTCQMMA gdesc[UR58], gdesc[UR76], tmem[UR6], tmem[UR16], idesc[UR17], UPT ;  /* 0x00ff104c3a0075ea */ /* 0x0001e2000b800306 */
[----:B------:R-:W-:Y:S02]  /*3b490*/  UIADD3.64 UR30, UPT, UPT, UR46, 0x800, URZ ;  /* 0x000008002e1e7897 */ /* 0x000fe4000fffe0ff */
[----:B------:R-:W-:Y:S02]  /*3b4a0*/  UIADD3 UR73, UPT, UPT, UR6, 0x80, URZ ;  /* 0x0000008006497890 */ /* 0x000fe4000fffe0ff */
[----:B------:R-:W-:Y:S01]  /*3b4b0*/  UIADD3.64 UR22, UPT, UPT, UR46, 0x900, URZ ;  /* 0x000009002e167897 */ /* 0x000fe2000fffe0ff */
[----:B------:R-:W-:Y:S01]  /*3b4c0*/  UMOV UR28, 0x0 ;  /* 0x00000000001c7882 */ /* 0x000fe20000000000 */
[----:B------:R-:W-:Y:S01]  /*3b4d0*/  UMOV UR29, 0x8208010 ;  /* 0x08208010001d7882 */ /* 0x000fe20000000000 */
[----:B------:R-:W-:Y:S02]  /*3b4e0*/  UIADD3 UR72, UPT, UPT, UR6, 0x80, URZ ;  /* 0x0000008006487890 */ /* 0x000fe4000fffe0ff */
[----:B------:R1:W-:Y:S01]  /*3b4f0*/  UTCQMMA gdesc[UR60], gdesc[UR36], tmem[UR6], tmem[UR28], idesc[UR29], UPT ;  /* 0x00ff1c243c0075ea */ /* 0x0003e2000b800306 */
[----:B------:R-:W-:-:S02]  /*3b500*/  UIADD3.64 UR56, UPT, UPT, UR46, 0xa00, URZ ;  /* 0x00000a002e387897 */ /* 0x000fc4000fffe0ff */
[----:B------:R-:W-:Y:S02]  /*3b510*/  UIADD3 UR71, UPT, UPT, UR6, 0x80, URZ ;  /* 0x0000008006477890 */ /* 0x000fe4000fffe0ff */
[----:B0-----:R-:W-:Y:S01]  /*3b520*/  UIADD3.64 UR16, UPT, UPT, UR46, 0xb00, URZ ;  /* 0x00000b002e107897 */ /* 0x001fe2000fffe0ff */
[----:B------:R-:W-:Y:S01]  /*3b530*/  UMOV UR14, 0x0 ;  /* 0x00000000000e7882 */ /* 0x000fe20000000000 */
[----:B------:R-:W-:Y:S01]  /*3b540*/  UMOV UR15, 0x8208010 ;  /* 0x08208010000f7882 */ /* 0x000fe20000000000 */
[----:B------:R-:W-:Y:S02]  /*3b550*/  UIADD3 UR70, UPT, UPT, UR6, 0x80, URZ ;  /* 0x0000008006467890 */ /* 0x000fe4000fffe0ff */
[----:B------:R0:W-:Y:S01]  /*3b560*/  UTCQMMA gdesc[UR62], gdesc[UR54], tmem[UR6], tmem[UR14], idesc[UR15], UPT ;  /* 0x00ff0e363e0075ea */ /* 0x0001e2000b800306 */
[----:B------:R-:W-:Y:S01]  /*3b570*/  UIADD3.64 UR58, UPT, UPT, UR46, 0xc00, URZ ;  /* 0x00000c002e3a7897 */ /* 0x000fe2000fffe0ff */
[----:B------:R-:W-:Y:S01]  /*3b580*/  UMOV UR24, 0x0 ;  /* 0x0000000000187882 */ /* 0x000fe20000000000 */
[----:B------:R-:W-:Y:S01]  /*3b590*/  UMOV UR25, 0x8208010 ;  /* 0x0820801000197882 */ /* 0x000fe20000000000 */
[----:B------:R-:W-:-:S02]  /*3b5a0*/  UIADD3 UR11, UPT, UPT, UR6, 0x80, URZ ;  /* 0x00000080060b7890 */ /* 0x000fc4000fffe0ff */
[----:B------:R0:W-:Y:S01]  /*3b5b0*/  UTCQMMA gdesc[UR64], gdesc[UR40], tmem[UR6], tmem[UR24], idesc[UR25], UPT ;  /* 0x00ff1828400075ea */ /* 0x0001e2000b800306 */
[----:B-1----:R-:W-:Y:S01]  /*3b5c0*/  UIADD3.64 UR28, UPT, UPT, UR46, 0xd00, URZ ;  /* 0x00000d002e1c7897 */ /* 0x002fe2000fffe0ff */
[----:B------:R-:W-:Y:S01]  /*3b5d0*/  UMOV UR34, 0x0 ;  /* 0x0000000000227882 */ /* 0x000fe20000000000 */
[----:B------:R-:W-:Y:S01]  /*3b5e0*/  UMOV UR35, 0x8208010 ;  /* 0x0820801000237882 */ /* 0x000fe20000000000 */
[----:B------:R-:W-:Y:S01]  /*3b5f0*/  UIADD3 UR10, UPT, UPT, UR6, 0x80, URZ ;  /* 0x00000080060a7890 */ /* 0x000fe2000fffe0ff */
[----:B------:R0:W-:Y:S01]  /*3b600*/  UTCQMMA gdesc[UR68], gdesc[UR48], tmem[UR75], tmem[UR34], idesc[UR35], !UPT ;  /* 0x00ff2230440075ea */ /* 0x0001e2000f80034b */
[----:B------:R-:W-:Y:S01]  /*3b610*/  UIADD3.64 UR46, UPT, UPT, UR46, 0xe00, URZ ;  /* 0x00000e002e2e7897 */ /* 0x000fe2000fffe0ff */
[----:B------:R-:W-:Y:S01]  /*3b620*/  UMOV UR20, 0x0 ;  /* 0x0000000000147882 */ /* 0x000fe20000000000 */
[----:B------:R-:W-:Y:S01]  /*3b630*/  UMOV UR21, 0x8208010 ;  /* 0x0820801000157882 */ /* 0x000fe20000000000 */
[----:B------:R-:W-:Y:S01]  /*3b640*/  UMOV UR42, 0x0 ;  /* 0x00000000002a7882 */ /* 0x000fe20000000000 */
[----:B------:R-:W-:Y:S01]  /*3b650*/  UMOV UR43, 0x8208010 ;  /* 0x08208010002b7882 */ /* 0x000fe20000000000 */
[----:B------:R-:W-:Y:S01]  /*3b660*/  UMOV UR38, 0x0 ;  /* 0x0000000000267882 */ /* 0x000fe20000000000 */
[----:B------:R-:W-:Y:S01]  /*3b670*/  UMOV UR39, 0x8208010 ;  /* 0x0820801000277882 */ /* 0x000fe20000000000 */
[----:B------:R0:W-:Y:S01]  /*3b680*/  UTCQMMA gdesc[UR30], gdesc[UR50], tmem[UR74], tmem[UR20], idesc[UR21], UPT ;  /* 0x00ff14321e0075ea */ /* 0x0001e2000b80034a */
        /* <DEDUP_REMOVED lines=12> */
[----:B------:R0:W-:Y:S01]  /*3b750*/  UTCQMMA gdesc[UR28], gdesc[UR54], tmem[UR11], tmem[UR44], idesc[UR45], UPT ;  /* 0x00ff2c361c0075ea */ /* 0x0001e2000b80030b */
[----:B------:R0:W-:Y:S01]  /*3b760*/  UTCQMMA gdesc[UR46], gdesc[UR40], tmem[UR10], tmem[UR52], idesc[UR53], UPT ;  /* 0x00ff34282e0075ea */ /* 0x0001e2000b80030a */
[----:B------:R0:W-:Y:S01]  /*3b770*/  UTCBAR [UR4], URZ ;  /* 0x000000ff040073e9 */ /* 0x0001e200080000ff */
[----:B------:R-:W-:Y:S01]  /*3b780*/  NOP ;  /* 0x0000000000007918 */ /* 0x000fe20000000000 */
.L_x_6:
[----:B0-----:R-:W-:Y:S01]  /*3b790*/  UMOV UR4, URZ ;  /* 0x000000ff00047c82 */ /* 0x001fe20008000000 */
[----:B------:R-:W-:Y:S05]  /*3b7a0*/  @!P2 BRA `(.L_x_7) ;  /* 0x0000032000a0a947 */ /* 0x000fea0003800000 */
[----:B------:R-:W-:Y:S01]  /*3b7b0*/  SHF.R.S32.HI R13, RZ, 0x1f, R49 ;  /* 0x0000001fff0d7819 */ /* 0x000fe20000011431 */
[----:B------:R-:W-:Y:S01]  /*3b7c0*/  UIADD3 UR10, UPT, UPT, UR5, 0x10000, URZ ;  /* 0x00010000050a7890 */ /* 0x000fe2000fffe0ff */
[----:B------:R-:W-:Y:S01]  /*3b7d0*/  IMAD.MOV.U32 R16, RZ, RZ, RZ ;  /* 0x000000ffff107224 */ /* 0x000fe200078e00ff */
[----:B------:R-:W-:Y:S01]  /*3b7e0*/  UIADD3 UR12, UPT, UPT, UR5, 0x28000, URZ ;  /* 0x00028000050c7890 */ /* 0x000fe2000fffe0ff */
[----:B------:R-:W-:Y:S01]  /*3b7f0*/  LEA.HI R13, R13, R49, RZ, 0x8 ;  /* 0x000000310d0d7211 */ /* 0x000fe200078f40ff */
[----:B------:R-:W-:Y:S02]  /*3b800*/  USHF.R.U32.HI UR10, URZ, 0x4, UR10 ;  /* 0x00000004ff0a7899 */ /* 0x000fe4000801160a */
[----:B------:R-:W-:Y:S01]  /*3b810*/  USHF.R.U32.HI UR12, URZ, 0x4, UR12 ;  /* 0x00000004ff0c7899 */ /* 0x000fe2000801160c */
[----:B------:R-:W-:Y:S01]  /*3b820*/  SHF.R.S32.HI R13, RZ, 0x8, R13 ;  /* 0x00000008ff0d7819 */ /* 0x000fe2000001140d */
[----:B------:R-:W-:Y:S02]  /*3b830*/  USGXT.U32 UR10, UR10, 0xe ;  /* 0x0000000e0a0a789a */ /* 0x000fe40008000000 */
[----:B------:R-:W-:Y:S01]  /*3b840*/  USGXT.U32 UR16, UR12, 0xe ;  /* 0x0000000e0c10789a */ /* 0x000fe20008000000 */
[----:B------:R-:W-:Y:S01]  /*3b850*/  VIMNMX R15, PT, PT, R13, 0x2, !PT ;  /* 0x000000020d0f7848 */ /* 0x000fe20007fe0100 */
[----:B-----5:R-:W-:Y:S01]  /*3b860*/  IMAD.SHL.U32 R13, R14, 0x100, RZ ;  /* 0x000001000e0d7824 */ /* 0x020fe200078e00ff */
[----:B------:R-:W-:-:S02]  /*3b870*/  UIADD3 UR14, UP1, UPT, UR10, 0x100, URZ ;  /* 0x000001000a0e7890 */ /* 0x000fc4000ff3e0ff */
[----:B------:R-:W-:Y:S01]  /*3b880*/  UIADD3 UR12, UP2, UPT, UR16, 0x2, URZ ;  /* 0x00000002100c7890 */ /* 0x000fe2000ff5e0ff */
[----:B------:R-:W-:Y:S01]  /*3b890*/  VIADD R14, R15, 0xfffffffe ;  /* 0xfffffffe0f0e7836 */ /* 0x000fe20000000000 */
[----:B------:R-:W-:Y:S01]  /*3b8a0*/  UMOV UR4, URZ ;  /* 0x000000ff00047c82 */ /* 0x000fe20008000000 */
[----:B------:R-:W-:Y:S01]  /*3b8b0*/  UMOV UR11, URZ ;  /* 0x000000ff000b7c82 */ /* 0x000fe20008000000 */
[----:B------:R-:W-:Y:S02]  /*3b8c0*/  USHF.L.U32 UR9, UR9, 0x8, URZ ;  /* 0x0000000809097899 */ /* 0x000fe400080006ff */
[----:B------:R0:W-:Y:S01]  /*3b8d0*/  STL [R1+0x1ed4], R14 ;  /* 0x001ed40e01007387 */ /* 0x0001e20000100800 */
[----:B------:R-:W-:Y:S02]  /*3b8e0*/  UIADD3.X UR15, UPT, UPT, UR4, 0x40004040, URZ, UP1, !UPT ;  /* 0x40004040040f7890 */ /* 0x000fe40008ffe4ff */
[----:B------:R-:W-:Y:S01]  /*3b8f0*/  UIADD3.X UR13, UPT, UPT, UR11, 0x40004040, URZ, UP2, !UPT ;  /* 0x400040400b0d7890 */ /* 0x000fe200097fe4ff */
[----:B------:R1:W-:Y:S01]  /*3b900*/  STL [R1+0x1ecc], RZ ;  /* 0x001eccff01007387 */ /* 0x0003e20000100800 */
[----:B------:R-:W-:-:S02]  /*3b910*/  USHF.R.S32.HI UR11, URZ, 0x1f, UR9 ;  /* 0x0000001fff0b7899 */ /* 0x000fc40008011409 */
[----:B------:R-:W-:Y:S02]  /*3b920*/  UIADD3.64 UR20, UPT, UPT, UR14, 0x100, URZ ;  /* 0x000001000e147897 */ /* 0x000fe4000fffe0ff */
[----:B------:R-:W-:Y:S01]  /*3b930*/  UIADD3.64 UR22, UPT, UPT, UR12, 0x2, URZ ;  /* 0x000000020c167897 */ /* 0x000fe2000fffe0ff */
[----:B0-----:R-:W-:Y:S01]  /*3b940*/  SHF.R.S32.HI R14, RZ, 0x1f, R13 ;  /* 0x0000001fff0e7819 */ /* 0x001fe2000001140d */
[----:B------:R-:W-:Y:S02]  /*3b950*/  UIADD3.64 UR24, UPT, UPT, UR14, 0x200, URZ ;  /* 0x000002000e187897 */ /* 0x000fe4000fffe0ff */
[----:B------:R-:W-:Y:S02]  /*3b960*/  UIADD3.64 UR26, UPT, UPT, UR12, 0x4, URZ ;  /* 0x000000040c1a7897 */ /* 0x000fe4000fffe0ff */
[----:B------:R-:W-:Y:S02]  /*3b970*/  UIADD3.64 UR28, UPT, UPT, UR14, 0x300, URZ ;  /* 0x000003000e1c7897 */ /* 0x000fe4000fffe0ff */
[----:B------:R-:W-:-:S02]  /*3b980*/  UIADD3.64 UR30, UPT, UPT, UR12, 0x3fe, URZ ;  /* 0x000003fe0c1e7897 */ /* 0x000fc4000fffe0ff */
[----:B------:R-:W-:Y:S02]  /*3b990*/  UIADD3.64 UR32, UPT, UPT, UR14, 0x400, URZ ;  /* 0x000004000e207897 */ /* 0x000fe4000fffe0ff */
[----:B------:R-:W-:Y:S02]  /*3b9a0*/  UIADD3.64 UR34, UPT, UPT, UR12, 0x400, URZ ;  /* 0x000004000c227897 */ /* 0x000fe4000fffe0ff */
        /* <DEDUP_REMOVED lines=11> */
[----:B------:R-:W-:Y:S01]  /*3ba60*/  UIADD3.64 UR58, UPT, UPT, UR14, 0xe00, URZ ;  /* 0x00000e000e3a7897 */ /* 0x000fe2000fffe0ff */
[----:B------:R-:W-:Y:S01]  /*3ba70*/  UMOV UR72, 0x1 ;  /* 0x0000000100487882 */ /* 0x000fe20000000000 */
[----:B------:R-:W-:Y:S01]  /*3ba80*/  UMOV UR60, URZ ;  /* 0x000000ff003c7c82 */ /* 0x000fe20008000000 */
[----:B-1----:R-:W-:-:S09]  /*3ba90*/  UMOV UR17, 0x40004040 ;  /* 0x4000404000117882 */ /* 0x002fd20000000000 */
.L_x_10:
[----:B------:R-:W2:Y:S04]  /*3baa0*/  LDL.LU R32, [R1+0x810] ;  /* 0x0008100001207983 */ /* 0x000ea80000300800 */
[----:B------:R-:W3:Y:S04]  /*3bab0*/  LDL.LU R31, [R1+0x1918] ;  /* 0x00191800011f7983 */ /* 0x000ee80000300800 */
[----:B------:R-:W4:Y:S04]  /*3bac0*/  LDL.LU R30, [R1+0x824] ;  /* 0x00082400011e7983 */ /* 0x000f280000300800 */
[----:B-----5:R-:W5:Y:S04]  /*3bad0*/  LDL.LU R29, [R1+0x81c] ;  /* 0x00081c00011d7983 */ /* 0x020f680000300800 */
[----:B------:R-:W5:Y:S04]  /*3bae0*/  LDL.LU R28, [R1+0x830] ;  /* 0x00083000011c7983 */ /* 0x000f680000300800 */
        /* <DEDUP_REMOVED lines=10> */
[----:B0-----:R-:W5:Y:S01]  /*3bb90*/  LDL.LU R15, [R1+0x814] ;  /* 0x00081400010f7983 */ /* 0x001f620000300800 */
[----:B------:R-:W-:Y:S01]  /*3bba0*/  IMAD.U32 R16, R16, -0x80000000, RZ ;  /* 0x8000000010107824 */ /* 0x000fe200078e00ff */
[----:B--2---:R-:W-:-:S02]  /*3bbb0*/  IADD3 R32, P3, PT, R32, UR9, RZ ;  /* 0x0000000920207c10 */ /* 0x004fc4000ff7e0ff */
[----:B---3--:R-:W-:-:S03]  /*3bbc0*/  IADD3 R31, P5, PT, R31, UR9, RZ ;  /* 0x000000091f1f7c10 */ /* 0x008fc6000ffbe0ff */
[----:B------:R-:W-:Y:S01]  /*3bbd0*/  STL [R1+0x810], R32 ;  /* 0x0008102001007387 */ /* 0x000fe20000100800 */
[----:B----4-:R-:W-:-:S03]  /*3bbe0*/  IADD3 R30, P6, PT, R30, UR9, RZ ;  /* 0x000000091e1e7c10 */ /* 0x010fc6000ffde0ff */
[----:B------:R-:W-:Y:S01]  /*3bbf0*/  STL [R1+0x1918], R31 ;  /* 0x0019181f01007387 */ /* 0x000fe20000100800 */
[----:B-----5:R-:W-:-:S03]  /*3bc00*/  IADD3 R29, P1, PT, R29, UR9, RZ ;  /* 0x000000091d1d7c10 */ /* 0x020fc6000ff3e0ff */
[----:B------:R-:W-:Y:S01]  /*3bc10*/  STL [R1+0x824], R30 ;  /* 0x0008241e01007387 */ /* 0x000fe20000100800 */
[----:B------:R-:W-:-:S03]  /*3bc20*/  IADD3 R28, P2, PT, R28, UR9, RZ ;  /* 0x000000091c1c7c10 */ /* 0x000fc6000ff5e0ff */
[----:B------:R-:W-:Y:S01]  /*3bc30*/  STL [R1+0x81c], R29 ;  /* 0x00081c1d01007387 */ /* 0x000fe20000100800 */
[----:B------:R-:W-:-:S03]  /*3bc40*/  IADD3.X R27, PT, PT, R27, UR11, RZ, P3, !PT ;  /* 0x0000000b1b1b7c10 */ /* 0x000fc60009ffe4ff */
[----:B------:R-:W-:Y:S01]  /*3bc50*/  STL [R1+0x830], R28 ;  /* 0x0008301c01007387 */ /* 0x000fe20000100800 */
[----:B------:R-:W-:-:S03]  /*3bc60*/  IADD3 R26, P3, PT, R26, UR9, RZ ;  /* 0x000000091a1a7c10 */ /* 0x000fc6000ff7e0ff */
[----:B------:R-:W-:Y:S01]  /*3bc70*/  STL [R1+0x80c], R27 ;  /* 0x00080c1b01007387 */ /* 0x000fe20000100800 */
[----:B------:R-:W-:Y:S02]  /*3bc80*/  IADD3.X R25, PT, PT, R25, UR11, RZ, P5, !PT ;  /* 0x0000000b19197c10 */ /* 0x000fe4000affe4ff */
[----:B------:R-:W-:Y:S02]  /*3bc90*/  IADD3 R21, P5, PT, R21, UR9, RZ ;  /* 0x0000000915157c10 */ /* 0x000fe4000ffbe0ff */
[----:B------:R-:W-:-:S03]  /*3bca0*/  IADD3.X R24, PT, PT, R24, UR11, RZ, P6, !PT ;  /* 0x0000000b18187c10 */ /* 0x000fc6000b7fe4ff */
[----:B------:R0:W-:Y:S01]  /*3bcb0*/  STL [R1+0x1910], R21 ;  /* 0x0019101501007387 */ /* 0x0001e20000100800 */
[----:B------:R-:W-:-:S03]  /*3bcc0*/  IADD3 R20, P6, PT, R20, UR9, RZ ;  /* 0x0000000914147c10 */ /* 0x000fc6000ffde0ff */
[----:B------:R-:W-:Y:S04]  /*3bcd0*/  STL [R1+0x828], R26 ;  /* 0x0008281a01007387 */ /* 0x000fe80000100800 */
[----:B0-----:R-:W2:Y:S01]  /*3bce0*/  LDL.LU R21, [R1+0x18f0] ;  /* 0x0018f00001157983 */ /* 0x001ea20000300800 */
[----:B------:R-:W-:-:S03]  /*3bcf0*/  IADD3.X R23, PT, PT, R23, UR11, RZ, P1, !PT ;  /* 0x0000000b17177c10 */ /* 0x000fc60008ffe4ff */
[----:B------:R-:W-:Y:S01]  /*3bd00*/  STL [R1+0x1914], R25 ;  /* 0x0019141901007387 */ /* 0x000fe20000100800 */
[----:B------:R-:W-:-:S03]  /*3bd10*/  IADD3 R19, P1, PT, R19, UR9, RZ ;  /* 0x0000000913137c10 */ /* 0x000fc6000ff3e0ff */
[----:B------:R0:W-:Y:S01]  /*3bd20*/  STL [R1+0x1908], R20 ;  /* 0x0019081401007387 */ /* 0x0001e20000100800 */
[----:B------:R-:W-:Y:S02]  /*3bd30*/  IADD3.X R22, PT, PT, R22, UR11, RZ, P2, !PT ;  /* 0x0000000b16167c10 */ /* 0x000fe400097fe4ff */
[----:B------:R-:W-:Y:S01]  /*3bd40*/  IADD3 R18, P2, PT, R18, UR9, RZ ;  /* 0x0000000912127c10 */ /* 0x000fe2000ff5e0ff */
[----:B0-----:R-:W3:Y:S04]  /*3bd50*/  LDL.LU R20, [R1+0x190c] ;  /* 0x00190c0001147983 */ /* 0x001ee80000300800 */
[----:B------:R-:W-:Y:S04]  /*3bd60*/  STL [R1+0x820], R24 ;  /* 0x0008201801007387 */ /* 0x000fe80000100800 */
[----:B------:R0:W-:Y:S04]  /*3bd70*/  STL [R1+0x1900], R19 ;  /* 0x0019001301007387 */ /* 0x0001e80000100800 */
[----:B0-----:R-:W4:Y:S04]  /*3bd80*/  LDL.LU R19, [R1+0x18e8] ;  /* 0x0018e80001137983 */ /* 0x001f280000300800 */
[----:B------:R-:W-:Y:S04]  /*3bd90*/  STL [R1+0x818], R23 ;  /* 0x0008181701007387 */ /* 0x000fe80000100800 */
[----:B------:R0:W-:Y:S04]  /*3bda0*/  STL [R1+0x18f8], R18 ;  /* 0x0018f81201007387 */ /* 0x0001e80000100800 */
[----:B0-----:R-:W5:Y:S01]  /*3bdb0*/  LDL.LU R18, [R1+0x1904] ;  /* 0x0019040001127983 */ /* 0x001f620000300800 */
[----:B------:R-:W-:-:S03]  /*3bdc0*/  IADD3.X R15, PT, PT, R15, UR11, RZ, P3, !PT ;  /* 0x0000000b0f0f7c10 */ /* 0x000fc60009ffe4ff */
[----:B------:R-:W-:Y:S04]  /*3bdd0*/  STL [R1+0x82c], R22 ;  /* 0x00082c1601007387 */ /* 0x000fe80000100800 */
[----:B------:R-:W5:Y:S04]  /*3bde0*/  LDL.LU R43, [R1+0x18e0] ;  /* 0x0018e000012b7983 */ /* 0x000f680000300800 */
[----:B------:R-:W5:Y:S04]  /*3bdf0*/  LDL.LU R42, [R1+0x18fc] ;  /* 0x0018fc00012a7983 */ /* 0x000f680000300800 */
[----:B------:R-:W5:Y:S04]  /*3be00*/  LDL.LU R41, [R1+0x18d8] ;  /* 0x0018d80001297983 */ /* 0x000f680000300800 */
[----:B------:R0:W-:Y:S04]  /*3be10*/  STL [R1+0x814], R15 ;  /* 0x0008140f01007387 */ /* 0x0001e80000100800 */
        /* <DEDUP_REMOVED lines=16> */
[----:B0-----:R-:W5:Y:S04]  /*3bf20*/  LDL.LU R15, [R1+0x7fc] ;  /* 0x0007fc00010f7983 */ /* 0x001f680000300800 */
[----:B------:R-:W5:Y:S01]  /*3bf30*/  LDL.LU R24, [R1+0x18a0] ;  /* 0x0018a00001187983 */ /* 0x000f620000300800 */
[----:B--2---:R-:W-:-:S05]  /*3bf40*/  IADD3 R21, P3, PT, R21, UR9, RZ ;  /* 0x0000000915157c10 */ /* 0x004fca000ff7e0ff */
[----:B------:R0:W-:Y:S04]  /*3bf50*/  STL [R1+0x18f0], R21 ;  /* 0x0018f01501007387 */ /* 0x0001e80000100800 */
[----:B0-----:R-:W2:Y:S01]  /*3bf60*/  LDL.LU R21, [R1+0x18bc] ;  /* 0x0018bc0001157983 */ /* 0x001ea20000300800 */
[----:B---3--:R-:W-:-:S03]  /*3bf70*/  IADD3.X R20, PT, PT, R20, UR11, RZ, P5, !PT ;  /* 0x0000000b14147c10 */ /* 0x008fc6000affe4ff */
[----:B------:R-:W3:Y:S04]  /*3bf80*/  LDL.LU R23, [R1+0x1898] ;  /* 0x0018980001177983 */ /* 0x000ee80000300800 */
[----:B------:R0:W-:Y:S04]  /*3bf90*/  STL [R1+0x190c], R20 ;  /* 0x00190c1401007387 */ /* 0x0001e80000100800 */
[----:B0-----:R-:W3:Y:S01]  /*3bfa0*/  LDL.LU R20, [R1+0x18b4] ;  /* 0x0018b40001147983 */ /* 0x001ee20000300800 */
[----:B----4-:R-:W-:-:S03]  /*3bfb0*/  IADD3 R19, P5, PT, R19, UR9, RZ ;  /* 0x0000000913137c10 */ /* 0x010fc6000ffbe0ff */
[----:B------:R-:W4:Y:S04]  /*3bfc0*/  LDL.LU R22, [R1+0x1890] ;  /* 0x0018900001167983 */ /* 0x000f280000300800 */
[----:B------:R0:W-:Y:S04]  /*3bfd0*/  STL [R1+0x18e8], R19 ;  /* 0x0018e81301007387 */ /* 0x0001e80000100800 */
[----:B0-----:R-:W4:Y:S01]  /*3bfe0*/  LDL.LU R19, [R1+0x18ac] ;  /* 0x0018ac0001137983 */ /* 0x001f220000300800 */
[----:B-----5:R-:W-:-:S05]  /*3bff0*/  IADD3.X R18, PT, PT, R18, UR11, RZ, P6, !PT ;  /* 0x0000000b12127c10 */ /* 0x020fca000b7fe4ff */
[----:B------:R0:W-:Y:S04]  /*3c000*/  STL [R1+0x1904], R18 ;  /* 0x0019041201007387 */ /* 0x0001e80000100800 */
[----:B0-----:R-:W5:Y:S01]  /*3c010*/  LDL.LU R18, [R1+0x1888] ;  /* 0x0018880001127983 */ /* 0x001f620000300800 */
[----:B------:R-:W-:Y:S02]  /*3c020*/  IADD3 R43, P6, PT, R43, UR9, RZ ;  /* 0x000000092b2b7c10 */ /* 0x000fe4000ffde0ff */
[----:B------:R-:W-:Y:S02]  /*3c030*/  IADD3.X R42, PT, PT, R42, UR11, RZ, P1, !PT ;  /* 0x0000000b2a2a7c10 */ /* 0x000fe40008ffe4ff */
[----:B------:R-:W-:Y:S01]  /*3c040*/  IADD3 R41, P1, PT, R41, UR9, RZ ;  /* 0x0000000929297c10 */ /* 0x000fe2000ff3e0ff */
[----:B------:R-:W-:Y:S01]  /*3c050*/  STL [R1+0x18e0], R43 ;  /* 0x0018e02b01007387 */ /* 0x000fe20000100800 */
[----:B------:R-:W-:-:S03]  /*3c060*/  IADD3.X R40, PT, PT, R40, UR11, RZ, P2, !PT ;  /* 0x0000000b28287c10 */ /* 0x000fc600097fe4ff */
[----:B------:R-:W-:Y:S01]  /*3c070*/  STL [R1+0x18fc], R42 ;  /* 0x0018fc2a01007387 */ /* 0x000fe20000100800 */
[----:B------:R-:W-:-:S03]  /*3c080*/  IADD3 R39, P2, PT, R39, UR9, RZ ;  /* 0x0000000927277c10 */ /* 0x000fc6000ff5e0ff */
        /* <DEDUP_REMOVED lines=27> */
[----:B------:R-:W-:-:S03]  /*3c240*/  IADD3.X R15, PT, PT, R15, UR11, RZ, P6, !PT ;  /* 0x0000000b0f0f7c10 */ /* 0x000fc6000b7fe4ff */
[----:B------:R-:W-:Y:S01]  /*3c250*/  STL [R1+0x18b0], R27 ;  /* 0x0018b01b01007387 */ /* 0x000fe20000100800 */
[----:B------:R-:W-:-:S03]  /*3c260*/  IADD3 R25, P5, PT, R25, UR9, RZ ;  /* 0x0000000919197c10 */ /* 0x000fc6000ffbe0ff */
[----:B------:R0:W-:Y:S04]  /*3c270*/  STL [R1+0x7fc], R15 ;  /* 0x0007fc0f01007387 */ /* 0x0001e80000100800 */
[----:B------:R-:W-:Y:S01]  /*3c280*/  STL [R1+0x804], R26 ;  /* 0x0008041a01007387 */ /* 0x000fe20000100800 */
[----:B------:R-:W-:-:S03]  /*3c290*/  IADD3 R24, P6, PT, R24, UR9, RZ ;  /* 0x0000000918187c10 */ /* 0x000fc6000ffde0ff */
[----:B0-----:R-:W5:Y:S04]  /*3c2a0*/  LDL.LU R15, [R1+0x18a4] ;  /* 0x0018a400010f7983 */ /* 0x001f680000300800 */
[----:B------:R-:W-:Y:S01]  /*3c2b0*/  STL [R1+0x18a8], R25 ;  /* 0x0018a81901007387 */ /* 0x000fe20000100800 */
[----:B--2---:R-:W-:-:S05]  /*3c2c0*/  IADD3.X R21, PT, PT, R21, UR11, RZ, P1, !PT ;  /* 0x0000000b15157c10 */ /* 0x004fca0008ffe4ff */
[----:B------:R0:W-:Y:S01]  /*3c2d0*/  STL [R1+0x18bc], R21 ;  /* 0x0018bc1501007387 */ /* 0x0001e20000100800 */
[----:B---3--:R-:W-:-:S03]  /*3c2e0*/  IADD3 R23, P1, PT, R23, UR9, RZ ;  /* 0x0000000917177c10 */ /* 0x008fc6000ff3e0ff */
[----:B0-----:R-:W2:Y:S01]  /*3c2f0*/  LDL.LU R21, [R1+0x1880] ;  /* 0x0018800001157983 */ /* 0x001ea20000300800 */
[----:B------:R-:W-:-:S03]  /*3c300*/  IADD3.X R20, PT, PT, R20, UR11, RZ, P2, !PT ;  /* 0x0000000b14147c10 */ /* 0x000fc600097fe4ff */
[----:B------:R-:W-:Y:S04]  /*3c310*/  STL [R1+0x18a0], R24 ;  /* 0x0018a01801007387 */ /* 0x000fe80000100800 */
[----:B------:R0:W-:Y:S01]  /*3c320*/  STL [R1+0x18b4], R20 ;  /* 0x0018b41401007387 */ /* 0x0001e20000100800 */
[----:B----4-:R-:W-:-:S03]  /*3c330*/  IADD3 R22, P2, PT, R22, UR9, RZ ;  /* 0x0000000916167c10 */ /* 0x010fc6000ff5e0ff */
[----:B0-----:R-:W3:Y:S01]  /*3c340*/  LDL.LU R20, [R1+0x189c] ;  /* 0x00189c0001147983 */ /* 0x001ee20000300800 */
[----:B------:R-:W-:-:S03]  /*3c350*/  IADD3.X R19, PT, PT, R19, UR11, RZ, P3, !PT ;  /* 0x0000000b13137c10 */ /* 0x000fc60009ffe4ff */
[----:B------:R-:W-:Y:S04]  /*3c360*/  STL [R1+0x1898], R23 ;  /* 0x0018981701007387 */ /* 0x000fe80000100800 */
[----:B------:R0:W-:Y:S04]  /*3c370*/  STL [R1+0x18ac], R19 ;  /* 0x0018ac1301007387 */ /* 0x0001e80000100800 */
[----:B0-----:R-:W4:Y:S01]  /*3c380*/  LDL.LU R19, [R1+0x1878] ;  /* 0x0018780001137983 */ /* 0x001f220000300800 */
[----:B-----5:R-:W-:-:S03]  /*3c390*/  IADD3 R18, P3, PT, R18, UR9, RZ ;  /* 0x0000000912127c10 */ /* 0x020fc6000ff7e0ff */
        /* <DEDUP_REMOVED lines=22> */
[----:B------:R-:W-:-:S03]  /*3c500*/  IADD3.X R15, PT, PT, R15, UR11, RZ, P5, !PT ;  /* 0x0000000b0f0f7c10 */ /* 0x000fc6000affe4ff */
[----:B------:R-:W5:Y:S04]  /*3c510*/  LDL.LU R24, [R1+0x184c] ;  /* 0x00184c0001187983 */ /* 0x000f680000300800 */
[----:B------:R0:W-:Y:S04]  /*3c520*/  STL [R1+0x18a4], R15 ;  /* 0x0018a40f01007387 */ /* 0x0001e80000100800 */
        /* <DEDUP_REMOVED lines=9> */
[----:B----4-:R-:W-:-:S05]  /*3c5c0*/  IADD3 R19, P6, PT, R19, UR9, RZ ;  /* 0x0000000913137c10 */ /* 0x010fca000ffde0ff */
[----:B------:R0:W-:Y:S01]  /*3c5d0*/  STL [R1+0x1878], R19 ;  /* 0x0018781301007387 */ /* 0x0001e20000100800 */
[----:B-----5:R-:W-:Y:S02]  /*3c5e0*/  IADD3.X R43, PT, PT, R43, UR11, RZ, P1, !PT ;  /* 0x0000000b2b2b7c10 */ /* 0x020fe40008ffe4ff */
[----:B------:R-:W-:Y:S01]  /*3c5f0*/  IADD3 R42, P1, PT, R42, UR9, RZ ;  /* 0x000000092a2a7c10 */ /* 0x000fe2000ff3e0ff */
[----:B0-----:R-:W4:Y:S01]  /*3c600*/  LDL.LU R19, [R1+0x1834] ;  /* 0x0018340001137983 */ /* 0x001f220000300800 */
        /* <DEDUP_REMOVED lines=30> */
[----:B------:R-:W-:Y:S02]  /*3c7f0*/  IADD3 R26, P5, PT, R26, UR9, RZ ;  /* 0x000000091a1a7c10 */ /* 0x000fe4000ffbe0ff */
[----:B------:R-:W-:Y:S01]  /*3c800*/  IADD3.X R25, PT, PT, R25, UR11, RZ, P6, !PT ;  /* 0x0000000b19197c10 */ /* 0x000fe2000b7fe4ff */
[----:B------:R-:W-:Y:S01]  /*3c810*/  STL [R1+0x1840], R28 ;  /* 0x0018401c01007387 */ /* 0x000fe20000100800 */
[----:B------:R-:W-:-:S03]  /*3c820*/  IADD3 R18, P6, PT, R18, UR9, RZ ;  /* 0x0000000912127c10 */ /* 0x000fc6000ffde0ff */
[----:B------:R-:W-:Y:S04]  /*3c830*/  STL [R1+0x1854], R27 ;  /* 0x0018541b01007387 */ /* 0x000fe80000100800 */
[----:B------:R0:W-:Y:S04]  /*3c840*/  STL [R1+0x1830], R18 ;  /* 0x0018301201007387 */ /* 0x0001e80000100800 */
[----:B------:R-:W-:Y:S04]  /*3c850*/  STL [R1+0x1838], R26 ;  /* 0x0018381a01007387 */ /* 0x000fe80000100800 */
[----:B0-----:R-:W5:Y:S01]  /*3c860*/  LDL.LU R18, [R1+0x1810] ;  /* 0x0018100001127983 */ /* 0x001f620000300800 */
[----:B------:R-:W-:-:S02]  /*3c870*/  IADD3.X R24, PT, PT, R24, UR11, RZ, P1, !PT ;  /* 0x0000000b18187c10 */ /* 0x000fc40008ffe4ff */
[----:B------:R-:W-:Y:S01]  /*3c880*/  IADD3 R15, P1, PT, R15, UR9, RZ ;  /* 0x000000090f0f7c10 */ /* 0x000fe2000ff3e0ff */
[----:B------:R-:W-:Y:S01]  /*3c890*/  STL [R1+0x7f4], R25 ;  /* 0x0007f41901007387 */ /* 0x000fe20000100800 */
[----:B------:R-:W-:-:S03]  /*3c8a0*/  IADD3.X R23, PT, PT, R23, UR11, RZ, P2, !PT ;  /* 0x0000000b17177c10 */ /* 0x000fc600097fe4ff */
[----:B------:R0:W-:Y:S04]  /*3c8b0*/  STL [R1+0x1828], R15 ;  /* 0x0018280f01007387 */ /* 0x0001e80000100800 */
[----:B0-----:R-:W5:Y:S04]  /*3c8c0*/  LDL.LU R15, [R1+0x182c] ;  /* 0x00182c00010f7983 */ /* 0x001f680000300800 */
[----:B------:R-:W-:Y:S01]  /*3c8d0*/  STL [R1+0x184c], R24 ;  /* 0x00184c1801007387 */ /* 0x000fe20000100800 */
[----:B--2---:R-:W-:Y:S02]  /*3c8e0*/  IADD3 R21, P2, PT, R21, UR9, RZ ;  /* 0x0000000915157c10 */ /* 0x004fe4000ff5e0ff */
[----:B---3--:R-:W-:-:S03]  /*3c8f0*/  IADD3.X R22, PT, PT, R22, UR11, RZ, P3, !PT ;  /* 0x0000000b16167c10 */ /* 0x008fc60009ffe4ff */
[----:B------:R0:W-:Y:S04]  /*3c900*/  STL [R1+0x1820], R21 ;  /* 0x0018201501007387 */ /* 0x0001e80000100800 */
[----:B0-----:R-:W2:Y:S01]  /*3c910*/  LDL.LU R21, [R1+0x1808] ;  /* 0x0018080001157983 */ /* 0x001ea20000300800 */
[----:B------:R-:W-:-:S03]  /*3c920*/  IADD3 R20, P3, PT, R20, UR9, RZ ;  /* 0x0000000914147c10 */ /* 0x000fc6000ff7e0ff */
[----:B------:R-:W-:Y:S04]  /*3c930*/  STL [R1+0x1844], R23 ;  /* 0x0018441701007387 */ /* 0x000fe80000100800 */
[----:B------:R0:W-:Y:S04]  /*3c940*/  STL [R1+0x1818], R20 ;  /* 0x0018181401007387 */ /* 0x0001e80000100800 */
[----:B0-----:R-:W3:Y:S01]  /*3c950*/  LDL.LU R20, [R1+0x1824] ;  /* 0x0018240001147983 */ /* 0x001ee20000300800 */
[----:B----4-:R-:W-:-:S03]  /*3c960*/  IADD3.X R19, PT, PT, R19, UR11, RZ, P5, !PT ;  /* 0x0000000b13137c10 */ /* 0x010fc6000affe4ff */
[----:B------:R-:W-:Y:S04]  /*3c970*/  STL [R1+0x183c], R22 ;  /* 0x00183c1601007387 */ /* 0x000fe80000100800 */
[----:B------:R-:W4:Y:S04]  /*3c980*/  LDL.LU R43, [R1+0x1800] ;  /* 0x00180000012b7983 */ /* 0x000f280000300800 */
[----:B------:R-:W4:Y:S04]  /*3c990*/  LDL.LU R42, [R1+0x181c] ;  /* 0x00181c00012a7983 */ /* 0x000f280000300800 */
        /* <DEDUP_REMOVED lines=18> */
[----:B0-----:R-:W4:Y:S01]  /*3cac0*/  LDL.LU R19, [R1+0x17d4] ;  /* 0x0017d40001137983 */ /* 0x001f220000300800 */
[----:B-----5:R-:W-:-:S03]  /*3cad0*/  IADD3 R18, P5, PT, R18, UR9, RZ ;  /* 0x0000000912127c10 */ /* 0x020fc6000ffbe0ff */
[----:B------:R-:W5:Y:S04]  /*3cae0*/  LDL.LU R24, [R1+0x17b0] ;  /* 0x0017b00001187983 */ /* 0x000f680000300800 */
[----:B------:R0:W-:Y:S04]  /*3caf0*/  STL [R1+0x1810], R18 ;  /* 0x0018101201007387 */ /* 0x0001e80000100800 */
        /* <DEDUP_REMOVED lines=9> */
[----:B---3--:R-:W-:-:S05]  /*3cb90*/  IADD3.X R20, PT, PT, R20, UR11, RZ, P1, !PT ;  /* 0x0000000b14147c10 */ /* 0x008fca0008ffe4ff */
[----:B------:R0:W-:Y:S01]  /*3cba0*/  STL [R1+0x1824], R20 ;  /* 0x0018241401007387 */ /* 0x0001e20000100800 */
[----:B----4-:R-:W-:Y:S02]  /*3cbb0*/  IADD3 R43, P1, PT, R43, UR9, RZ ;  /* 0x000000092b2b7c10 */ /* 0x010fe4000ff3e0ff */
[----:B------:R-:W-:Y:S01]  /*3cbc0*/  IADD3.X R42, PT, PT, R42, UR11, RZ, P2, !PT ;  /* 0x0000000b2a2a7c10 */ /* 0x000fe200097fe4ff */
[----:B0-----:R-:W3:Y:S01]  /*3cbd0*/  LDL.LU R20, [R1+0x1798] ;  /* 0x0017980001147983 */ /* 0x001ee20000300800 */
        /* <DEDUP_REMOVED lines=36> */
[----:B------:R-:W-:Y:S04]  /*3ce20*/  STL [R1+0x17dc], R26 ;  /* 0x0017dc1a01007387 */ /* 0x000fe80000100800 */
[----:B0-----:R-:W4:Y:S01]  /*3ce30*/  LDL.LU R19, [R1+0x17b4] ;  /* 0x0017b40001137983 */ /* 0x001f220000300800 */
[----:B-----5:R-:W-:-:S03]  /*3ce40*/  IADD3.X R18, PT, PT, R18, UR11, RZ, P2, !PT ;  /* 0x0000000b12127c10 */ /* 0x020fc600097fe4ff */
[----:B------:R-:W-:Y:S04]  /*3ce50*/  STL [R1+0x17b8], R25 ;  /* 0x0017b81901007387 */ /* 0x000fe80000100800 */
[----:B------:R0:W-:Y:S04]  /*3ce60*/  STL [R1+0x17cc], R18 ;  /* 0x0017cc1201007387 */ /* 0x0001e80000100800 */
[----:B0-----:R-:W5:Y:S01]  /*3ce70*/  LDL.LU R18, [R1+0x1790] ;  /* 0x0017900001127983 */ /* 0x001f620000300800 */
[----:B------:R-:W-:Y:S02]  /*3ce80*/  IADD3 R24, P1, PT, R24, UR9, RZ ;  /* 0x0000000918187c10 */ /* 0x000fe4000ff3e0ff */
[----:B------:R-:W-:-:S02]  /*3ce90*/  IADD3.X R15, PT, PT, R15, UR11, RZ, P3, !PT ;  /* 0x0000000b0f0f7c10 */ /* 0x000fc40009ffe4ff */
[----:B------:R-:W-:Y:S01]  /*3cea0*/  IADD3 R23, P2, PT, R23, UR9, RZ ;  /* 0x0000000917177c10 */ /* 0x000fe2000ff5e0ff */
[----:B------:R-:W-:Y:S01]  /*3ceb0*/  STL [R1+0x17b0], R24 ;  /* 0x0017b01801007387 */ /* 0x000fe20000100800 */
[----:B------:R-:W-:-:S03]  /*3cec0*/  IADD3 R22, P3, PT, R22, UR9, RZ ;  /* 0x0000000916167c10 */ /* 0x000fc6000ff7e0ff */
[----:B------:R0:W-:Y:S04]  /*3ced0*/  STL [R1+0x17c4], R15 ;  /* 0x0017c40f01007387 */ /* 0x0001e80000100800 */
[----:B0-----:R-:W5:Y:S04]  /*3cee0*/  LDL.LU R15, [R1+0x17ac] ;  /* 0x0017ac00010f7983 */ /* 0x001f680000300800 */
[----:B------:R-:W-:Y:S01]  /*3cef0*/  STL [R1+0x17a8], R23 ;  /* 0x0017a81701007387 */ /* 0x000fe20000100800 */
[----:B--2---:R-:W-:-:S05]  /*3cf00*/  IADD3.X R21, PT, PT, R21, UR11, RZ, P5, !PT ;  /* 0x0000000b15157c10 */ /* 0x004fca000affe4ff */
[----:B------:R0:W-:Y:S04]  /*3cf10*/  STL [R1+0x17bc], R21 ;  /* 0x0017bc1501007387 */ /* 0x0001e80000100800 */
[----:B0-----:R-:W2:Y:S01]  /*3cf20*/  LDL.LU R21, [R1+0x1788] ;  /* 0x0017880001157983 */ /* 0x001ea20000300800 */
[----:B---3--:R-:W-:-:S03]  /*3cf30*/  IADD3 R20, P5, PT, R20, UR9, RZ ;  /* 0x0000000914147c10 */ /* 0x008fc6000ffbe0ff */
[----:B------:R-:W-:Y:S04]  /*3cf40*/  STL [R1+0x17a0], R22 ;  /* 0x0017a01601007387 */ /* 0x000fe80000100800 */
[----:B------:R-:W3:Y:S04]  /*3cf50*/  LDL.LU R43, [R1+0x17a4] ;  /* 0x0017a400012b7983 */ /* 0x000ee80000300800 */
[----:B------:R-:W3:Y:S04]  /*3cf60*/  LDL.LU R42, [R1+0x1780] ;  /* 0x00178000012a7983 */ /* 0x000ee80000300800 */
[----:B------:R-:W3:Y:S04]  /*3cf70*/  LDL.LU R41, [R1+0x179c] ;  /* 0x00179c0001297983 */ /* 0x000ee80000300800 */
[----:B------:R0:W-:Y:S04]  /*3cf80*/  STL [R1+0x1798], R20 ;  /* 0x0017981401007387 */ /* 0x0001e80000100800 */
        /* <DEDUP_REMOVED lines=16> */
[----:B0-----:R-:W3:Y:S01]  /*3d090*/  LDL.LU R20, [R1+0x1738] ;  /* 0x0017380001147983 */ /* 0x001ee20000300800 */
[----:B----4-:R-:W-:-:S03]  /*3d0a0*/  IADD3.X R19, PT, PT, R19, UR11, RZ, P6, !PT ;  /* 0x0000000b13137c10 */ /* 0x010fc6000b7fe4ff */
[----:B------:R-:W4:Y:S04]  /*3d0b0*/  LDL.LU R24, [R1+0x1754] ;  /* 0x0017540001187983 */ /* 0x000f280000300800 */
[----:B------:R0:W-:Y:S04]  /*3d0c0*/  STL [R1+0x17b4], R19 ;  /* 0x0017b41301007387 */ /* 0x0001e80000100800 */
[----:B0-----:R-:W4:Y:S01]  /*3d0d0*/  LDL.LU R19, [R1+0x1730] ;  /* 0x0017300001137983 */ /* 0x001f220000300800 */
[----:B-----5:R-:W-:-:S03]  /*3d0e0*/  IADD3 R18, P6, PT, R18, UR9, RZ ;  /* 0x0000000912127c10 */ /* 0x020fc6000ffde0ff */
[----:B------:R-:W5:Y:S04]  /*3d0f0*/  LDL.LU R23, [R1+0x174c] ;  /* 0x00174c0001177983 */ /* 0x000f680000300800 */
[----:B------:R0:W-:Y:S04]  /*3d100*/  STL [R1+0x1790], R18 ;  /* 0x0017901201007387 */ /* 0x0001e80000100800 */
[----:B0-----:R-:W5:Y:S04]  /*3d110*/  LDL.LU R18, [R1+0x1728] ;  /* 0x0017280001127983 */ /* 0x001f680000300800 */
[----:B------:R-:W5:Y:S01]  /*3d120*/  LDL.LU R22, [R1+0x1744] ;  /* 0x0017440001167983 */ /* 0x000f620000300800 */
[----:B------:R-:W-:-:S05]  /*3d130*/  IADD3.X R15, PT, PT, R15, UR11, RZ, P1, !PT ;  /* 0x0000000b0f0f7c10 */ /* 0x000fca0008ffe4ff */
[----:B------:R0:W-:Y:S04]  /*3d140*/  STL [R1+0x17ac], R15 ;  /* 0x0017ac0f01007387 */ /* 0x0001e80000100800 */
[----:B0-----:R-:W5:Y:S01]  /*3d150*/  LDL.LU R15, [R1+0x1720] ;  /* 0x00172000010f7983 */ /* 0x001f620000300800 */
[----:B--2---:R-:W-:-:S05]  /*3d160*/  IADD3 R21, P1, PT, R21, UR9, RZ ;  /* 0x0000000915157c10 */ /* 0x004fca000ff3e0ff */
[----:B------:R0:W-:Y:S01]  /*3d170*/  STL [R1+0x1788], R21 ;  /* 0x0017881501007387 */ /* 0x0001e20000100800 */
[----:B---3--:R-:W-:Y:S02]  /*3d180*/  IADD3.X R43, PT, PT, R43, UR11, RZ, P2, !PT ;  /* 0x0000000b2b2b7c10 */ /* 0x008fe400097fe4ff */
[----:B------:R-:W-:Y:S01]  /*3d190*/  IADD3 R42, P2, PT, R42, UR9, RZ ;  /* 0x000000092a2a7c10 */ /* 0x000fe2000ff5e0ff */
[----:B0-----:R-:W2:Y:S01]  /*3d1a0*/  LDL.LU R21, [R1+0x173c] ;  /* 0x00173c0001157983 */ /* 0x001ea20000300800 */
        /* <DEDUP_REMOVED lines=34> */
[----:B------:R-:W-:Y:S01]  /*3d3d0*/  STL [R1+0x1764], R27 ;  /* 0x0017641b01007387 */ /* 0x000fe20000100800 */
[----:B----4-:R-:W-:-:S03]  /*3d3e0*/  IADD3.X R24, PT, PT, R24, UR11, RZ, P2, !PT ;  /* 0x0000000b18187c10 */ /* 0x010fc600097fe4ff */
[----:B------:R0:W-:Y:S04]  /*3d3f0*/  STL [R1+0x1738], R20 ;  /* 0x0017381401007387 */ /* 0x0001e80000100800 */
[----:B------:R-:W-:Y:S04]  /*3d400*/  STL [R1+0x1740], R26 ;  /* 0x0017401a01007387 */ /* 0x000fe80000100800 */
[----:B0-----:R-:W3:Y:S01]  /*3d410*/  LDL.LU R20, [R1+0x1718] ;  /* 0x0017180001147983 */ /* 0x001ee20000300800 */
[----:B------:R-:W-:-:S03]  /*3d420*/  IADD3 R19, P2, PT, R19, UR9, RZ ;  /* 0x0000000913137c10 */ /* 0x000fc6000ff5e0ff */
[----:B------:R-:W-:Y:S01]  /*3d430*/  STL [R1+0x175c], R25 ;  /* 0x00175c1901007387 */ /* 0x000fe20000100800 */
[----:B-----5:R-:W-:-:S03]  /*3d440*/  IADD3.X R23, PT, PT, R23, UR11, RZ, P3, !PT ;  /* 0x0000000b17177c10 */ /* 0x020fc60009ffe4ff */
[----:B------:R0:W-:Y:S04]  /*3d450*/  STL [R1+0x1730], R19 ;  /* 0x0017301301007387 */ /* 0x0001e80000100800 */
[----:B0-----:R-:W4:Y:S01]  /*3d460*/  LDL.LU R19, [R1+0x1734] ;  /* 0x0017340001137983 */ /* 0x001f220000300800 */
[----:B------:R-:W-:-:S03]  /*3d470*/  IADD3 R18, P3, PT, R18, UR9, RZ ;  /* 0x0000000912127c10 */ /* 0x000fc6000ff7e0ff */
[----:B------:R-:W-:Y:S04]  /*3d480*/  STL [R1+0x1754], R24 ;  /* 0x0017541801007387 */ /* 0x000fe80000100800 */
[----:B------:R0:W-:Y:S04]  /*3d490*/  STL [R1+0x1728], R18 ;  /* 0x0017281201007387 */ /* 0x0001e80000100800 */
[----:B0-----:R-:W5:Y:S01]  /*3d4a0*/  LDL.LU R18, [R1+0x1710] ;  /* 0x0017100001127983 */ /* 0x001f620000300800 */
[----:B------:R-:W-:Y:S02]  /*3d4b0*/  IADD3.X R22, PT, PT, R22, UR11, RZ, P5, !PT ;  /* 0x0000000b16167c10 */ /* 0x000fe4000affe4ff */
[----:B------:R-:W-:Y:S01]  /*3d4c0*/  IADD3 R15, P5, PT, R15, UR9, RZ ;  /* 0x000000090f0f7c10 */ /* 0x000fe2000ffbe0ff */
[----:B------:R-:W-:Y:S04]  /*3d4d0*/  STL [R1+0x174c], R23 ;  /* 0x00174c1701007387 */ /* 0x000fe80000100800 */
[----:B------:R0:W-:Y:S04]  /*3d4e0*/  STL [R1+0x1720], R15 ;  /* 0x0017200f01007387 */ /* 0x0001e80000100800 */
[----:B0-----:R-:W5:Y:S04]  /*3d4f0*/  LDL.LU R15, [R1+0x172c] ;  /* 0x00172c00010f7983 */ /* 0x001f680000300800 */
[----:B------:R-:W-:Y:S04]  /*3d500*/  STL [R1+0x1744], R22 ;  /* 0x0017441601007387 */ /* 0x000fe80000100800 */
[----:B------:R-:W5:Y:S04]  /*3d510*/  LDL.LU R43, [R1+0x1708] ;  /* 0x00170800012b7983 */ /* 0x000f680000300800 */
[----:B------:R-:W5:Y:S04]  /*3d520*/  LDL.LU R42, [R1+0x1724] ;  /* 0x00172400012a7983 */ /* 0x000f680000300800 */
[----:B------:R-:W5:Y:S01]  /*3d530*/  LDL.LU R41, [R1+0x1700] ;  /* 0x0017000001297983 */ /* 0x000f620000300800 */
[----:B--2---:R-:W-:-:S05]  /*3d540*/  IADD3.X R21, PT, PT, R21, UR11, RZ, P6, !PT ;  /* 0x0000000b15157c10 */ /* 0x004fca000b7fe4ff */
[----:B------:R0:W-:Y:S04]  /*3d550*/  STL [R1+0x173c], R21 ;  /* 0x00173c1501007387 */ /* 0x0001e80000100800 */
        /* <DEDUP_REMOVED lines=16> */
[----:B0-----:R-:W2:Y:S04]  /*3d660*/  LDL.LU R21, [R1+0x16dc] ;  /* 0x0016dc0001157983 */ /* 0x001ea80000300800 */
[----:B------:R-:W2:Y:S01]  /*3d670*/  LDL.LU R24, [R1+0x16b8] ;  /* 0x0016b80001187983 */ /* 0x000ea20000300800 */
[----:B---3--:R-:W-:-:S05]  /*3d680*/  IADD3 R20, P6, PT, R20, UR9, RZ ;  /* 0x0000000914147c10 */ /* 0x008fca000ffde0ff */
[----:B------:R0:W-:Y:S04]  /*3d690*/  STL [R1+0x1718], R20 ;  /* 0x0017181401007387 */ /* 0x0001e80000100800 */
        /* <DEDUP_REMOVED lines=8> */
[----:B0-----:R-:W5:Y:S01]  /*3d720*/  LDL.LU R18, [R1+0x16c4] ;  /* 0x0016c40001127983 */ /* 0x001f620000300800 */
[----:B------:R-:W-:-:S05]  /*3d730*/  IADD3.X R15, PT, PT, R15, UR11, RZ, P2, !PT ;  /* 0x0000000b0f0f7c10 */ /* 0x000fca00097fe4ff */
[----:B------:R0:W-:Y:S01]  /*3d740*/  STL [R1+0x172c], R15 ;  /* 0x00172c0f01007387 */ /* 0x0001e20000100800 */
[----:B------:R-:W-:Y:S02]  /*3d750*/  IADD3 R43, P2, PT, R43, UR9, RZ ;  /* 0x000000092b2b7c10 */ /* 0x000fe4000ff5e0ff */
[----:B------:R-:W-:Y:S01]  /*3d760*/  IADD3.X R42, PT, PT, R42, UR11, RZ, P3, !PT ;  /* 0x0000000b2a2a7c10 */ /* 0x000fe20009ffe4ff */
[----:B0-----:R-:W5:Y:S01]  /*3d770*/  LDL.LU R15, [R1+0x16a0] ;  /* 0x0016a000010f7983 */ /* 0x001f620000300800 */
[----:B------:R-:W-:-:S03]  /*3d780*/  IADD3 R41, P3, PT, R41, UR9, RZ ;  /* 0x0000000929297c10 */ /* 0x000fc6000ff7e0ff */
[----:B------:R-:W-:Y:S04]  /*3d790*/  STL [R1+0x1708], R43 ;  /* 0x0017082b01007387 */ /* 0x000fe80000100800 */
[----:B------:R-:W-:Y:S04]  /*3d7a0*/  STL [R1+0x1724], R42 ;  /* 0x0017242a01007387 */ /* 0x000fe80000100800 */
[----:B------:R-:W-:Y:S01]  /*3d7b0*/  STL [R1+0x1700], R41 ;  /* 0x0017002901007387 */ /* 0x000fe20000100800 */
[----:B--2---:R-:W-:Y:S02]  /*3d7c0*/  IADD3.X R40, PT, PT, R40, UR11, RZ, P5, !PT ;  /* 0x0000000b28287c10 */ /* 0x004fe4000affe4ff */
        /* <DEDUP_REMOVED lines=28> */
[----:B------:R-:W-:Y:S02]  /*3d990*/  IADD3.X R21, PT, PT, R21, UR11, RZ, P2, !PT ;  /* 0x0000000b15157c10 */ /* 0x000fe400097fe4ff */
[----:B------:R-:W-:-:S03]  /*3d9a0*/  IADD3 R25, P1, PT, R25, UR9, RZ ;  /* 0x0000000919197c10 */ /* 0x000fc6000ff3e0ff */
[----:B------:R0:W-:Y:S04]  /*3d9b0*/  STL [R1+0x16dc], R21 ;  /* 0x0016dc1501007387 */ /* 0x0001e80000100800 */
[----:B------:R-:W-:Y:S01]  /*3d9c0*/  STL [R1+0x16e4], R26 ;  /* 0x0016e41a01007387 */ /* 0x000fe20000100800 */
[----:B------:R-:W-:-:S03]  /*3d9d0*/  IADD3 R24, P2, PT, R24, UR9, RZ ;  /* 0x0000000918187c10 */ /* 0x000fc6000ff5e0ff */
[----:B0-----:R-:W2:Y:S04]  /*3d9e0*/  LDL.LU R21, [R1+0x16bc] ;  /* 0x0016bc0001157983 */ /* 0x001ea80000300800 */
[----:B------:R-:W-:Y:S01]  /*3d9f0*/  STL [R1+0x16c0], R25 ;  /* 0x0016c01901007387 */ /* 0x000fe20000100800 */
[----:B---3--:R-:W-:-:S05]  /*3da00*/  IADD3.X R20, PT, PT, R20, UR11, RZ, P3, !PT ;  /* 0x0000000b14147c10 */ /* 0x008fca0009ffe4ff */
[----:B------:R0:W-:Y:S01]  /*3da10*/  STL [R1+0x16d4], R20 ;  /* 0x0016d41401007387 */ /* 0x0001e20000100800 */
[----:B----4-:R-:W-:-:S03]  /*3da20*/  IADD3 R23, P3, PT, R23, UR9, RZ ;  /* 0x0000000917177c10 */ /* 0x010fc6000ff7e0ff */
[----:B0-----:R-:W3:Y:S01]  /*3da30*/  LDL.LU R20, [R1+0x1698] ;  /* 0x0016980001147983 */ /* 0x001ee20000300800 */
[----:B------:R-:W-:-:S03]  /*3da40*/  IADD3.X R19, PT, PT, R19, UR11, RZ, P5, !PT ;  /* 0x0000000b13137c10 */ /* 0x000fc6000affe4ff */
[----:B------:R-:W-:Y:S04]  /*3da50*/  STL [R1+0x16b8], R24 ;  /* 0x0016b81801007387 */ /* 0x000fe80000100800 */
[----:B------:R0:W-:Y:S04]  /*3da60*/  STL [R1+0x16cc], R19 ;  /* 0x0016cc1301007387 */ /* 0x0001e80000100800 */
[----:B0-----:R-:W4:Y:S01]  /*3da70*/  LDL.LU R19, [R1+0x16b4] ;  /* 0x0016b40001137983 */ /* 0x001f220000300800 */
[----:B-----5:R-:W-:-:S03]  /*3da80*/  IADD3.X R18, PT, PT, R18, UR11, RZ, P6, !PT ;  /* 0x0000000b12127c10 */ /* 0x020fc6000b7fe4ff */
[----:B------:R-:W-:Y:S04]  /*3da90*/  STL [R1+0x16b0], R23 ;  /* 0x0016b01701007387 */ /* 0x000fe80000100800 */
[----:B------:R0:W-:Y:S04]  /*3daa0*/  STL [R1+0x16c4], R18 ;  /* 0x0016c41201007387 */ /* 0x0001e80000100800 */
[----:B0-----:R-:W5:Y:S01]  /*3dab0*/  LDL.LU R18, [R1+0x1690] ;  /* 0x0016900001127983 */ /* 0x001f620000300800 */
[----:B------:R-:W-:Y:S02]  /*3dac0*/  IADD3 R22, P5, PT, R22, UR9, RZ ;  /* 0x0000000916167c10 */ /* 0x000fe4000ffbe0ff */
[----:B------:R-:W-:-:S03]  /*3dad0*/  IADD3 R15, P6, PT, R15, UR9, RZ ;  /* 0x000000090f0f7c10 */ /* 0x000fc6000ffde0ff */
        /* <DEDUP_REMOVED lines=23> */
[----:B--2---:R-:W-:-:S05]  /*3dc50*/  IADD3.X R21, PT, PT, R21, UR11, RZ, P1, !PT ;  /* 0x0000000b15157c10 */ /* 0x004fca0008ffe4ff */
[----:B------:R0:W-:Y:S04]  /*3dc60*/  STL [R1+0x16bc], R21 ;  /* 0x0016bc1501007387 */ /* 0x0001e80000100800 */
        /* <DEDUP_REMOVED lines=9> */
[----:B-----5:R-:W-:-:S05]  /*3dd00*/  IADD3 R18, P2, PT, R18, UR9, RZ ;  /* 0x0000000912127c10 */ /* 0x020fca000ff5e0ff */
[----:B------:R0:W-:Y:S04]  /*3dd10*/  STL [R1+0x1690], R18 ;  /* 0x0016901201007387 */ /* 0x0001e80000100800 */
[----:B0-----:R-:W5:Y:S01]  /*3dd20*/  LDL.LU R18, [R1+0x1644] ;  /* 0x0016440001127983 */ /* 0x001f620000300800 */
[----:B------:R-:W-:Y:S02]  /*3dd30*/  IADD3.X R43, PT, PT, R43, UR11, RZ, P3, !PT ;  /* 0x0000000b2b2b7c10 */ /* 0x000fe40009ffe4ff */
[----:B------:R-:W-:Y:S02]  /*3dd40*/  IADD3 R42, P3, PT, R42, UR9, RZ ;  /* 0x000000092a2a7c10 */ /* 0x000fe4000ff7e0ff */
[----:B------:R-:W-:Y:S01]  /*3dd50*/  IADD3.X R41, PT, PT, R41, UR11, RZ, P5, !PT ;  /* 0x0000000b29297c10 */ /* 0x000fe2000affe4ff */
        /* <DEDUP_REMOVED lines=34> */
[----:B------:R-:W-:-:S03]  /*3df80*/  IADD3.X R24, PT, PT, R24, UR11, RZ, P3, !PT ;  /* 0x0000000b18187c10 */ /* 0x000fc60009ffe4ff */
[----:B------:R0:W-:Y:S04]  /*3df90*/  STL [R1+0x1640], R15 ;  /* 0x0016400f01007387 */ /* 0x0001e80000100800 */
[----:B------:R-:W-:Y:S04]  /*3dfa0*/  STL [R1+0x1648], R26 ;  /* 0x0016481a01007387 */ /* 0x000fe80000100800 */
[----:B0-----:R-:W5:Y:S04]  /*3dfb0*/  LDL.LU R15, [R1+0x1620] ;  /* 0x00162000010f7983 */ /* 0x001f680000300800 */
[----:B------:R-:W-:Y:S01]  /*3dfc0*/  STL [R1+0x1664], R25 ;  /* 0x0016641901007387 */ /* 0x000fe20000100800 */
[----:B--2---:R-:W-:-:S02]  /*3dfd0*/  IADD3 R21, P3, PT, R21, UR9, RZ ;  /* 0x0000000915157c10 */ /* 0x004fc4000ff7e0ff */
[----:B------:R-:W-:-:S03]  /*3dfe0*/  IADD3.X R23, PT, PT, R23, UR11, RZ, P5, !PT ;  /* 0x0000000b17177c10 */ /* 0x000fc6000affe4ff */
[----:B------:R0:W-:Y:S04]  /*3dff0*/  STL [R1+0x1638], R21 ;  /* 0x0016381501007387 */ /* 0x0001e80000100800 */
[----:B0-----:R-:W2:Y:S04]  /*3e000*/  LDL.LU R21, [R1+0x163c] ;  /* 0x00163c0001157983 */ /* 0x001ea80000300800 */
[----:B------:R-:W-:Y:S01]  /*3e010*/  STL [R1+0x165c], R24 ;  /* 0x00165c1801007387 */ /* 0x000fe20000100800 */
[----:B---3--:R-:W-:Y:S02]  /*3e020*/  IADD3 R20, P5, PT, R20, UR9, RZ ;  /* 0x0000000914147c10 */ /* 0x008fe4000ffbe0ff */
[----:B----4-:R-:W-:-:S03]  /*3e030*/  IADD3.X R22, PT, PT, R22, UR11, RZ, P6, !PT ;  /* 0x0000000b16167c10 */ /* 0x010fc6000b7fe4ff */
[----:B------:R0:W-:Y:S04]  /*3e040*/  STL [R1+0x1630], R20 ;  /* 0x0016301401007387 */ /* 0x0001e80000100800 */
[----:B0-----:R-:W3:Y:S01]  /*3e050*/  LDL.LU R20, [R1+0x1618] ;  /* 0x0016180001147983 */ /* 0x001ee20000300800 */
[----:B------:R-:W-:-:S03]  /*3e060*/  IADD3 R19, P6, PT, R19, UR9, RZ ;  /* 0x0000000913137c10 */ /* 0x000fc6000ffde0ff */
[----:B------:R-:W-:Y:S04]  /*3e070*/  STL [R1+0x1654], R23 ;  /* 0x0016541701007387 */ /* 0x000fe80000100800 */
[----:B------:R0:W-:Y:S04]  /*3e080*/  STL [R1+0x1628], R19 ;  /* 0x0016281301007387 */ /* 0x0001e80000100800 */
[----:B0-----:R-:W4:Y:S01]  /*3e090*/  LDL.LU R19, [R1+0x1634] ;  /* 0x0016340001137983 */ /* 0x001f220000300800 */
[----:B-----5:R-:W-:-:S03]  /*3e0a0*/  IADD3.X R18, PT, PT, R18, UR11, RZ, P1, !PT ;  /* 0x0000000b12127c10 */ /* 0x020fc60008ffe4ff */
        /* <DEDUP_REMOVED lines=23> */
[----:B------:R-:W-:-:S05]  /*3e220*/  IADD3 R15, P1, PT, R15, UR9, RZ ;  /* 0x000000090f0f7c10 */ /* 0x000fca000ff3e0ff */
[----:B------:R0:W-:Y:S04]  /*3e230*/  STL [R1+0x1620], R15 ;  /* 0x0016200f01007387 */ /* 0x0001e80000100800 */
        /* <DEDUP_REMOVED lines=9> */
[----:B----4-:R-:W-:-:S05]  /*3e2d0*/  IADD3.X R19, PT, PT, R19, UR11, RZ, P3, !PT ;  /* 0x0000000b13137c10 */ /* 0x010fca0009ffe4ff */
[----:B------:R0:W-:Y:S01]  /*3e2e0*/  STL [R1+0x1634], R19 ;  /* 0x0016341301007387 */ /* 0x0001e20000100800 */
[----:B-----5:R-:W-:Y:S02]  /*3e2f0*/  IADD3 R43, P3, PT, R43, UR9, RZ ;  /* 0x000000092b2b7c10 */ /* 0x020fe4000ff7e0ff */
[----:B------:R-:W-:Y:S01]  /*3e300*/  IADD3.X R42, PT, PT, R42, UR11, RZ, P5, !PT ;  /* 0x0000000b2a2a7c10 */ /* 0x000fe2000affe4ff */
[----:B0-----:R-:W4:Y:S01]  /*3e310*/  LDL.LU R19, [R1+0x15a8] ;  /* 0x0015a80001137983 */ /* 0x001f220000300800 */
        /* <DEDUP_REMOVED lines=33> */
[----:B------:R-:W-:Y:S04]  /*3e530*/  STL [R1+0x15d0], R27 ;  /* 0x0015d01b01007387 */ /* 0x000fe80000100800 */
[----:B------:R0:W-:Y:S04]  /*3e540*/  STL [R1+0x15e4], R18 ;  /* 0x0015e41201007387 */ /* 0x0001e80000100800 */
[----:B------:R-:W-:Y:S04]  /*3e550*/  STL [R1+0x15ec], R26 ;  /* 0x0015ec1a01007387 */ /* 0x000fe80000100800 */
[----:B0-----:R-:W5:Y:S01]  /*3e560*/  LDL.LU R18, [R1+0x15c4] ;  /* 0x0015c40001127983 */ /* 0x001f620000300800 */
[----:B------:R-:W-:-:S02]  /*3e570*/  IADD3 R25, P2, PT, R25, UR9, RZ ;  /* 0x0000000919197c10 */ /* 0x000fc4000ff5e0ff */
[----:B------:R-:W-:-:S03]  /*3e580*/  IADD3.X R15, PT, PT, R15, UR11, RZ, P5, !PT ;  /* 0x0000000b0f0f7c10 */ /* 0x000fc6000affe4ff */
[----:B------:R-:W-:Y:S01]  /*3e590*/  STL [R1+0x15c8], R25 ;  /* 0x0015c81901007387 */ /* 0x000fe20000100800 */
[----:B------:R-:W-:-:S03]  /*3e5a0*/  IADD3 R24, P3, PT, R24, UR9, RZ ;  /* 0x0000000918187c10 */ /* 0x000fc6000ff7e0ff */
[----:B------:R0:W-:Y:S01]  /*3e5b0*/  STL [R1+0x15dc], R15 ;  /* 0x0015dc0f01007387 */ /* 0x0001e20000100800 */
[----:B------:R-:W-:-:S03]  /*3e5c0*/  IADD3 R23, P5, PT, R23, UR9, RZ ;  /* 0x0000000917177c10 */ /* 0x000fc6000ffbe0ff */
[----:B0-----:R-:W5:Y:S04]  /*3e5d0*/  LDL.LU R15, [R1+0x15a0] ;  /* 0x0015a000010f7983 */ /* 0x001f680000300800 */
[----:B------:R-:W-:Y:S01]  /*3e5e0*/  STL [R1+0x15c0], R24 ;  /* 0x0015c01801007387 */ /* 0x000fe20000100800 */
[----:B--2---:R-:W-:-:S05]  /*3e5f0*/  IADD3.X R21, PT, PT, R21, UR11, RZ, P6, !PT ;  /* 0x0000000b15157c10 */ /* 0x004fca000b7fe4ff */
[----:B------:R0:W-:Y:S01]  /*3e600*/  STL [R1+0x15d4], R21 ;  /* 0x0015d41501007387 */ /* 0x0001e20000100800 */
[----:B------:R-:W-:-:S03]  /*3e610*/  IADD3 R22, P6, PT, R22, UR9, RZ ;  /* 0x0000000916167c10 */ /* 0x000fc6000ffde0ff */
[----:B0-----:R-:W2:Y:S04]  /*3e620*/  LDL.LU R21, [R1+0x15bc] ;  /* 0x0015bc0001157983 */ /* 0x001ea80000300800 */
[----:B------:R-:W-:Y:S01]  /*3e630*/  STL [R1+0x15b8], R23 ;  /* 0x0015b81701007387 */ /* 0x000fe20000100800 */
[----:B---3--:R-:W-:-:S05]  /*3e640*/  IADD3.X R20, PT, PT, R20, UR11, RZ, P1, !PT ;  /* 0x0000000b14147c10 */ /* 0x008fca0008ffe4ff */
[----:B------:R0:W-:Y:S04]  /*3e650*/  STL [R1+0x15cc], R20 ;  /* 0x0015cc1401007387 */ /* 0x0001e80000100800 */
[----:B0-----:R-:W3:Y:S01]  /*3e660*/  LDL.LU R20, [R1+0x1598] ;  /* 0x0015980001147983 */ /* 0x001ee20000300800 */
[----:B----4-:R-:W-:-:S03]  /*3e670*/  IADD3 R19, P1, PT, R19, UR9, RZ ;  /* 0x0000000913137c10 */ /* 0x010fc6000ff3e0ff */
        /* <DEDUP_REMOVED lines=22> */
[----:B-----5:R-:W-:-:S03]  /*3e7e0*/  IADD3.X R18, PT, PT, R18, UR11, RZ, P2, !PT ;  /* 0x0000000b12127c10 */ /* 0x020fc600097fe4ff */
[----:B------:R-:W5:Y:S04]  /*3e7f0*/  LDL.LU R24, [R1+0x1564] ;  /* 0x0015640001187983 */ /* 0x000f680000300800 */
[----:B------:R0:W-:Y:S04]  /*3e800*/  STL [R1+0x15c4], R18 ;  /* 0x0015c41201007387 */ /* 0x0001e80000100800 */
        /* <DEDUP_REMOVED lines=8> */
[----:B0-----:R-:W2:Y:S01]  /*3e890*/  LDL.LU R21, [R1+0x1530] ;  /* 0x0015300001157983 */ /* 0x001ea20000300800 */
[----:B---3--:R-:W-:-:S05]  /*3e8a0*/  IADD3 R20, P3, PT, R20, UR9, RZ ;  /* 0x0000000914147c10 */ /* 0x008fca000ff7e0ff */
[----:B------:R0:W-:Y:S01]  /*3e8b0*/  STL [R1+0x1598], R20 ;  /* 0x0015981401007387 */ /* 0x0001e20000100800 */
[----:B----4-:R-:W-:Y:S02]  /*3e8c0*/  IADD3.X R43, PT, PT, R43, UR11, RZ, P5, !PT ;  /* 0x0000000b2b2b7c10 */ /* 0x010fe4000affe4ff */
[----:B------:R-:W-:Y:S01]  /*3e8d0*/  IADD3 R42, P5, PT, R42, UR9, RZ ;  /* 0x000000092a2a7c10 */ /* 0x000fe2000ffbe0ff */
[----:B0-----:R-:W3:Y:S01]  /*3e8e0*/  LDL.LU R20, [R1+0x154c] ;  /* 0x00154c0001147983 */ /* 0x001ee20000300800 */
        /* <DEDUP_REMOVED lines=35> */
[----:B-----5:R-:W-:-:S03]  /*3eb20*/  IADD3.X R24, PT, PT, R24, UR11, RZ, P5, !PT ;  /* 0x0000000b18187c10 */ /* 0x020fc6000affe4ff */
[----:B------:R0:W-:Y:S04]  /*3eb30*/  STL [R1+0x1548], R19 ;  /* 0x0015481301007387 */ /* 0x0001e80000100800 */
[----:B------:R-:W-:Y:S04]  /*3eb40*/  STL [R1+0x1550], R26 ;  /* 0x0015501a01007387 */ /* 0x000fe80000100800 */
[----:B0-----:R-:W4:Y:S01]  /*3eb50*/  LDL.LU R19, [R1+0x1528] ;  /* 0x0015280001137983 */ /* 0x001f220000300800 */
[----:B------:R-:W-:-:S03]  /*3eb60*/  IADD3 R18, P5, PT, R18, UR9, RZ ;  /* 0x0000000912127c10 */ /* 0x000fc6000ffbe0ff */
[----:B------:R-:W-:Y:S04]  /*3eb70*/  STL [R1+0x156c], R25 ;  /* 0x00156c1901007387 */ /* 0x000fe80000100800 */
[----:B------:R0:W-:Y:S04]  /*3eb80*/  STL [R1+0x1540], R18 ;  /* 0x0015401201007387 */ /* 0x0001e80000100800 */
[----:B0-----:R-:W5:Y:S01]  /*3eb90*/  LDL.LU R18, [R1+0x1544] ;  /* 0x0015440001127983 */ /* 0x001f620000300800 */
[----:B------:R-:W-:Y:S02]  /*3eba0*/  IADD3.X R23, PT, PT, R23, UR11, RZ, P6, !PT ;  /* 0x0000000b17177c10 */ /* 0x000fe4000b7fe4ff */
[----:B------:R-:W-:Y:S01]  /*3ebb0*/  IADD3 R15, P6, PT, R15, UR9, RZ ;  /* 0x000000090f0f7c10 */ /* 0x000fe2000ffde0ff */
[----:B------:R-:W-:Y:S01]  /*3ebc0*/  STL [R1+0x1564], R24 ;  /* 0x0015641801007387 */ /* 0x000fe20000100800 */
[----:B------:R-:W-:-:S03]  /*3ebd0*/  IADD3.X R22, PT, PT, R22, UR11, RZ, P1, !PT ;  /* 0x0000000b16167c10 */ /* 0x000fc60008ffe4ff */
[----:B------:R0:W-:Y:S04]  /*3ebe0*/  STL [R1+0x1538], R15 ;  /* 0x0015380f01007387 */ /* 0x0001e80000100800 */
[----:B0-----:R-:W5:Y:S04]  /*3ebf0*/  LDL.LU R15, [R1+0x1520] ;  /* 0x00152000010f7983 */ /* 0x001f680000300800 */
[----:B------:R-:W-:Y:S01]  /*3ec00*/  STL [R1+0x155c], R23 ;  /* 0x00155c1701007387 */ /* 0x000fe20000100800 */
[----:B--2---:R-:W-:-:S05]  /*3ec10*/  IADD3 R21, P1, PT, R21, UR9, RZ ;  /* 0x0000000915157c10 */ /* 0x004fca000ff3e0ff */
[----:B------:R0:W-:Y:S04]  /*3ec20*/  STL [R1+0x1530], R21 ;  /* 0x0015301501007387 */ /* 0x0001e80000100800 */
[----:B0-----:R-:W2:Y:S04]  /*3ec30*/  LDL.LU R21, [R1+0x153c] ;  /* 0x00153c0001157983 */ /* 0x001ea80000300800 */
[----:B------:R-:W-:Y:S04]  /*3ec40*/  STL [R1+0x1554], R22 ;  /* 0x0015541601007387 */ /* 0x000fe80000100800 */
[----:B------:R-:W2:Y:S04]  /*3ec50*/  LDL.LU R43, [R1+0x1518] ;  /* 0x00151800012b7983 */ /* 0x000ea80000300800 */
[----:B------:R-:W2:Y:S01]  /*3ec60*/  LDL.LU R42, [R1+0x1534] ;  /* 0x00153400012a7983 */ /* 0x000ea20000300800 */
[----:B---3--:R-:W-:-:S03]  /*3ec70*/  IADD3.X R20, PT, PT, R20, UR11, RZ, P2, !PT ;  /* 0x0000000b14147c10 */ /* 0x008fc600097fe4ff */
        /* <DEDUP_REMOVED lines=18> */
[----:B0-----:R-:W3:Y:S04]  /*3eda0*/  LDL.LU R20, [R1+0x14ec] ;  /* 0x0014ec0001147983 */ /* 0x001ee80000300800 */
[----:B------:R-:W3:Y:S01]  /*3edb0*/  LDL.LU R24, [R1+0x14c8] ;  /* 0x0014c80001187983 */ /* 0x000ee20000300800 */
[----:B----4-:R-:W-:-:S05]  /*3edc0*/  IADD3 R19, P2, PT, R19, UR9, RZ ;  /* 0x0000000913137c10 */ /* 0x010fca000ff5e0ff */
[----:B------:R0:W-:Y:S04]  /*3edd0*/  STL [R1+0x1528], R19 ;  /* 0x0015281301007387 */ /* 0x0001e80000100800 */
        /* <DEDUP_REMOVED lines=8> */
[----:B0-----:R-:W5:Y:S01]  /*3ee60*/  LDL.LU R15, [R1+0x14d4] ;  /* 0x0014d400010f7983 */ /* 0x001f620000300800 */
[----:B--2---:R-:W-:-:S05]  /*3ee70*/  IADD3.X R21, PT, PT, R21, UR11, RZ, P5, !PT ;  /* 0x0000000b15157c10 */ /* 0x004fca000affe4ff */
[----:B------:R0:W-:Y:S01]  /*3ee80*/  STL [R1+0x153c], R21 ;  /* 0x00153c1501007387 */ /* 0x0001e20000100800 */
[----:B------:R-:W-:Y:S02]  /*3ee90*/  IADD3 R43, P5, PT, R43, UR9, RZ ;  /* 0x000000092b2b7c10 */ /* 0x000fe4000ffbe0ff */
[----:B------:R-:W-:Y:S01]  /*3eea0*/  IADD3.X R42, PT, PT, R42, UR11, RZ, P6, !PT ;  /* 0x0000000b2a2a7c10 */ /* 0x000fe2000b7fe4ff */
[----:B0-----:R-:W2:Y:S01]  /*3eeb0*/  LDL.LU R21, [R1+0x14b0] ;  /* 0x0014b00001157983 */ /* 0x001ea20000300800 */
[----:B---3--:R-:W-:-:S03]  /*3eec0*/  IADD3 R41, P6, PT, R41, UR9, RZ ;  /* 0x0000000929297c10 */ /* 0x008fc6000ffde0ff */
        /* <DEDUP_REMOVED lines=37> */
[----:B0-----:R-:W3:Y:S04]  /*3f120*/  LDL.LU R20, [R1+0x14cc] ;  /* 0x0014cc0001147983 */ /* 0x001ee80000300800 */
[----:B------:R-:W-:Y:S01]  /*3f130*/  STL [R1+0x14d0], R25 ;  /* 0x0014d01901007387 */ /* 0x000fe20000100800 */
[----:B----4-:R-:W-:-:S05]  /*3f140*/  IADD3.X R19, PT, PT, R19, UR11, RZ, P6, !PT ;  /* 0x0000000b13137c10 */ /* 0x010fca000b7fe4ff */
[----:B------:R0:W-:Y:S04]  /*3f150*/  STL [R1+0x14e4], R19 ;  /* 0x0014e41301007387 */ /* 0x0001e80000100800 */
[----:B0-----:R-:W4:Y:S01]  /*3f160*/  LDL.LU R19, [R1+0x14a8] ;  /* 0x0014a80001137983 */ /* 0x001f220000300800 */
[----:B-----5:R-:W-:-:S03]  /*3f170*/  IADD3.X R18, PT, PT, R18, UR11, RZ, P1, !PT ;  /* 0x0000000b12127c10 */ /* 0x020fc60008ffe4ff */
[----:B------:R-:W-:Y:S04]  /*3f180*/  STL [R1+0x14c8], R24 ;  /* 0x0014c81801007387 */ /* 0x000fe80000100800 */
[----:B------:R0:W-:Y:S04]  /*3f190*/  STL [R1+0x14dc], R18 ;  /* 0x0014dc1201007387 */ /* 0x0001e80000100800 */
[----:B0-----:R-:W5:Y:S01]  /*3f1a0*/  LDL.LU R18, [R1+0x14c4] ;  /* 0x0014c40001127983 */ /* 0x001f620000300800 */
[----:B------:R-:W-:Y:S02]  /*3f1b0*/  IADD3 R23, P6, PT, R23, UR9, RZ ;  /* 0x0000000917177c10 */ /* 0x000fe4000ffde0ff */
[----:B------:R-:W-:-:S02]  /*3f1c0*/  IADD3 R22, P1, PT, R22, UR9, RZ ;  /* 0x0000000916167c10 */ /* 0x000fc4000ff3e0ff */
[----:B------:R-:W-:Y:S01]  /*3f1d0*/  IADD3.X R15, PT, PT, R15, UR11, RZ, P2, !PT ;  /* 0x0000000b0f0f7c10 */ /* 0x000fe200097fe4ff */
[----:B------:R-:W-:Y:S04]  /*3f1e0*/  STL [R1+0x14c0], R23 ;  /* 0x0014c01701007387 */ /* 0x000fe80000100800 */
[----:B------:R0:W-:Y:S04]  /*3f1f0*/  STL [R1+0x14d4], R15 ;  /* 0x0014d40f01007387 */ /* 0x0001e80000100800 */
[----:B0-----:R-:W5:Y:S04]  /*3f200*/  LDL.LU R15, [R1+0x14a0] ;  /* 0x0014a000010f7983 */ /* 0x001f680000300800 */
[----:B------:R-:W-:Y:S04]  /*3f210*/  STL [R1+0x14b8], R22 ;  /* 0x0014b81601007387 */ /* 0x000fe80000100800 */
[----:B------:R-:W5:Y:S04]  /*3f220*/  LDL.LU R43, [R1+0x14bc] ;  /* 0x0014bc00012b7983 */ /* 0x000f680000300800 */
[----:B------:R-:W5:Y:S04]  /*3f230*/  LDL.LU R42, [R1+0x1498] ;  /* 0x00149800012a7983 */ /* 0x000f680000300800 */
[----:B------:R-:W5:Y:S01]  /*3f240*/  LDL.LU R41, [R1+0x14b4] ;  /* 0x0014b40001297983 */ /* 0x000f620000300800 */
[----:B--2---:R-:W-:-:S05]  /*3f250*/  IADD3 R21, P2, PT, R21, UR9, RZ ;  /* 0x0000000915157c10 */ /* 0x004fca000ff5e0ff */
        /* <DEDUP_REMOVED lines=19> */
[----:B---3--:R-:W-:-:S05]  /*3f390*/  IADD3.X R20, PT, PT, R20, UR11, RZ, P3, !PT ;  /* 0x0000000b14147c10 */ /* 0x008fca0009ffe4ff */
[----:B------:R0:W-:Y:S04]  /*3f3a0*/  STL [R1+0x14cc], R20 ;  /* 0x0014cc1401007387 */ /* 0x0001e80000100800 */
        /* <DEDUP_REMOVED lines=8> */
[----:B0-----:R-:W5:Y:S01]  /*3f430*/  LDL.LU R18, [R1+0x1438] ;  /* 0x0014380001127983 */ /* 0x001f620000300800 */
[----:B------:R-:W-:-:S05]  /*3f440*/  IADD3 R15, P5, PT, R15, UR9, RZ ;  /* 0x000000090f0f7c10 */ /* 0x000fca000ffbe0ff */
[----:B------:R0:W-:Y:S01]  /*3f450*/  STL [R1+0x14a0], R15 ;  /* 0x0014a00f01007387 */ /* 0x0001e20000100800 */
[----:B------:R-:W-:Y:S02]  /*3f460*/  IADD3.X R43, PT, PT, R43, UR11, RZ, P6, !PT ;  /* 0x0000000b2b2b7c10 */ /* 0x000fe4000b7fe4ff */
[----:B------:R-:W-:Y:S01]  /*3f470*/  IADD3 R42, P6, PT, R42, UR9, RZ ;  /* 0x000000092a2a7c10 */ /* 0x000fe2000ffde0ff */
[----:B0-----:R-:W5:Y:S01]  /*3f480*/  LDL.LU R15, [R1+0x1454] ;  /* 0x00145400010f7983 */ /* 0x001f620000300800 */
[----:B------:R-:W-:-:S03]  /*3f490*/  IADD3.X R41, PT, PT, R41, UR11, RZ, P1, !PT ;  /* 0x0000000b29297c10 */ /* 0x000fc60008ffe4ff */
[----:B------:R-:W-:Y:S04]  /*3f4a0*/  STL [R1+0x14bc], R43 ;  /* 0x0014bc2b01007387 */ /* 0x000fe80000100800 */
[----:B------:R-:W-:Y:S04]  /*3f4b0*/  STL [R1+0x1498], R42 ;  /* 0x0014982a01007387 */ /* 0x000fe80000100800 */
[----:B------:R-:W-:Y:S01]  /*3f4c0*/  STL [R1+0x14b4], R41 ;  /* 0x0014b42901007387 */ /* 0x000fe20000100800 */
[----:B--2---:R-:W-:Y:S02]  /*3f4d0*/  IADD3 R40, P1, PT, R40, UR9, RZ ;  /* 0x0000000928287c10 */ /* 0x004fe4000ff3e0ff */
        /* <DEDUP_REMOVED lines=27> */
[----:B------:R-:W-:Y:S02]  /*3f690*/  IADD3.X R25, PT, PT, R25, UR11, RZ, P5, !PT ;  /* 0x0000000b19197c10 */ /* 0x000fe4000affe4ff */
[----:B------:R-:W-:Y:S01]  /*3f6a0*/  IADD3 R21, P5, PT, R21, UR9, RZ ;  /* 0x0000000915157c10 */ /* 0x000fe2000ffbe0ff */
[----:B------:R-:W-:Y:S01]  /*3f6b0*/  STL [R1+0x147c], R27 ;  /* 0x00147c1b01007387 */ /* 0x000fe20000100800 */
[----:B------:R-:W-:-:S03]  /*3f6c0*/  IADD3.X R24, PT, PT, R24, UR11, RZ, P6, !PT ;  /* 0x0000000b18187c10 */ /* 0x000fc6000b7fe4ff */
[----:B------:R0:W-:Y:S04]  /*3f6d0*/  STL [R1+0x1450], R21 ;  /* 0x0014501501007387 */ /* 0x0001e80000100800 */
[----:B------:R-:W-:Y:S04]  /*3f6e0*/  STL [R1+0x1458], R26 ;  /* 0x0014581a01007387 */ /* 0x000fe80000100800 */
[----:B0-----:R-:W2:Y:S04]  /*3f6f0*/  LDL.LU R21, [R1+0x1430] ;  /* 0x0014300001157983 */ /* 0x001ea80000300800 */
[----:B------:R-:W-:Y:S01]  /*3f700*/  STL [R1+0x1474], R25 ;  /* 0x0014741901007387 */ /* 0x000fe20000100800 */
[----:B---3--:R-:W-:-:S02]  /*3f710*/  IADD3 R20, P6, PT, R20, UR9, RZ ;  /* 0x0000000914147c10 */ /* 0x008fc4000ffde0ff */
[----:B------:R-:W-:-:S03]  /*3f720*/  IADD3.X R23, PT, PT, R23, UR11, RZ, P1, !PT ;  /* 0x0000000b17177c10 */ /* 0x000fc60008ffe4ff */
[----:B------:R0:W-:Y:S04]  /*3f730*/  STL [R1+0x1448], R20 ;  /* 0x0014481401007387 */ /* 0x0001e80000100800 */
[----:B0-----:R-:W3:Y:S04]  /*3f740*/  LDL.LU R20, [R1+0x144c] ;  /* 0x00144c0001147983 */ /* 0x001ee80000300800 */
[----:B------:R-:W-:Y:S01]  /*3f750*/  STL [R1+0x146c], R24 ;  /* 0x00146c1801007387 */ /* 0x000fe20000100800 */
[----:B----4-:R-:W-:Y:S02]  /*3f760*/  IADD3 R19, P1, PT, R19, UR9, RZ ;  /* 0x0000000913137c10 */ /* 0x010fe4000ff3e0ff */
[----:B-----5:R-:W-:-:S03]  /*3f770*/  IADD3.X R22, PT, PT, R22, UR11, RZ, P2, !PT ;  /* 0x0000000b16167c10 */ /* 0x020fc600097fe4ff */
[----:B------:R0:W-:Y:S04]  /*3f780*/  STL [R1+0x1440], R19 ;  /* 0x0014401301007387 */ /* 0x0001e80000100800 */
[----:B0-----:R-:W4:Y:S01]  /*3f790*/  LDL.LU R19, [R1+0x1428] ;  /* 0x0014280001137983 */ /* 0x001f220000300800 */
[----:B------:R-:W-:-:S03]  /*3f7a0*/  IADD3 R18, P2, PT, R18, UR9, RZ ;  /* 0x0000000912127c10 */ /* 0x000fc6000ff5e0ff */
[----:B------:R-:W-:Y:S04]  /*3f7b0*/  STL [R1+0x1464], R23 ;  /* 0x0014641701007387 */ /* 0x000fe80000100800 */
[----:B------:R0:W-:Y:S04]  /*3f7c0*/  STL [R1+0x1438], R18 ;  /* 0x0014381201007387 */ /* 0x0001e80000100800 */
[----:B0-----:R-:W5:Y:S04]  /*3f7d0*/  LDL.LU R18, [R1+0x1444] ;  /* 0x0014440001127983 */ /* 0x001f680000300800 */
[----:B------:R-:W-:Y:S01]  /*3f7e0*/  STL [R1+0x145c], R22 ;  /* 0x00145c1601007387 */ /* 0x000fe20000100800 */
[----:B------:R-:W-:-:S03]  /*3f7f0*/  IADD3.X R15, PT, PT, R15, UR11, RZ, P3, !PT ;  /* 0x0000000b0f0f7c10 */ /* 0x000fc60009ffe4ff */
        /* <DEDUP_REMOVED lines=84> */
[----:B------:R0:W-:Y:S01]  /*3fd40*/  STL [R1+0x13e4], R20 ;  /* 0x0013e41401007387 */ /* 0x0001e20000100800 */
[----:B------:R-:W-:-:S03]  /*3fd50*/  IADD3 R22, P2, PT, R22, UR9, RZ ;  /* 0x0000000916167c10 */ /* 0x000fc6000ff5e0ff */
[----:B0-----:R-:W3:Y:S04]  /*3fd60*/  LDL.LU R20, [R1+0x13cc] ;  /* 0x0013cc0001147983 */ /* 0x001ee80000300800 */
[----:B------:R-:W-:Y:S01]  /*3fd70*/  STL [R1+0x13c8], R23 ;  /* 0x0013c81701007387 */ /* 0x000fe20000100800 */
[----:B----4-:R-:W-:-:S05]  /*3fd80*/  IADD3.X R19, PT, PT, R19, UR11, RZ, P3, !PT ;  /* 0x0000000b13137c10 */ /* 0x010fca0009ffe4ff */
        /* <DEDUP_REMOVED lines=88> */
[----:B------:R-:W-:-:S03]  /*40310*/  IADD3.X R22, PT, PT, R22, UR11, RZ, P3, !PT ;  /* 0x0000000b16167c10 */ /* 0x000fc60009ffe4ff */
[----:B------:R0:W-:Y:S04]  /*40320*/  STL [R1+0x1348], R21 ;  /* 0x0013481501007387 */ /* 0x0001e80000100800 */
[----:B0-----:R-:W2:Y:S04]  /*40330*/  LDL.LU R21, [R1+0x1330] ;  /* 0x0013300001157983 */ /* 0x001ea80000300800 */
[----:B------:R-:W-:Y:S01]  /*40340*/  STL [R1+0x136c], R23 ;  /* 0x00136c1701007387 */ /* 0x000fe20000100800 */
[----:B---3--:R-:W-:-:S05]  /*40350*/  IADD3 R20, P3, PT, R20, UR9, RZ ;  /* 0x0000000914147c10 */ /* 0x008fca000ff7e0ff */
[----:B------:R0:W-:Y:S04]  /*40360*/  STL [R1+0x1340], R20 ;  /* 0x0013401401007387 */ /* 0x0001e80000100800 */
[----:B0-----:R-:W3:Y:S04]  /*40370*/  LDL.LU R20, [R1+0x134c] ;  /* 0x00134c0001147983 */ /* 0x001ee80000300800 */
[----:B------:R-:W-:Y:S04]  /*40380*/  STL [R1+0x1364], R22 ;  /* 0x0013641601007387 */ /* 0x000fe80000100800 */
[----:B------:R-:W3:Y:S04]  /*40390*/  LDL.LU R43, [R1+0x1328] ;  /* 0x00132800012b7983 */ /* 0x000ee80000300800 */
[----:B------:R-:W3:Y:S01]  /*403a0*/  LDL.LU R42, [R1+0x1344] ;  /* 0x00134400012a7983 */ /* 0x000ee20000300800 */
[----:B----4-:R-:W-:-:S03]  /*403b0*/  IADD3.X R19, PT, PT, R19, UR11, RZ, P5, !PT ;  /* 0x0000000b13137c10 */ /* 0x010fc6000affe4ff */
        /* <DEDUP_REMOVED lines=18> */
[----:B0-----:R-:W4:Y:S04]  /*404e0*/  LDL.LU R19, [R1+0x12fc] ;  /* 0x0012fc0001137983 */ /* 0x001f280000300800 */
[----:B------:R-:W4:Y:S01]  /*404f0*/  LDL.LU R24, [R1+0x12d8] ;  /* 0x0012d80001187983 */ /* 0x000f220000300800 */
[----:B-----5:R-:W-:-:S05]  /*40500*/  IADD3 R18, P5, PT, R18, UR9, RZ ;  /* 0x0000000912127c10 */ /* 0x020fca000ffbe0ff */
        /* <DEDUP_REMOVED lines=12> */
[----:B------:R-:W-:Y:S02]  /*405d0*/  IADD3 R43, P1, PT, R43, UR9, RZ ;  /* 0x000000092b2b7c10 */ /* 0x000fe4000ff3e0ff */
[----:B------:R-:W-:Y:S01]  /*405e0*/  IADD3.X R42, PT, PT, R42, UR11, RZ, P2, !PT ;  /* 0x0000000b2a2a7c10 */ /* 0x000fe200097fe4ff */
[----:B0-----:R-:W3:Y:S01]  /*405f0*/  LDL.LU R20, [R1+0x12c0] ;  /* 0x0012c00001147983 */ /* 0x001ee20000300800 */
[----:B----4-:R-:W-:-:S03]  /*40600*/  IADD3 R41, P2, PT, R41, UR9, RZ ;  /* 0x0000000929297c10 */ /* 0x010fc6000ff5e0ff */
        /* <DEDUP_REMOVED lines=36> */
[----:B0-----:R-:W4:Y:S04]  /*40850*/  LDL.LU R19, [R1+0x12dc] ;  /* 0x0012dc0001137983 */ /* 0x001f280000300800 */
[----:B------:R-:W-:Y:S01]  /*40860*/  STL [R1+0x12e0], R25 ;  /* 0x0012e01901007387 */ /* 0x000fe20000100800 */
[----:B-----5:R-:W-:-:S05]  /*40870*/  IADD3.X R18, PT, PT, R18, UR11, RZ, P2, !PT ;  /* 0x0000000b12127c10 */ /* 0x020fca00097fe4ff */
[----:B------:R0:W-:Y:S04]  /*40880*/  STL [R1+0x12f4], R18 ;  /* 0x0012f41201007387 */ /* 0x0001e80000100800 */
[----:B0-----:R-:W5:Y:S01]  /*40890*/  LDL.LU R18, [R1+0x12b8] ;  /* 0x0012b80001127983 */ /* 0x001f620000300800 */
[----:B------:R-:W-:Y:S02]  /*408a0*/  IADD3 R24, P1, PT, R24, UR9, RZ ;  /* 0x0000000918187c10 */ /* 0x000fe4000ff3e0ff */
[----:B------:R-:W-:Y:S02]  /*408b0*/  IADD3.X R15, PT, PT, R15, UR11, RZ, P3, !PT ;  /* 0x0000000b0f0f7c10 */ /* 0x000fe40009ffe4ff */
        /* <DEDUP_REMOVED lines=8> */
[----:B0-----:R-:W2:Y:S04]  /*40940*/  LDL.LU R21, [R1+0x12b0] ;  /* 0x0012b00001157983 */ /* 0x001ea80000300800 */
[----:B------:R-:W-:Y:S04]  /*40950*/  STL [R1+0x12c8], R22 ;  /* 0x0012c81601007387 */ /* 0x000fe80000100800 */
[----:B------:R-:W2:Y:S04]  /*40960*/  LDL.LU R43, [R1+0x12cc] ;  /* 0x0012cc00012b7983 */ /* 0x000ea80000300800 */
[----:B------:R-:W2:Y:S01]  /*40970*/  LDL.LU R42, [R1+0x12a8] ;  /* 0x0012a800012a7983 */ /* 0x000ea20000300800 */
[----:B---3--:R-:W-:-:S03]  /*40980*/  IADD3 R20, P5, PT, R20, UR9, RZ ;  /* 0x0000000914147c10 */ /* 0x008fc6000ffbe0ff */
        /* <DEDUP_REMOVED lines=20> */
[----:B----4-:R-:W-:-:S05]  /*40ad0*/  IADD3.X R19, PT, PT, R19, UR11, RZ, P6, !PT ;  /* 0x0000000b13137c10 */ /* 0x010fca000b7fe4ff */
[----:B------:R0:W-:Y:S04]  /*40ae0*/  STL [R1+0x12dc], R19 ;  /* 0x0012dc1301007387 */ /* 0x0001e80000100800 */
[----:B0-----:R-:W4:Y:S04]  /*40af0*/  LDL.LU R19, [R1+0x1258] ;  /* 0x0012580001137983 */ /* 0x001f280000300800 */
[----:B------:R-:W4:Y:S01]  /*40b00*/  LDL.LU R23, [R1+0x1274] ;  /* 0x0012740001177983 */ /* 0x000f220000300800 */
[----:B-----5:R-:W-:-:S05]  /*40b10*/  IADD3 R18, P6, PT, R18, UR9, RZ ;  /* 0x0000000912127c10 */ /* 0x020fca000ffde0ff */
        /* <DEDUP_REMOVED lines=8> */
[----:B------:R-:W-:Y:S02]  /*40ba0*/  IADD3.X R43, PT, PT, R43, UR11, RZ, P2, !PT ;  /* 0x0000000b2b2b7c10 */ /* 0x000fe400097fe4ff */
[----:B------:R-:W-:Y:S01]  /*40bb0*/  IADD3 R42, P2, PT, R42, UR9, RZ ;  /* 0x000000092a2a7c10 */ /* 0x000fe2000ff5e0ff */
[----:B0-----:R-:W2:Y:S01]  /*40bc0*/  LDL.LU R21, [R1+0x1264] ;  /* 0x0012640001157983 */ /* 0x001ea20000300800 */
[----:B---3--:R-:W-:-:S03]  /*40bd0*/  IADD3.X R41, PT, PT, R41, UR11, RZ, P3, !PT ;  /* 0x0000000b29297c10 */ /* 0x008fc60009ffe4ff */
        /* <DEDUP_REMOVED lines=37> */
[----:B0-----:R-:W3:Y:S04]  /*40e30*/  LDL.LU R20, [R1+0x1240] ;  /* 0x0012400001147983 */ /* 0x001ee80000300800 */
[----:B------:R-:W-:Y:S01]  /*40e40*/  STL [R1+0x1284], R25 ;  /* 0x0012841901007387 */ /* 0x000fe20000100800 */
[----:B----4-:R-:W-:-:S02]  /*40e50*/  IADD3 R19, P2, PT, R19, UR9, RZ ;  /* 0x0000000913137c10 */ /* 0x010fc4000ff5e0ff */
[----:B------:R-:W-:-:S03]  /*40e60*/  IADD3.X R23, PT, PT, R23, UR11, RZ, P3, !PT ;  /* 0x0000000b17177c10 */ /* 0x000fc60009ffe4ff */
[----:B------:R0:W-:Y:S04]  /*40e70*/  STL [R1+0x1258], R19 ;  /* 0x0012581301007387 */ /* 0x0001e80000100800 */
[----:B0-----:R-:W4:Y:S04]  /*40e80*/  LDL.LU R19, [R1+0x125c] ;  /* 0x00125c0001137983 */ /* 0x001f280000300800 */
[----:B------:R-:W-:Y:S01]  /*40e90*/  STL [R1+0x127c], R24 ;  /* 0x00127c1801007387 */ /* 0x000fe20000100800 */
[----:B-----5:R-:W-:-:S05]  /*40ea0*/  IADD3 R18, P3, PT, R18, UR9, RZ ;  /* 0x0000000912127c10 */ /* 0x020fca000ff7e0ff */
        /* <DEDUP_REMOVED lines=94> */
[----:B0-----:R-:W4:Y:S04]  /*41490*/  LDL.LU R19, [R1+0x11dc] ;  /* 0x0011dc0001137983 */ /* 0x001f280000300800 */
[----:B------:R-:W-:Y:S01]  /*414a0*/  STL [R1+0x11d8], R23 ;  /* 0x0011d81701007387 */ /* 0x000fe20000100800 */
[----:B-----5:R-:W-:-:S05]  /*414b0*/  IADD3.X R18, PT, PT, R18, UR11, RZ, P6, !PT ;  /* 0x0000000b12127c10 */ /* 0x020fca000b7fe4ff */
        /* <DEDUP_REMOVED lines=88> */
[----:B---3--:R-:W-:Y:S02]  /*41a40*/  IADD3 R20, P5, PT, R13, R20, RZ ;  /* 0x000000140d147210 */ /* 0x008fe40007fbe0ff */
[----:B------:R-:W-:-:S03]  /*41a50*/  IADD3.X R22, PT, PT, R22, UR11, RZ, P6, !PT ;  /* 0x0000000b16167c10 */ /* 0x000fc6000b7fe4ff */
[----:B------:R0:W-:Y:S04]  /*41a60*/  STL [R1+0x1158], R20 ;  /* 0x0011581401007387 */ /* 0x0001e80000100800 */
[----:B0-----:R-:W3:Y:S04]  /*41a70*/  LDL.LU R20, [R1+0x1140] ;  /* 0x0011400001147983 */ /* 0x001ee80000300800 */
[----:B------:R-:W-:Y:S01]  /*41a80*/  STL [R1+0x117c], R23 ;  /* 0x00117c1701007387 */ /* 0x000fe20000100800 */
[----:B----4-:R-:W-:-:S05]  /*41a90*/  IADD3 R19, P6, PT, R13, R19, RZ ;  /* 0x000000130d137210 */ /* 0x010fca0007fde0ff */
[----:B------:R0:W-:Y:S04]  /*41aa0*/  STL [R1+0x1150], R19 ;  /* 0x0011501301007387 */ /* 0x0001e80000100800 */
[----:B0-----:R-:W4:Y:S04]  /*41ab0*/  LDL.LU R19, [R1+0x115c] ;  /* 0x00115c0001137983 */ /* 0x001f280000300800 */
[----:B------:R-:W-:Y:S04]  /*41ac0*/  STL [R1+0x1174], R22 ;  /* 0x0011741601007387 */ /* 0x000fe80000100800 */
[----:B------:R-:W4:Y:S04]  /*41ad0*/  LDL.LU R43, [R1+0x1138] ;  /* 0x00113800012b7983 */ /* 0x000f280000300800 */
[----:B------:R-:W4:Y:S01]  /*41ae0*/  LDL.LU R42, [R1+0x1154] ;  /* 0x00115400012a7983 */ /* 0x000f220000300800 */
[----:B-----5:R-:W-:-:S03]  /*41af0*/  IADD3.X R18, PT, PT, R18, UR11, RZ, P1, !PT ;  /* 0x0000000b12127c10 */ /* 0x020fc60008ffe4ff */
        /* <DEDUP_REMOVED lines=20> */
[----:B------:R-:W-:-:S05]  /*41c40*/  IADD3 R15, P1, PT, R13, R15, RZ ;  /* 0x0000000f0d0f7210 */ /* 0x000fca0007f3e0ff */
[----:B------:R0:W-:Y:S04]  /*41c50*/  STL [R1+0x1148], R15 ;  /* 0x0011480f01007387 */ /* 0x0001e80000100800 */
[----:B0-----:R-:W5:Y:S04]  /*41c60*/  LDL.LU R15, [R1+0x1eb8] ;  /* 0x001eb800010f7983 */ /* 0x001f680000300800 */
[----:B------:R-:W5:Y:S01]  /*41c70*/  LDL.LU R23, [R1+0x1e94] ;  /* 0x001e940001177983 */ /* 0x000f620000300800 */
[----:B--2---:R-:W-:-:S05]  /*41c80*/  IADD3.X R21, PT, PT, R21, UR11, RZ, P2, !PT ;  /* 0x0000000b15157c10 */ /* 0x004fca00097fe4ff */
[----:B------:R0:W-:Y:S04]  /*41c90*/  STL [R1+0x1164], R21 ;  /* 0x0011641501007387 */ /* 0x0001e80000100800 */
[----:B0-----:R-:W2:Y:S04]  /*41ca0*/  LDL.LU R21, [R1+0x1eb0] ;  /* 0x001eb00001157983 */ /* 0x001ea80000300800 */
[----:B------:R-:W2:Y:S01]  /*41cb0*/  LDL.LU R22, [R1+0x1108] ;  /* 0x0011080001167983 */ /* 0x000ea20000300800 */
[----:B---3--:R-:W-:-:S05]  /*41cc0*/  IADD3 R20, P2, PT, R13, R20, RZ ;  /* 0x000000140d147210 */ /* 0x008fca0007f5e0ff */
[----:B------:R0:W-:Y:S04]  /*41cd0*/  STL [R1+0x1140], R20 ;  /* 0x0011401401007387 */ /* 0x0001e80000100800 */
[----:B0-----:R-:W3:Y:S01]  /*41ce0*/  LDL.LU R20, [R1+0x1ea8] ;  /* 0x001ea80001147983 */ /* 0x001ee20000300800 */
[----:B----4-:R-:W-:-:S05]  /*41cf0*/  IADD3.X R19, PT, PT, R19, UR11, RZ, P3, !PT ;  /* 0x0000000b13137c10 */ /* 0x010fca0009ffe4ff */
[----:B------:R0:W-:Y:S01]  /*41d00*/  STL [R1+0x115c], R19 ;  /* 0x00115c1301007387 */ /* 0x0001e20000100800 */
[C---:B------:R-:W-:Y:S01]  /*41d10*/  IADD3 R43, P3, PT, R13.reuse, R43, RZ ;  /* 0x0000002b0d2b7210 */ /* 0x040fe20007f7e0ff */
[----:B------:R-:W-:Y:S02]  /*41d20*/  IMAD.X R42, R14, 0x1, R42, P5 ;  /* 0x000000010e2a7824 */ /* 0x000fe400028e062a */
[----:B0-----:R-:W4:Y:S01]  /*41d30*/  LDL.LU R19, [R1+0x1100] ;  /* 0x0011000001137983 */ /* 0x001f220000300800 */
[----:B-----5:R-:W-:-:S03]  /*41d40*/  IADD3 R41, P5, PT, R13, R41, RZ ;  /* 0x000000290d297210 */ /* 0x020fc60007fbe0ff */
[----:B------:R-:W-:Y:S01]  /*41d50*/  STL [R1+0x1138], R43 ;  /* 0x0011382b01007387 */ /* 0x000fe20000100800 */
[----:B------:R-:W-:-:S03]  /*41d60*/  IMAD.X R40, R14, 0x1, R40, P6 ;  /* 0x000000010e287824 */ /* 0x000fc600030e0628 */
[----:B------:R-:W-:Y:S01]  /*41d70*/  STL [R1+0x1154], R42 ;  /* 0x0011542a01007387 */ /* 0x000fe20000100800 */
[----:B------:R-:W-:-:S03]  /*41d80*/  IADD3 R39, P6, PT, R13, R39, RZ ;  /* 0x000000270d277210 */ /* 0x000fc60007fde0ff */
        /* <DEDUP_REMOVED lines=27> */
[----:B------:R-:W-:-:S03]  /*41f40*/  IMAD.X R18, R14, 0x1, R18, P3 ;  /* 0x000000010e127824 */ /* 0x000fc600018e0612 */
[----:B------:R-:W-:Y:S04]  /*41f50*/  STL [R1+0x1eac], R27 ;  /* 0x001eac1b01007387 */ /* 0x000fe80000100800 */
[----:B------:R0:W-:Y:S04]  /*41f60*/  STL [R1+0x110c], R18 ;  /* 0x00110c1201007387 */ /* 0x0001e80000100800 */
[----:B------:R-:W-:Y:S04]  /*41f70*/  STL [R1+0x1114], R26 ;  /* 0x0011141a01007387 */ /* 0x000fe80000100800 */
[----:B0-----:R-:W5:Y:S01]  /*41f80*/  LDL.LU R18, [R1+0x1ea0] ;  /* 0x001ea00001127983 */ /* 0x001f620000300800 */
[----:B------:R-:W-:-:S02]  /*41f90*/  IADD3 R25, P2, PT, R13, R25, RZ ;  /* 0x000000190d197210 */ /* 0x000fc40007f5e0ff */
[----:B------:R-:W-:-:S03]  /*41fa0*/  IADD3 R24, P3, PT, R13, R24, RZ ;  /* 0x000000180d187210 */ /* 0x000fc60007f7e0ff */
[----:B------:R-:W-:Y:S01]  /*41fb0*/  STL [R1+0x1ea4], R25 ;  /* 0x001ea41901007387 */ /* 0x000fe20000100800 */
[----:B------:R-:W-:-:S05]  /*41fc0*/  IMAD.X R15, R14, 0x1, R15, P5 ;  /* 0x000000010e0f7824 */ /* 0x000fca00028e060f */
[----:B------:R0:W-:Y:S01]  /*41fd0*/  STL [R1+0x1eb8], R15 ;  /* 0x001eb80f01007387 */ /* 0x0001e20000100800 */
[----:B------:R-:W-:-:S03]  /*41fe0*/  IADD3 R23, P5, PT, R13, R23, RZ ;  /* 0x000000170d177210 */ /* 0x000fc60007fbe0ff */
[----:B0-----:R-:W5:Y:S04]  /*41ff0*/  LDL.LU R15, [R1+0x10f8] ;  /* 0x0010f800010f7983 */ /* 0x001f680000300800 */
[----:B------:R-:W-:Y:S01]  /*42000*/  STL [R1+0x1e9c], R24 ;  /* 0x001e9c1801007387 */ /* 0x000fe20000100800 */
[----:B--2---:R-:W-:-:S05]  /*42010*/  IMAD.X R21, R14, 0x1, R21, P6 ;  /* 0x000000010e157824 */ /* 0x004fca00030e0615 */
[----:B------:R0:W-:Y:S01]  /*42020*/  STL [R1+0x1eb0], R21 ;  /* 0x001eb01501007387 */ /* 0x0001e20000100800 */
[----:B------:R-:W-:-:S03]  /*42030*/  IADD3 R22, P6, PT, R13, R22, RZ ;  /* 0x000000160d167210 */ /* 0x000fc60007fde0ff */
[----:B0-----:R-:W2:Y:S04]  /*42040*/  LDL.LU R21, [R1+0x1e98] ;  /* 0x001e980001157983 */ /* 0x001ea80000300800 */
[----:B------:R-:W-:Y:S01]  /*42050*/  STL [R1+0x1e94], R23 ;  /* 0x001e941701007387 */ /* 0x000fe20000100800 */
[----:B---3--:R-:W-:-:S05]  /*42060*/  IMAD.X R20, R14, 0x1, R20, P1 ;  /* 0x000000010e147824 */ /* 0x008fca00008e0614 */
[----:B------:R0:W-:Y:S04]  /*42070*/  STL [R1+0x1ea8], R20 ;  /* 0x001ea81401007387 */ /* 0x0001e80000100800 */
[----:B0-----:R-:W3:Y:S04]  /*42080*/  LDL.LU R20, [R1+0x10f0] ;  /* 0x0010f00001147983 */ /* 0x001ee80000300800 */
[----:B------:R-:W-:Y:S04]  /*42090*/  STL [R1+0x1108], R22 ;  /* 0x0011081601007387 */ /* 0x000fe80000100800 */
[----:B------:R-:W3:Y:S04]  /*420a0*/  LDL.LU R43, [R1+0x1e90] ;  /* 0x001e9000012b7983 */ /* 0x000ee80000300800 */
[----:B------:R-:W3:Y:S01]  /*420b0*/  LDL.LU R42, [R1+0x10e8] ;  /* 0x0010e800012a7983 */ /* 0x000ee20000300800 */
[----:B----4-:R-:W-:-:S03]  /*420c0*/  IADD3 R19, P1, PT, R13, R19, RZ ;  /* 0x000000130d137210 */ /* 0x010fc60007f3e0ff */
        /* <DEDUP_REMOVED lines=20> */
[----:B-----5:R-:W-:-:S05]  /*42210*/  IMAD.X R18, R14, 0x1, R18, P2 ;  /* 0x000000010e127824 */ /* 0x020fca00010e0612 */
[----:B------:R0:W-:Y:S04]  /*42220*/  STL [R1+0x1ea0], R18 ;  /* 0x001ea01201007387 */ /* 0x0001e80000100800 */
[----:B0-----:R-:W5:Y:S04]  /*42230*/  LDL.LU R18, [R1+0x1e6c] ;  /* 0x001e6c0001127983 */ /* 0x001f680000300800 */
[----:B------:R-:W5:Y:S01]  /*42240*/  LDL.LU R23, [R1+0x1e88] ;  /* 0x001e880001177983 */ /* 0x000f620000300800 */
[----:B------:R-:W-:-:S05]  /*42250*/  IADD3 R15, P2, PT, R13, R15, RZ ;  /* 0x0000000f0d0f7210 */ /* 0x000fca0007f5e0ff */
[----:B------:R0:W-:Y:S04]  /*42260*/  STL [R1+0x10f8], R15 ;  /* 0x0010f80f01007387 */ /* 0x0001e80000100800 */
[----:B0-----:R-:W5:Y:S04]  /*42270*/  LDL.LU R15, [R1+0x1e64] ;  /* 0x001e6400010f7983 */ /* 0x001f680000300800 */
[----:B------:R-:W5:Y:S01]  /*42280*/  LDL.LU R22, [R1+0x1e80] ;  /* 0x001e800001167983 */ /* 0x000f620000300800 */
[----:B--2---:R-:W-:-:S05]  /*42290*/  IMAD.X R21, R14, 0x1, R21, P3 ;  /* 0x000000010e157824 */ /* 0x004fca00018e0615 */
[----:B------:R0:W-:Y:S04]  /*422a0*/  STL [R1+0x1e98], R21 ;  /* 0x001e981501007387 */ /* 0x0001e80000100800 */
[----:B0-----:R-:W2:Y:S01]  /*422b0*/  LDL.LU R21, [R1+0x10b8] ;  /* 0x0010b80001157983 */ /* 0x001ea20000300800 */
[----:B---3--:R-:W-:-:S05]  /*422c0*/  IADD3 R20, P3, PT, R13, R20, RZ ;  /* 0x000000140d147210 */ /* 0x008fca0007f7e0ff */
[----:B------:R0:W-:Y:S01]  /*422d0*/  STL [R1+0x10f0], R20 ;  /* 0x0010f01401007387 */ /* 0x0001e20000100800 */
[C---:B------:R-:W-:Y:S01]  /*422e0*/  IMAD.X R43, R14.reuse, 0x1, R43, P5 ;  /* 0x000000010e2b7824 */ /* 0x040fe200028e062b */
[----:B------:R-:W-:Y:S02]  /*422f0*/  IADD3 R42, P5, PT, R13, R42, RZ ;  /* 0x0000002a0d2a7210 */ /* 0x000fe40007fbe0ff */
[----:B0-----:R-:W3:Y:S01]  /*42300*/  LDL.LU R20, [R1+0x1e78] ;  /* 0x001e780001147983 */ /* 0x001ee20000300800 */
[----:B----4-:R-:W-:-:S03]  /*42310*/  IMAD.X R41, R14, 0x1, R41, P6 ;  /* 0x000000010e297824 */ /* 0x010fc600030e0629 */
        /* <DEDUP_REMOVED lines=29> */
[C---:B------:R-:W-:Y:S01]  /*424f0*/  IADD3 R26, P2, PT, R13.reuse, R26, RZ ;  /* 0x0000001a0d1a7210 */ /* 0x040fe20007f5e0ff */
[----:B------:R-:W-:Y:S02]  /*42500*/  IMAD.X R25, R14, 0x1, R25, P3 ;  /* 0x000000010e197824 */ /* 0x000fe400018e0619 */
[----:B------:R-:W-:Y:S01]  /*42510*/  STL [R1+0x1e84], R28 ;  /* 0x001e841c01007387 */ /* 0x000fe20000100800 */
[----:B------:R-:W-:-:S03]  /*42520*/  IADD3 R19, P3, PT, R13, R19, RZ ;  /* 0x000000130d137210 */ /* 0x000fc60007f7e0ff */
[----:B------:R-:W-:Y:S01]  /*42530*/  STL [R1+0x10cc], R27 ;  /* 0x0010cc1b01007387 */ /* 0x000fe20000100800 */
[----:B------:R-:W-:-:S03]  /*42540*/  IMAD.X R24, R14, 0x1, R24, P5 ;  /* 0x000000010e187824 */ /* 0x000fc600028e0618 */
[----:B------:R0:W-:Y:S04]  /*42550*/  STL [R1+0x1e74], R19 ;  /* 0x001e741301007387 */ /* 0x0001e80000100800 */
[----:B------:R-:W-:Y:S04]  /*42560*/  STL [R1+0x1e7c], R26 ;  /* 0x001e7c1a01007387 */ /* 0x000fe80000100800 */
[----:B0-----:R-:W4:Y:S04]  /*42570*/  LDL.LU R19, [R1+0x10b0] ;  /* 0x0010b00001137983 */ /* 0x001f280000300800 */
[----:B------:R-:W-:Y:S01]  /*42580*/  STL [R1+0x10c4], R25 ;  /* 0x0010c41901007387 */ /* 0x000fe20000100800 */
[----:B-----5:R-:W-:-:S05]  /*42590*/  IADD3 R18, P5, PT, R13, R18, RZ ;  /* 0x000000120d127210 */ /* 0x020fca0007fbe0ff */
[----:B------:R0:W-:Y:S04]  /*425a0*/  STL [R1+0x1e6c], R18 ;  /* 0x001e6c1201007387 */ /* 0x0001e80000100800 */
[----:B0-----:R-:W5:Y:S01]  /*425b0*/  LDL.LU R18, [R1+0x1e70] ;  /* 0x001e700001127983 */ /* 0x001f620000300800 */
[----:B------:R-:W-:-:S03]  /*425c0*/  IMAD.X R23, R14, 0x1, R23, P6 ;  /* 0x000000010e177824 */ /* 0x000fc600030e0617 */
[----:B------:R-:W-:Y:S01]  /*425d0*/  STL [R1+0x10bc], R24 ;  /* 0x0010bc1801007387 */ /* 0x000fe20000100800 */
[----:B------:R-:W-:Y:S01]  /*425e0*/  IADD3 R15, P6, PT, R13, R15, RZ ;  /* 0x0000000f0d0f7210 */ /* 0x000fe20007fde0ff */
[----:B------:R-:W-:-:S04]  /*425f0*/  IMAD.X R22, R14, 0x1, R22, P1 ;  /* 0x000000010e167824 */ /* 0x000fc800008e0616 */
[----:B------:R0:W-:Y:S04]  /*42600*/  STL [R1+0x1e64], R15 ;  /* 0x001e640f01007387 */ /* 0x0001e80000100800 */
[----:B0-----:R-:W5:Y:S04]  /*42610*/  LDL.LU R15, [R1+0x10a8] ;  /* 0x0010a800010f7983 */ /* 0x001f680000300800 */
[----:B------:R-:W-:Y:S01]  /*42620*/  STL [R1+0x1e88], R23 ;  /* 0x001e881701007387 */ /* 0x000fe20000100800 */
[----:B--2---:R-:W-:-:S05]  /*42630*/  IADD3 R21, P1, PT, R13, R21, RZ ;  /* 0x000000150d157210 */ /* 0x004fca0007f3e0ff */
[----:B------:R0:W-:Y:S04]  /*42640*/  STL [R1+0x10b8], R21 ;  /* 0x0010b81501007387 */ /* 0x0001e80000100800 */
[----:B0-----:R-:W2:Y:S04]  /*42650*/  LDL.LU R21, [R1+0x1e68] ;  /* 0x001e680001157983 */ /* 0x001ea80000300800 */
[----:B------:R-:W-:Y:S04]  /*42660*/  STL [R1+0x1e80], R22 ;  /* 0x001e801601007387 */ /* 0x000fe80000100800 */
[----:B------:R-:W2:Y:S04]  /*42670*/  LDL.LU R43, [R1+0x10a0] ;  /* 0x0010a000012b7983 */ /* 0x000ea80000300800 */
[----:B------:R-:W2:Y:S01]  /*42680*/  LDL.LU R42, [R1+0x1e60] ;  /* 0x001e6000012a7983 */ /* 0x000ea20000300800 */
[----:B---3--:R-:W-:-:S03]  /*42690*/  IMAD.X R20, R14, 0x1, R20, P2 ;  /* 0x000000010e147824 */ /* 0x008fc600010e0614 */
        /* <DEDUP_REMOVED lines=20> */
[----:B----4-:R-:W-:-:S05]  /*427e0*/  IADD3 R19, P2, PT, R13, R19, RZ ;  /* 0x000000130d137210 */ /* 0x010fca0007f5e0ff */
[----:B------:R0:W-:Y:S04]  /*427f0*/  STL [R1+0x10b0], R19 ;  /* 0x0010b01301007387 */ /* 0x0001e80000100800 */
        /* <DEDUP_REMOVED lines=8> */
[----:B0-----:R-:W5:Y:S01]  /*42880*/  LDL.LU R15, [R1+0x1e50] ;  /* 0x001e5000010f7983 */ /* 0x001f620000300800 */
[----:B--2---:R-:W-:-:S05]  /*42890*/  IMAD.X R21, R14, 0x1, R21, P5 ;  /* 0x000000010e157824 */ /* 0x004fca00028e0615 */
[----:B------:R0:W-:Y:S01]  /*428a0*/  STL [R1+0x1e68], R21 ;  /* 0x001e681501007387 */ /* 0x0001e20000100800 */
[C---:B------:R-:W-:Y:S01]  /*428b0*/  IADD3 R43, P5, PT, R13.reuse, R43, RZ ;  /* 0x0000002b0d2b7210 */ /* 0x040fe20007fbe0ff */
[----:B------:R-:W-:Y:S02]  /*428c0*/  IMAD.X R42, R14, 0x1, R42, P6 ;  /* 0x000000010e2a7824 */ /* 0x000fe400030e062a */
[----:B0-----:R-:W2:Y:S01]  /*428d0*/  LDL.LU R21, [R1+0x1068] ;  /* 0x0010680001157983 */ /* 0x001ea20000300800 */
[----:B---3--:R-:W-:-:S03]  /*428e0*/  IADD3 R41, P6, PT, R13, R41, RZ ;  /* 0x000000290d297210 */ /* 0x008fc60007fde0ff */
        /* <DEDUP_REMOVED lines=32> */
[----:B------:R-:W-:Y:S01]  /*42af0*/  STL [R1+0x1e54], R27 ;  /* 0x001e541b01007387 */ /* 0x000fe20000100800 */
[----:B------:R-:W-:-:S03]  /*42b00*/  IADD3 R25, P3, PT, R13, R25, RZ ;  /* 0x000000190d197210 */ /* 0x000fc60007f7e0ff */
[----:B------:R0:W-:Y:S04]  /*42b10*/  STL [R1+0x1074], R20 ;  /* 0x0010741401007387 */ /* 0x0001e80000100800 */
[----:B------:R-:W-:Y:S01]  /*42b20*/  STL [R1+0x107c], R26 ;  /* 0x00107c1a01007387 */ /* 0x000fe20000100800 */
[----:B------:R-:W-:-:S03]  /*42b30*/  IADD3 R24, P5, PT, R13, R24, RZ ;  /* 0x000000180d187210 */ /* 0x000fc60007fbe0ff */
[----:B0-----:R-:W3:Y:S04]  /*42b40*/  LDL.LU R20, [R1+0x1e48] ;  /* 0x001e480001147983 */ /* 0x001ee80000300800 */
[----:B------:R-:W-:Y:S01]  /*42b50*/  STL [R1+0x1e4c], R25 ;  /* 0x001e4c1901007387 */ /* 0x000fe20000100800 */
[----:B----4-:R-:W-:-:S05]  /*42b60*/  IMAD.X R19, R14, 0x1, R19, P6 ;  /* 0x000000010e137824 */ /* 0x010fca00030e0613 */
[----:B------:R0:W-:Y:S04]  /*42b70*/  STL [R1+0x106c], R19 ;  /* 0x00106c1301007387 */ /* 0x0001e80000100800 */
[----:B0-----:R-:W4:Y:S04]  /*42b80*/  LDL.LU R19, [R1+0x1060] ;  /* 0x0010600001137983 */ /* 0x001f280000300800 */
[----:B------:R-:W-:Y:S01]  /*42b90*/  STL [R1+0x1e44], R24 ;  /* 0x001e441801007387 */ /* 0x000fe20000100800 */
[----:B-----5:R-:W-:-:S05]  /*42ba0*/  IMAD.X R18, R14, 0x1, R18, P1 ;  /* 0x000000010e127824 */ /* 0x020fca00008e0612 */
[----:B------:R0:W-:Y:S04]  /*42bb0*/  STL [R1+0x1e58], R18 ;  /* 0x001e581201007387 */ /* 0x0001e80000100800 */
[----:B0-----:R-:W5:Y:S01]  /*42bc0*/  LDL.LU R18, [R1+0x1e40] ;  /* 0x001e400001127983 */ /* 0x001f620000300800 */
[C---:B------:R-:W-:Y:S02]  /*42bd0*/  IADD3 R23, P6, PT, R13.reuse, R23, RZ ;  /* 0x000000170d177210 */ /* 0x040fe40007fde0ff */
[----:B------:R-:W-:-:S03]  /*42be0*/  IADD3 R22, P1, PT, R13, R22, RZ ;  /* 0x000000160d167210 */ /* 0x000fc60007f3e0ff */
[----:B------:R-:W-:Y:S01]  /*42bf0*/  STL [R1+0x1e3c], R23 ;  /* 0x001e3c1701007387 */ /* 0x000fe20000100800 */
[----:B------:R-:W-:-:S05]  /*42c00*/  IMAD.X R15, R14, 0x1, R15, P2 ;  /* 0x000000010e0f7824 */ /* 0x000fca00010e060f */
[----:B------:R0:W-:Y:S04]  /*42c10*/  STL [R1+0x1e50], R15 ;  /* 0x001e500f01007387 */ /* 0x0001e80000100800 */
[----:B0-----:R-:W5:Y:S04]  /*42c20*/  LDL.LU R15, [R1+0x1058] ;  /* 0x00105800010f7983 */ /* 0x001f680000300800 */
[----:B------:R-:W-:Y:S04]  /*42c30*/  STL [R1+0x1e34], R22 ;  /* 0x001e341601007387 */ /* 0x000fe80000100800 */
[----:B------:R-:W5:Y:S04]  /*42c40*/  LDL.LU R43, [R1+0x1e38] ;  /* 0x001e3800012b7983 */ /* 0x000f680000300800 */
[----:B------:R-:W5:Y:S04]  /*42c50*/  LDL.LU R42, [R1+0x1050] ;  /* 0x00105000012a7983 */ /* 0x000f680000300800 */
[----:B------:R-:W5:Y:S01]  /*42c60*/  LDL.LU R41, [R1+0x1e30] ;  /* 0x001e300001297983 */ /* 0x000f620000300800 */
[----:B--2---:R-:W-:-:S05]  /*42c70*/  IADD3 R21, P2, PT, R13, R21, RZ ;  /* 0x000000150d157210 */ /* 0x004fca0007f5e0ff */
        /* <DEDUP_REMOVED lines=19> */
[----:B---3--:R-:W-:-:S05]  /*42db0*/  IMAD.X R20, R14, 0x1, R20, P3 ;  /* 0x000000010e147824 */ /* 0x008fca00018e0614 */
[----:B------:R0:W-:Y:S04]  /*42dc0*/  STL [R1+0x1e48], R20 ;  /* 0x001e481401007387 */ /* 0x0001e80000100800 */
        /* <DEDUP_REMOVED lines=8> */
[----:B0-----:R-:W5:Y:S01]  /*42e50*/  LDL.LU R18, [R1+0x1e04] ;  /* 0x001e040001127983 */ /* 0x001f620000300800 */
[----:B------:R-:W-:-:S05]  /*42e60*/  IADD3 R15, P5, PT, R13, R15, RZ ;  /* 0x0000000f0d0f7210 */ /* 0x000fca0007fbe0ff */
[----:B------:R0:W-:Y:S01]  /*42e70*/  STL [R1+0x1058], R15 ;  /* 0x0010580f01007387 */ /* 0x0001e20000100800 */
[C---:B------:R-:W-:Y:S01]  /*42e80*/  IMAD.X R43, R14.reuse, 0x1, R43, P6 ;  /* 0x000000010e2b7824 */ /* 0x040fe200030e062b */
[----:B------:R-:W-:Y:S02]  /*42e90*/  IADD3 R42, P6, PT, R13, R42, RZ ;  /* 0x0000002a0d2a7210 */ /* 0x000fe40007fde0ff */
[----:B0-----:R-:W5:Y:S01]  /*42ea0*/  LDL.LU R15, [R1+0x1e20] ;  /* 0x001e2000010f7983 */ /* 0x001f620000300800 */
[----:B------:R-:W-:-:S03]  /*42eb0*/  IMAD.X R41, R14, 0x1, R41, P1 ;  /* 0x000000010e297824 */ /* 0x000fc600008e0629 */
[----:B------:R-:W-:Y:S04]  /*42ec0*/  STL [R1+0x1e38], R43 ;  /* 0x001e382b01007387 */ /* 0x000fe80000100800 */
[----:B------:R-:W-:Y:S04]  /*42ed0*/  STL [R1+0x1050], R42 ;  /* 0x0010502a01007387 */ /* 0x000fe80000100800 */
[----:B------:R-:W-:Y:S01]  /*42ee0*/  STL [R1+0x1e30], R41 ;  /* 0x001e302901007387 */ /* 0x000fe20000100800 */
[----:B--2---:R-:W-:Y:S01]  /*42ef0*/  IADD3 R40, P1, PT, R13, R40, RZ ;  /* 0x000000280d287210 */ /* 0x004fe20007f3e0ff */
[----:B------:R-:W-:-:S04]  /*42f00*/  IMAD.X R39, R14, 0x1, R39, P2 ;  /* 0x000000010e277824 */ /* 0x000fc800010e0627 */
        /* <DEDUP_REMOVED lines=26> */
[C---:B------:R-:W-:Y:S01]  /*430b0*/  IMAD.X R25, R14.reuse, 0x1, R25, P5 ;  /* 0x000000010e197824 */ /* 0x040fe200028e0619 */
[----:B------:R-:W-:Y:S01]  /*430c0*/  IADD3 R21, P5, PT, R13, R21, RZ ;  /* 0x000000150d157210 */ /* 0x000fe20007fbe0ff */
[----:B------:R-:W-:Y:S01]  /*430d0*/  STL [R1+0x1034], R27 ;  /* 0x0010341b01007387 */ /* 0x000fe20000100800 */
[----:B------:R-:W-:-:S03]  /*430e0*/  IMAD.X R24, R14, 0x1, R24, P6 ;  /* 0x000000010e187824 */ /* 0x000fc600030e0618 */
[----:B------:R0:W-:Y:S04]  /*430f0*/  STL [R1+0x1e1c], R21 ;  /* 0x001e1c1501007387 */ /* 0x0001e80000100800 */
[----:B------:R-:W-:Y:S04]  /*43100*/  STL [R1+0x1e24], R26 ;  /* 0x001e241a01007387 */ /* 0x000fe80000100800 */
[----:B0-----:R-:W2:Y:S04]  /*43110*/  LDL.LU R21, [R1+0x1018] ;  /* 0x0010180001157983 */ /* 0x001ea80000300800 */
[----:B------:R-:W-:Y:S01]  /*43120*/  STL [R1+0x102c], R25 ;  /* 0x00102c1901007387 */ /* 0x000fe20000100800 */
[----:B---3--:R-:W-:Y:S01]  /*43130*/  IADD3 R20, P6, PT, R13, R20, RZ ;  /* 0x000000140d147210 */ /* 0x008fe20007fde0ff */
[----:B------:R-:W-:-:S04]  /*43140*/  IMAD.X R23, R14, 0x1, R23, P1 ;  /* 0x000000010e177824 */ /* 0x000fc800008e0617 */
[----:B------:R0:W-:Y:S04]  /*43150*/  STL [R1+0x1e14], R20 ;  /* 0x001e141401007387 */ /* 0x0001e80000100800 */
[----:B0-----:R-:W3:Y:S04]  /*43160*/  LDL.LU R20, [R1+0x1e18] ;  /* 0x001e180001147983 */ /* 0x001ee80000300800 */
[----:B------:R-:W-:Y:S01]  /*43170*/  STL [R1+0x1024], R24 ;  /* 0x0010241801007387 */ /* 0x000fe20000100800 */
[----:B----4-:R-:W-:Y:S01]  /*43180*/  IADD3 R19, P1, PT, R13, R19, RZ ;  /* 0x000000130d137210 */ /* 0x010fe20007f3e0ff */
[----:B------:R-:W-:-:S04]  /*43190*/  IMAD.X R22, R14, 0x1, R22, P2 ;  /* 0x000000010e167824 */ /* 0x000fc800010e0616 */
[----:B------:R0:W-:Y:S04]  /*431a0*/  STL [R1+0x1e0c], R19 ;  /* 0x001e0c1301007387 */ /* 0x0001e80000100800 */
[----:B0-----:R-:W4:Y:S04]  /*431b0*/  LDL.LU R19, [R1+0x1010] ;  /* 0x0010100001137983 */ /* 0x001f280000300800 */
[----:B------:R-:W-:Y:S01]  /*431c0*/  STL [R1+0x101c], R23 ;  /* 0x00101c1701007387 */ /* 0x000fe20000100800 */
[----:B-----5:R-:W-:-:S05]  /*431d0*/  IADD3 R18, P2, PT, R13, R18, RZ ;  /* 0x000000120d127210 */ /* 0x020fca0007f5e0ff */
[----:B------:R0:W-:Y:S04]  /*431e0*/  STL [R1+0x1e04], R18 ;  /* 0x001e041201007387 */ /* 0x0001e80000100800 */
[----:B0-----:R-:W5:Y:S04]  /*431f0*/  LDL.LU R18, [R1+0x1e10] ;  /* 0x001e100001127983 */ /* 0x001f680000300800 */
[----:B------:R-:W-:Y:S04]  /*43200*/  STL [R1+0x1e28], R22 ;  /* 0x001e281601007387 */ /* 0x000fe80000100800 */
[----:B------:R-:W5:Y:S04]  /*43210*/  LDL.LU R43, [R1+0x1008] ;  /* 0x00100800012b7983 */ /* 0x000f680000300800 */
[----:B------:R-:W5:Y:S04]  /*43220*/  LDL.LU R42, [R1+0x1e08] ;  /* 0x001e0800012a7983 */ /* 0x000f680000300800 */
[----:B------:R-:W5:Y:S01]  /*43230*/  LDL.LU R41, [R1+0x1000] ;  /* 0x0010000001297983 */ /* 0x000f620000300800 */
[----:B------:R-:W-:-:S05]  /*43240*/  IMAD.X R15, R14, 0x1, R15, P3 ;  /* 0x000000010e0f7824 */ /* 0x000fca00018e060f */
        /* <DEDUP_REMOVED lines=19> */
[----:B--2---:R-:W-:-:S05]  /*43380*/  IADD3 R21, P3, PT, R13, R21, RZ ;  /* 0x000000150d157210 */ /* 0x004fca0007f7e0ff */
[----:B------:R0:W-:Y:S04]  /*43390*/  STL [R1+0x1018], R21 ;  /* 0x0010181501007387 */ /* 0x0001e80000100800 */
        /* <DEDUP_REMOVED lines=8> */
[----:B0-----:R-:W4:Y:S01]  /*43420*/  LDL.LU R19, [R1+0x1df8] ;  /* 0x001df80001137983 */ /* 0x001f220000300800 */
[----:B-----5:R-:W-:-:S05]  /*43430*/  IMAD.X R18, R14, 0x1, R18, P6 ;  /* 0x000000010e127824 */ /* 0x020fca00030e0612 */
[----:B------:R0:W-:Y:S04]  /*43440*/  STL [R1+0x1e10], R18 ;  /* 0x001e101201007387 */ /* 0x0001e80000100800 */
[----:B0-----:R-:W5:Y:S01]  /*43450*/  LDL.LU R18, [R1+0x1dd4] ;  /* 0x001dd40001127983 */ /* 0x001f620000300800 */
[C---:B------:R-:W-:Y:S01]  /*43460*/  IADD3 R43, P6, PT, R13.reuse, R43, RZ ;  /* 0x0000002b0d2b7210 */ /* 0x040fe20007fde0ff */
[----:B------:R-:W-:Y:S01]  /*43470*/  IMAD.X R42, R14, 0x1, R42, P1 ;  /* 0x000000010e2a7824 */ /* 0x000fe200008e062a */
        /* <DEDUP_REMOVED lines=46> */
[----:B------:R0:W-:Y:S01]  /*43760*/  STL [R1+0xfcc], R20 ;  /* 0x000fcc1401007387 */ /* 0x0001e20000100800 */
[----:B------:R-:W-:-:S03]  /*43770*/  IADD3 R22, P2, PT, R13, R22, RZ ;  /* 0x000000160d167210 */ /* 0x000fc60007f5e0ff */
[----:B0-----:R-:W3:Y:S04]  /*43780*/  LDL.LU R20, [R1+0x1de8] ;  /* 0x001de80001147983 */ /* 0x001ee80000300800 */
[----:B------:R-:W-:Y:S01]  /*43790*/  STL [R1+0x1de4], R23 ;  /* 0x001de41701007387 */ /* 0x000fe20000100800 */
[----:B----4-:R-:W-:-:S05]  /*437a0*/  IMAD.X R19, R14, 0x1, R19, P3 ;  /* 0x000000010e137824 */ /* 0x010fca00018e0613 */
[----:B------:R0:W-:Y:S04]  /*437b0*/  STL [R1+0x1df8], R19 ;  /* 0x001df81301007387 */ /* 0x0001e80000100800 */
[----:B0-----:R-:W4:Y:S04]  /*437c0*/  LDL.LU R19, [R1+0xfc0] ;  /* 0x000fc00001137983 */ /* 0x001f280000300800 */
[----:B------:R-:W-:Y:S04]  /*437d0*/  STL [R1+0x1ddc], R22 ;  /* 0x001ddc1601007387 */ /* 0x000fe80000100800 */
[----:B------:R-:W4:Y:S04]  /*437e0*/  LDL.LU R43, [R1+0x1de0] ;  /* 0x001de000012b7983 */ /* 0x000f280000300800 */
[----:B------:R-:W4:Y:S01]  /*437f0*/  LDL.LU R42, [R1+0xfb8] ;  /* 0x000fb800012a7983 */ /* 0x000f220000300800 */
[----:B-----5:R-:W-:-:S03]  /*43800*/  IADD3 R18, P3, PT, R13, R18, RZ ;  /* 0x000000120d127210 */ /* 0x020fc60007f7e0ff */
        /* <DEDUP_REMOVED lines=20> */
[----:B------:R-:W-:-:S05]  /*43950*/  IMAD.X R15, R14, 0x1, R15, P5 ;  /* 0x000000010e0f7824 */ /* 0x000fca00028e060f */
[----:B------:R0:W-:Y:S04]  /*43960*/  STL [R1+0x1df0], R15 ;  /* 0x001df00f01007387 */ /* 0x0001e80000100800 */
        /* <DEDUP_REMOVED lines=8> */
[----:B0-----:R-:W3:Y:S01]  /*439f0*/  LDL.LU R20, [R1+0x1dac] ;  /* 0x001dac0001147983 */ /* 0x001ee20000300800 */
[----:B----4-:R-:W-:-:S05]  /*43a00*/  IADD3 R19, P6, PT, R13, R19, RZ ;  /* 0x000000130d137210 */ /* 0x010fca0007fde0ff */
[----:B------:R0:W-:Y:S01]  /*43a10*/  STL [R1+0xfc0], R19 ;  /* 0x000fc01301007387 */ /* 0x0001e20000100800 */
[C---:B------:R-:W-:Y:S01]  /*43a20*/  IMAD.X R43, R14.reuse, 0x1, R43, P1 ;  /* 0x000000010e2b7824 */ /* 0x040fe200008e062b */
[----:B------:R-:W-:Y:S02]  /*43a30*/  IADD3 R42, P1, PT, R13, R42, RZ ;  /* 0x0000002a0d2a7210 */ /* 0x000fe40007f3e0ff */
[----:B0-----:R-:W4:Y:S01]  /*43a40*/  LDL.LU R19, [R1+0x1dc8] ;  /* 0x001dc80001137983 */ /* 0x001f220000300800 */
[----:B-----5:R-:W-:-:S03]  /*43a50*/  IMAD.X R41, R14, 0x1, R41, P2 ;  /* 0x000000010e297824 */ /* 0x020fc600010e0629 */
        /* <DEDUP_REMOVED lines=33> */
[----:B------:R-:W-:Y:S04]  /*43c70*/  STL [R1+0xf9c], R27 ;  /* 0x000f9c1b01007387 */ /* 0x000fe80000100800 */
[----:B------:R0:W-:Y:S04]  /*43c80*/  STL [R1+0x1dc4], R18 ;  /* 0x001dc41201007387 */ /* 0x0001e80000100800 */
[----:B------:R-:W-:Y:S04]  /*43c90*/  STL [R1+0x1dcc], R26 ;  /* 0x001dcc1a01007387 */ /* 0x000fe80000100800 */
        /* <DEDUP_REMOVED lines=8> */
[----:B--2---:R-:W-:Y:S01]  /*43d20*/  IADD3 R21, P2, PT, R13, R21, RZ ;  /* 0x000000150d157210 */ /* 0x004fe20007f5e0ff */
[----:B------:R-:W-:-:S04]  /*43d30*/  IMAD.X R22, R14, 0x1, R22, P3 ;  /* 0x000000010e167824 */ /* 0x000fc800018e0616 */
[----:B------:R0:W-:Y:S04]  /*43d40*/  STL [R1+0x1db4], R21 ;  /* 0x001db41501007387 */ /* 0x0001e80000100800 */
[----:B0-----:R-:W2:Y:S04]  /*43d50*/  LDL.LU R21, [R1+0xf78] ;  /* 0x000f780001157983 */ /* 0x001ea80000300800 */
[----:B------:R-:W-:Y:S01]  /*43d60*/  STL [R1+0xf84], R23 ;  /* 0x000f841701007387 */ /* 0x000fe20000100800 */
[----:B---3--:R-:W-:-:S05]  /*43d70*/  IADD3 R20, P3, PT, R13, R20, RZ ;  /* 0x000000140d147210 */ /* 0x008fca0007f7e0ff */
[----:B------:R0:W-:Y:S04]  /*43d80*/  STL [R1+0x1dac], R20 ;  /* 0x001dac1401007387 */ /* 0x0001e80000100800 */
[----:B0-----:R-:W3:Y:S04]  /*43d90*/  LDL.LU R20, [R1+0x1db8] ;  /* 0x001db80001147983 */ /* 0x001ee80000300800 */
[----:B------:R-:W-:Y:S04]  /*43da0*/  STL [R1+0xf7c], R22 ;  /* 0x000f7c1601007387 */ /* 0x000fe80000100800 */
[----:B------:R-:W3:Y:S04]  /*43db0*/  LDL.LU R43, [R1+0xf70] ;  /* 0x000f7000012b7983 */ /* 0x000ee80000300800 */
[----:B------:R-:W3:Y:S01]  /*43dc0*/  LDL.LU R42, [R1+0x1db0] ;  /* 0x001db000012a7983 */ /* 0x000ee20000300800 */
[----:B----4-:R-:W-:-:S03]  /*43dd0*/  IMAD.X R19, R14, 0x1, R19, P5 ;  /* 0x000000010e137824 */ /* 0x010fc600028e0613 */
        /* <DEDUP_REMOVED lines=20> */
[----:B-----5:R-:W-:-:S05]  /*43f20*/  IADD3 R18, P5, PT, R13, R18, RZ ;  /* 0x000000120d127210 */ /* 0x020fca0007fbe0ff */
[----:B------:R0:W-:Y:S04]  /*43f30*/  STL [R1+0x1da4], R18 ;  /* 0x001da41201007387 */ /* 0x0001e80000100800 */
        /* <DEDUP_REMOVED lines=8> */
[----:B0-----:R-:W2:Y:S01]  /*43fc0*/  LDL.LU R21, [R1+0xf2c] ;  /* 0x000f2c0001157983 */ /* 0x001ea20000300800 */
[----:B---3--:R-:W-:-:S05]  /*43fd0*/  IMAD.X R20, R14, 0x1, R20, P1 ;  /* 0x000000010e147824 */ /* 0x008fca00008e0614 */
[----:B------:R0:W-:Y:S01]  /*43fe0*/  STL [R1+0x1db8], R20 ;  /* 0x001db81401007387 */ /* 0x0001e20000100800 */
[C---:B------:R-:W-:Y:S01]  /*43ff0*/  IADD3 R43, P1, PT, R13.reuse, R43, RZ ;  /* 0x0000002b0d2b7210 */ /* 0x040fe20007f3e0ff */
[----:B------:R-:W-:Y:S02]  /*44000*/  IMAD.X R42, R14, 0x1, R42, P2 ;  /* 0x000000010e2a7824 */ /* 0x000fe400010e062a */
[----:B0-----:R-:W3:Y:S01]  /*44010*/  LDL.LU R20, [R1+0x1d7c] ;  /* 0x001d7c0001147983 */ /* 0x001ee20000300800 */
[----:B----4-:R-:W-:-:S03]  /*44020*/  IADD3 R41, P2, PT, R13, R41, RZ ;  /* 0x000000290d297210 */ /* 0x010fc60007f5e0ff */
        /* <DEDUP_REMOVED lines=35> */
[----:B------:R-:W-:Y:S04]  /*44260*/  STL [R1+0xf4c], R26 ;  /* 0x000f4c1a01007387 */ /* 0x000fe80000100800 */
        /* <DEDUP_REMOVED lines=14> */
[----:B------:R0:W-:Y:S04]  /*44350*/  STL [R1+0xf2c], R21 ;  /* 0x000f2c1501007387 */ /* 0x0001e80000100800 */
[----:B0-----:R-:W2:Y:S04]  /*44360*/  LDL.LU R21, [R1+0xf28] ;  /* 0x000f280001157983 */ /* 0x001ea80000300800 */
[----:B------:R-:W-:Y:S04]  /*44370*/  STL [R1+0x1d84], R22 ;  /* 0x001d841601007387 */ /* 0x000fe80000100800 */
[----:B------:R-:W2:Y:S04]  /*44380*/  LDL.LU R43, [R1+0x1d88] ;  /* 0x001d8800012b7983 */ /* 0x000ea80000300800 */
[----:B------:R-:W2:Y:S01]  /*44390*/  LDL.LU R42, [R1+0xf20] ;  /* 0x000f2000012a7983 */ /* 0x000ea20000300800 */
[----:B---3--:R-:W-:-:S03]  /*443a0*/  IADD3 R20, P5, PT, R13, R20, RZ ;  /* 0x000000140d147210 */ /* 0x008fc60007fbe0ff */
        /* <DEDUP_REMOVED lines=20> */
[----:B----4-:R-:W-:-:S05]  /*444f0*/  IMAD.X R19, R14, 0x1, R19, P6 ;  /* 0x000000010e137824 */ /* 0x010fca00030e0613 */
[----:B------:R0:W-:Y:S04]  /*44500*/  STL [R1+0x1d98], R19 ;  /* 0x001d981301007387 */ /* 0x0001e80000100800 */
        /* <DEDUP_REMOVED lines=8> */
[----:B0-----:R-:W5:Y:S01]  /*44590*/  LDL.LU R15, [R1+0x1d54] ;  /* 0x001d5400010f7983 */ /* 0x001f620000300800 */
[----:B--2---:R-:W-:-:S05]  /*445a0*/  IADD3 R21, P1, PT, R13, R21, RZ ;  /* 0x000000150d157210 */ /* 0x004fca0007f3e0ff */
[----:B------:R0:W-:Y:S01]  /*445b0*/  STL [R1+0xf28], R21 ;  /* 0x000f281501007387 */ /* 0x0001e20000100800 */
[C---:B------:R-:W-:Y:S01]  /*445c0*/  IMAD.X R43, R14.reuse, 0x1, R43, P2 ;  /* 0x000000010e2b7824 */ /* 0x040fe200010e062b */
[----:B------:R-:W-:Y:S02]  /*445d0*/  IADD3 R42, P2, PT, R13, R42, RZ ;  /* 0x0000002a0d2a7210 */ /* 0x000fe40007f5e0ff */
[----:B0-----:R-:W2:Y:S01]  /*445e0*/  LDL.LU R21, [R1+0xedc] ;  /* 0x000edc0001157983 */ /* 0x001ea20000300800 */
[----:B---3--:R-:W-:-:S03]  /*445f0*/  IMAD.X R41, R14, 0x1, R41, P3 ;  /* 0x000000010e297824 */ /* 0x008fc600018e0629 */
        /* <DEDUP_REMOVED lines=46> */
[----:B0-----:R-:W5:Y:S01]  /*448e0*/  LDL.LU R18, [R1+0x1d44] ;  /* 0x001d440001127983 */ /* 0x001f620000300800 */
[----:B------:R-:W-:-:S03]  /*448f0*/  IMAD.X R22, R14, 0x1, R22, P5 ;  /* 0x000000010e167824 */ /* 0x000fc600028e0616 */
[----:B------:R-:W-:Y:S01]  /*44900*/  STL [R1+0xeec], R23 ;  /* 0x000eec1701007387 */ /* 0x000fe20000100800 */
[----:B------:R-:W-:-:S05]  /*44910*/  IADD3 R15, P5, PT, R13, R15, RZ ;  /* 0x0000000f0d0f7210 */ /* 0x000fca0007fbe0ff */
[----:B------:R0:W-:Y:S04]  /*44920*/  STL [R1+0x1d54], R15 ;  /* 0x001d540f01007387 */ /* 0x0001e80000100800 */
[----:B0-----:R-:W5:Y:S04]  /*44930*/  LDL.LU R15, [R1+0x1d60] ;  /* 0x001d6000010f7983 */ /* 0x001f680000300800 */
[----:B------:R-:W-:Y:S04]  /*44940*/  STL [R1+0xee4], R22 ;  /* 0x000ee41601007387 */ /* 0x000fe80000100800 */
[----:B------:R-:W5:Y:S04]  /*44950*/  LDL.LU R43, [R1+0xed8] ;  /* 0x000ed800012b7983 */ /* 0x000f680000300800 */
[----:B------:R-:W5:Y:S04]  /*44960*/  LDL.LU R42, [R1+0x1d58] ;  /* 0x001d5800012a7983 */ /* 0x000f680000300800 */
[----:B------:R-:W5:Y:S01]  /*44970*/  LDL.LU R41, [R1+0xed0] ;  /* 0x000ed00001297983 */ /* 0x000f620000300800 */
[----:B--2---:R-:W-:-:S05]  /*44980*/  IMAD.X R21, R14, 0x1, R21, P6 ;  /* 0x000000010e157824 */ /* 0x004fca00030e0615 */
        /* <DEDUP_REMOVED lines=19> */
[----:B---3--:R-:W-:-:S05]  /*44ac0*/  IADD3 R20, P6, PT, R13, R20, RZ ;  /* 0x000000140d147210 */ /* 0x008fca0007fde0ff */
[----:B------:R0:W-:Y:S04]  /*44ad0*/  STL [R1+0x1d4c], R20 ;  /* 0x001d4c1401007387 */ /* 0x0001e80000100800 */
        /* <DEDUP_REMOVED lines=8> */
[----:B0-----:R-:W5:Y:S01]  /*44b60*/  LDL.LU R18, [R1+0xe94] ;  /* 0x000e940001127983 */ /* 0x001f620000300800 */
[----:B------:R-:W-:-:S05]  /*44b70*/  IMAD.X R15, R14, 0x1, R15, P2 ;  /* 0x000000010e0f7824 */ /* 0x000fca00010e060f */
[----:B------:R0:W-:Y:S01]  /*44b80*/  STL [R1+0x1d60], R15 ;  /* 0x001d600f01007387 */ /* 0x0001e20000100800 */
[C---:B------:R-:W-:Y:S01]  /*44b90*/  IADD3 R43, P2, PT, R13.reuse, R43, RZ ;  /* 0x0000002b0d2b7210 */ /* 0x040fe20007f5e0ff */
[----:B------:R-:W-:Y:S02]  /*44ba0*/  IMAD.X R42, R14, 0x1, R42, P3 ;  /* 0x000000010e2a7824 */ /* 0x000fe400018e062a */
[----:B0-----:R-:W5:Y:S01]  /*44bb0*/  LDL.LU R15, [R1+0x1d24] ;  /* 0x001d2400010f7983 */ /* 0x001f620000300800 */
[----:B------:R-:W-:-:S03]  /*44bc0*/  IADD3 R41, P3, PT, R13, R41, RZ ;  /* 0x000000290d297210 */ /* 0x000fc60007f7e0ff */
[----:B------:R-:W-:Y:S04]  /*44bd0*/  STL [R1+0xed8], R43 ;  /* 0x000ed82b01007387 */ /* 0x000fe80000100800 */
[----:B------:R-:W-:Y:S04]  /*44be0*/  STL [R1+0x1d58], R42 ;  /* 0x001d582a01007387 */ /* 0x000fe80000100800 */
[----:B------:R-:W-:Y:S01]  /*44bf0*/  STL [R1+0xed0], R41 ;  /* 0x000ed02901007387 */ /* 0x000fe20000100800 */
[----:B--2---:R-:W-:Y:S01]  /*44c00*/  IMAD.X R40, R14, 0x1, R40, P5 ;  /* 0x000000010e287824 */ /* 0x004fe200028e0628 */
[----:B------:R-:W-:-:S04]  /*44c10*/  IADD3 R39, P5, PT, R13, R39, RZ ;  /* 0x000000270d277210 */ /* 0x000fc80007fbe0ff */
        /* <DEDUP_REMOVED lines=27> */
[----:B------:R-:W-:Y:S01]  /*44dd0*/  IMAD.X R21, R14, 0x1, R21, P2 ;  /* 0x000000010e157824 */ /* 0x000fe200010e0615 */
[----:B------:R-:W-:-:S04]  /*44de0*/  IADD3 R25, P1, PT, R13, R25, RZ ;  /* 0x000000190d197210 */ /* 0x000fc80007f3e0ff */
[----:B------:R0:W-:Y:S04]  /*44df0*/  STL [R1+0xeac], R21 ;  /* 0x000eac1501007387 */ /* 0x0001e80000100800 */
[----:B------:R-:W-:Y:S01]  /*44e00*/  STL [R1+0xeb4], R26 ;  /* 0x000eb41a01007387 */ /* 0x000fe20000100800 */
        /* <DEDUP_REMOVED lines=15> */
[----:B------:R-:W-:-:S05]  /*44f00*/  IADD3 R22, P5, PT, R13, R22, RZ ;  /* 0x000000160d167210 */ /* 0x000fca0007fbe0ff */
[----:B------:R-:W-:Y:S04]  /*44f10*/  STL [R1+0x1d2c], R22 ;  /* 0x001d2c1601007387 */ /* 0x000fe80000100800 */
[----:B------:R-:W5:Y:S04]  /*44f20*/  LDL.LU R43, [R1+0x1d30] ;  /* 0x001d3000012b7983 */ /* 0x000f680000300800 */
[----:B------:R-:W5:Y:S01]  /*44f30*/  LDL.LU R42, [R1+0xe88] ;  /* 0x000e8800012a7983 */ /* 0x000f620000300800 */
[----:B------:R-:W-:-:S03]  /*44f40*/  IADD3 R15, P6, PT, R13, R15, RZ ;  /* 0x0000000f0d0f7210 */ /* 0x000fc60007fde0ff */
        /* <DEDUP_REMOVED lines=20> */
[----:B--2---:R-:W-:-:S05]  /*45090*/  IMAD.X R21, R14, 0x1, R21, P1 ;  /* 0x000000010e157824 */ /* 0x004fca00008e0615 */
[----:B------:R0:W-:Y:S04]  /*450a0*/  STL [R1+0xe8c], R21 ;  /* 0x000e8c1501007387 */ /* 0x0001e80000100800 */
        /* <DEDUP_REMOVED lines=8> */
[----:B0-----:R-:W4:Y:S01]  /*45130*/  LDL.LU R19, [R1+0x1cfc] ;  /* 0x001cfc0001137983 */ /* 0x001f220000300800 */
[----:B-----5:R-:W-:-:S05]  /*45140*/  IADD3 R18, P2, PT, R13, R18, RZ ;  /* 0x000000120d127210 */ /* 0x020fca0007f5e0ff */
[----:B------:R0:W-:Y:S04]  /*45150*/  STL [R1+0x1d14], R18 ;  /* 0x001d141201007387 */ /* 0x0001e80000100800 */
[----:B0-----:R-:W5:Y:S01]  /*45160*/  LDL.LU R18, [R1+0xe44] ;  /* 0x000e440001127983 */ /* 0x001f620000300800 */
[C---:B------:R-:W-:Y:S01]  /*45170*/  IMAD.X R43, R14.reuse, 0x1, R43, P3 ;  /* 0x000000010e2b7824 */ /* 0x040fe200018e062b */
[----:B------:R-:W-:Y:S01]  /*45180*/  IADD3 R42, P3, PT, R13, R42, RZ ;  /* 0x0000002a0d2a7210 */ /* 0x000fe20007f7e0ff */
        /* <DEDUP_REMOVED lines=38> */
[----:B0-----:R-:W5:Y:S04]  /*453f0*/  LDL.LU R15, [R1+0x1cf4] ;  /* 0x001cf400010f7983 */ /* 0x001f680000300800 */
[----:B------:R-:W-:Y:S01]  /*45400*/  STL [R1+0xe64], R25 ;  /* 0x000e641901007387 */ /* 0x000fe20000100800 */
[----:B--2---:R-:W-:Y:S01]  /*45410*/  IADD3 R21, P3, PT, R13, R21, RZ ;  /* 0x000000150d157210 */ /* 0x004fe20007f7e0ff */
[----:B------:R-:W-:-:S04]  /*45420*/  IMAD.X R23, R14, 0x1, R23, P5 ;  /* 0x000000010e177824 */ /* 0x000fc800028e0617 */
[----:B------:R0:W-:Y:S04]  /*45430*/  STL [R1+0x1d0c], R21 ;  /* 0x001d0c1501007387 */ /* 0x0001e80000100800 */
[----:B0-----:R-:W2:Y:S04]  /*45440*/  LDL.LU R21, [R1+0xe3c] ;  /* 0x000e3c0001157983 */ /* 0x001ea80000300800 */
[----:B------:R-:W-:Y:S01]  /*45450*/  STL [R1+0xe5c], R24 ;  /* 0x000e5c1801007387 */ /* 0x000fe20000100800 */
[----:B---3--:R-:W-:Y:S01]  /*45460*/  IADD3 R20, P5, PT, R13, R20, RZ ;  /* 0x000000140d147210 */ /* 0x008fe20007fbe0ff */
[----:B------:R-:W-:-:S04]  /*45470*/  IMAD.X R22, R14, 0x1, R22, P6 ;  /* 0x000000010e167824 */ /* 0x000fc800030e0616 */
        /* <DEDUP_REMOVED lines=9> */
[----:B-----5:R-:W-:-:S03]  /*45510*/  IMAD.X R18, R14, 0x1, R18, P1 ;  /* 0x000000010e127824 */ /* 0x020fc600008e0612 */
        /* <DEDUP_REMOVED lines=30> */
[----:B0-----:R-:W3:Y:S01]  /*45700*/  LDL.LU R20, [R1+0xdfc] ;  /* 0x000dfc0001147983 */ /* 0x001ee20000300800 */
[----:B----4-:R-:W-:-:S05]  /*45710*/  IMAD.X R19, R14, 0x1, R19, P3 ;  /* 0x000000010e137824 */ /* 0x010fca00018e0613 */
        /* <DEDUP_REMOVED lines=1342> */
[----:B------:R0:W-:Y:S04]  /*4ab00*/  STL [R1+0x1a50], R15 ;  /* 0x001a500f01007387 */ /* 0x0001e80000100800 */
[----:B------:R-:W-:Y:S04]  /*4ab10*/  STL [R1+0x1a58], R26 ;  /* 0x001a581a01007387 */ /* 0x000fe80000100800 */
        /* <DEDUP_REMOVED lines=193> */
[----:B------:R-:W-:Y:S01]  /*4b730*/  IMAD.X R15, R14, 0x1, R15, P3 ;  /* 0x000000010e0f7824 */ /* 0x000fe200018e060f */
[----:B------:R-:W-:-:S04]  /*4b740*/  IADD3 R22, P3, PT, R13, R22, RZ ;  /* 0x000000160d167210 */ /* 0x000fc80007f7e0ff */
[----:B------:R0:W-:Y:S04]  /*4b750*/  STL [R1+0x19e8], R15 ;  /* 0x0019e80f01007387 */ /* 0x0001e80000100800 */
        /* <DEDUP_REMOVED lines=172> */
[----:B------:R-:W-:Y:S01]  /*4c220*/  IMAD.X R21, R14, 0x1, R21, P2 ;  /* 0x000000010e157824 */ /* 0x000fe200010e0615 */
[----:B------:R-:W-:-:S04]  /*4c230*/  IADD3 R24, P2, PT, R13, R24, RZ ;  /* 0x000000180d187210 */ /* 0x000fc80007f5e0ff */
[----:B------:R0:W-:Y:S04]  /*4c240*/  STL [R1+0x19ac], R21 ;  /* 0x0019ac1501007387 */ /* 0x0001e80000100800 */
[----:B------:R-:W-:Y:S04]  /*4c250*/  STL [R1+0x19b4], R26 ;  /* 0x0019b41a01007387 */ /* 0x000fe80000100800 */
        /* <DEDUP_REMOVED lines=188> */
[----:B------:R-:W-:Y:S01]  /*4ce20*/  IMAD.X R15, R14, 0x1, R15, P5 ;  /* 0x000000010e0f7824 */ /* 0x000fe200028e060f */
[----:B------:R-:W-:-:S04]  /*4ce30*/  IADD3 R23, P5, PT, R13, R23, RZ ;  /* 0x000000170d177210 */ /* 0x000fc80007fbe0ff */
[----:B------:R0:W-:Y:S04]  /*4ce40*/  STL [R1+0x1934], R15 ;  /* 0x0019340f01007387 */ /* 0x0001e80000100800 */
[----:B0-----:R-:W5:Y:S04]  /*4ce50*/  LDL.LU R15, [R1+0x7b0] ;  /* 0x0007b000010f7983 */ /* 0x001f680000300800 */
[----:B------:R-:W-:Y:S01]  /*4ce60*/  STL [R1+0x7d0], R24 ;  /* 0x0007d01801007387 */ /* 0x000fe20000100800 */
[----:B--2---:R-:W-:Y:S01]  /*4ce70*/  IMAD.X R21, R14, 0x1, R21, P6 ;  /* 0x000000010e157824 */ /* 0x004fe200030e0615 */
[----:B------:R-:W-:-:S04]  /*4ce80*/  IADD3 R22, P6, PT, R13, R22, RZ ;  /* 0x000000160d167210 */ /* 0x000fc80007fde0ff */
[----:B------:R0:W-:Y:S04]  /*4ce90*/  STL [R1+0x192c], R21 ;  /* 0x00192c1501007387 */ /* 0x0001e80000100800 */
        /* <DEDUP_REMOVED lines=94> */
[----:B------:R-:W-:Y:S04]  /*4d480*/  STL [R1+0x76c], R23 ;  /* 0x00076c1701007387 */ /* 0x000fe80000100800 */
[----:B------:R-:W5:Y:S04]  /*4d490*/  LDL.LU R43, [R1+0x74c] ;  /* 0x00074c00012b7983 */ /* 0x000f680000300800 */
[----:B------:R0:W-:Y:S04]  /*4d4a0*/  STL [R1+0x764], R22 ;  /* 0x0007641601007387 */ /* 0x0001e80000100800 */
[----:B------:R-:W5:Y:S01]  /*4d4b0*/  LDL.LU R42, [R1+0x744] ;  /* 0x00074400012a7983 */ /* 0x000f620000300800 */
[----:B--2---:R-:W-:-:S05]  /*4d4c0*/  IADD3 R21, P1, PT, R13, R21, RZ ;  /* 0x000000150d157210 */ /* 0x004fca0007f3e0ff */
[----:B------:R1:W-:Y:S04]  /*4d4d0*/  STL [R1+0x740], R21 ;  /* 0x0007401501007387 */ /* 0x0003e80000100800 */
[----:B------:R-:W2:Y:S04]  /*4d4e0*/  LDL.LU R41, [R1+0x728] ;  /* 0x0007280001297983 */ /* 0x000ea80000300800 */
[----:B------:R-:W2:Y:S01]  /*4d4f0*/  LDL.LU R40, [R1+0x73c] ;  /* 0x00073c0001287983 */ /* 0x000ea20000300800 */
[----:B---3--:R-:W-:-:S05]  /*4d500*/  IMAD.X R20, R14, 0x1, R20, P2 ;  /* 0x000000010e147824 */ /* 0x008fca00010e0614 */
        /* <DEDUP_REMOVED lines=14> */
[----:B0-----:R-:W2:Y:S04]  /*4d5f0*/  LDL R22, [R1+0x1ecc] ;  /* 0x001ecc0001167983 */ /* 0x001ea80000100800 */
[----:B------:R-:W2:Y:S04]  /*4d600*/  LDL.LU R26, [R1+0x704] ;  /* 0x00070400011a7983 */ /* 0x000ea80000300800 */
[----:B------:R-:W2:Y:S04]  /*4d610*/  LDL.LU R25, [R1+0x6e8] ;  /* 0x0006e80001197983 */ /* 0x000ea80000300800 */
[----:B------:R-:W2:Y:S04]  /*4d620*/  LDL.LU R24, [R1+0x6fc] ;  /* 0x0006fc0001187983 */ /* 0x000ea80000300800 */
[----:B------:R-:W2:Y:S04]  /*4d630*/  LDL.LU R23, [R1+0x6e0] ;  /* 0x0006e00001177983 */ /* 0x000ea80000300800 */
[----:B-1----:R-:W2:Y:S01]  /*4d640*/  LDL.LU R21, [R1+0x6f4] ;  /* 0x0006f40001157983 */ /* 0x002ea20000300800 */
[----:B----4-:R-:W-:-:S05]  /*4d650*/  IADD3 R19, P2, PT, R13, R19, RZ ;  /* 0x000000130d137210 */ /* 0x010fca0007f5e0ff */
[----:B------:R0:W-:Y:S04]  /*4d660*/  STL [R1+0x738], R19 ;  /* 0x0007381301007387 */ /* 0x0001e80000100800 */
[----:B---3--:R-:W3:Y:S04]  /*4d670*/  LDL.LU R20, [R1+0x6ec] ;  /* 0x0006ec0001147983 */ /* 0x008ee80000300800 */
[----:B0-----:R-:W4:Y:S01]  /*4d680*/  LDL.LU R19, [R1+0x6e4] ;  /* 0x0006e40001137983 */ /* 0x001f220000300800 */
[----:B-----5:R-:W-:-:S05]  /*4d690*/  IMAD.X R18, R14, 0x1, R18, P3 ;  /* 0x000000010e127824 */ /* 0x020fca00018e0612 */
[----:B------:R0:W-:Y:S04]  /*4d6a0*/  STL [R1+0x754], R18 ;  /* 0x0007541201007387 */ /* 0x0001e80000100800 */
[----:B0-----:R-:W5:Y:S01]  /*4d6b0*/  LDL.LU R18, [R1+0x6dc] ;  /* 0x0006dc0001127983 */ /* 0x001f620000300800 */
[----:B------:R-:W-:Y:S01]  /*4d6c0*/  IADD3 R15, P3, PT, R13, R15, RZ ;  /* 0x0000000f0d0f7210 */ /* 0x000fe20007f7e0ff */
[----:B------:R-:W-:-:S04]  /*4d6d0*/  IMAD.X R43, R14, 0x1, R43, P5 ;  /* 0x000000010e2b7824 */ /* 0x000fc800028e062b */
[----:B------:R0:W-:Y:S01]  /*4d6e0*/  STL [R1+0x730], R15 ;  /* 0x0007300f01007387 */ /* 0x0001e20000100800 */
[----:B------:R-:W1:Y:S01]  /*4d6f0*/  SYNCS.PHASECHK.TRANS64.TRYWAIT P5, [UR8], R16 ;  /* 0x00000010ff0075a7 */ /* 0x000e6200080a1108 */
[C---:B------:R-:W-:Y:S02]  /*4d700*/  IMAD.X R42, R14.reuse, 0x1, R42, P6 ;  /* 0x000000010e2a7824 */ /* 0x040fe400030e062a */
[----:B------:R1:W-:Y:S04]  /*4d710*/  STL [R1+0x74c], R43 ;  /* 0x00074c2b01007387 */ /* 0x0003e80000100800 */
[----:B------:R1:W-:Y:S01]  /*4d720*/  STL [R1+0x744], R42 ;  /* 0x0007442a01007387 */ /* 0x0003e20000100800 */
[----:B------:R-:W-:Y:S01]  /*4d730*/  PRMT R17, RZ, 0x7610, R17 ;  /* 0x00007610ff117816 */ /* 0x000fe20000000011 */
[----:B0-----:R-:W0:Y:S01]  /*4d740*/  LDC R15, c[0x0][0x3a0] ;  /* 0x0000e800ff0f7b82 */ /* 0x001e220000000800 */
[----:B--2---:R-:W-:Y:S01]  /*4d750*/  IADD3 R41, P6, PT, R13, R41, RZ ;  /* 0x000000290d297210 */ /* 0x004fe20007fde0ff */
[----:B------:R-:W-:-:S04]  /*4d760*/  IMAD.X R40, R14, 0x1, R40, P1 ;  /* 0x000000010e287824 */ /* 0x000fc800008e0628 */
[----:B------:R2:W-:Y:S04]  /*4d770*/  STL [R1+0x728], R41 ;  /* 0x0007282901007387 */ /* 0x0005e80000100800 */
[----:B------:R2:W-:Y:S01]  /*4d780*/  STL [R1+0x73c], R40 ;  /* 0x00073c2801007387 */ /* 0x0005e20000100800 */
[----:B------:R-:W-:Y:S01]  /*4d790*/  IADD3 R39, P1, PT, R13, R39, RZ ;  /* 0x000000270d277210 */ /* 0x000fe20007f3e0ff */
[----:B------:R-:W-:-:S04]  /*4d7a0*/  IMAD.X R38, R14, 0x1, R38, P2 ;  /* 0x000000010e267824 */ /* 0x000fc800010e0626 */
[----:B------:R2:W-:Y:S01]  /*4d7b0*/  STL [R1+0x720], R39 ;  /* 0x0007202701007387 */ /* 0x0005e20000100800 */
[----:B------:R-:W-:-:S03]  /*4d7c0*/  IADD3 R37, P2, PT, R13, R37, RZ ;  /* 0x000000250d257210 */ /* 0x000fc60007f5e0ff */
[----:B------:R2:W-:Y:S01]  /*4d7d0*/  STL [R1+0x734], R38 ;  /* 0x0007342601007387 */ /* 0x0005e20000100800 */
[----:B------:R-:W-:-:S03]  /*4d7e0*/  IMAD.X R36, R14, 0x1, R36, P3 ;  /* 0x000000010e247824 */ /* 0x000fc600018e0624 */
        /* <DEDUP_REMOVED lines=19> */
[----:B------:R-:W-:-:S03]  /*4d920*/  VIADD R22, R22, 0x1 ;  /* 0x0000000116167836 */ /* 0x000fc60000000000 */
[----:B------:R2:W-:Y:S01]  /*4d930*/  STL [R1+0x6f0], R27 ;  /* 0x0006f01b01007387 */ /* 0x0005e20000100800 */
[----:B------:R-:W-:-:S03]  /*4d940*/  IMAD.X R26, R14, 0x1, R26, P6 ;  /* 0x000000010e1a7824 */ /* 0x000fc600030e061a */
[----:B------:R2:W-:Y:S01]  /*4d950*/  STL [R1+0x1ed0], R22 ;  /* 0x001ed01601007387 */ /* 0x0005e20000100800 */
[C---:B------:R-:W-:Y:S01]  /*4d960*/  IADD3 R25, P6, PT, R13.reuse, R25, RZ ;  /* 0x000000190d197210 */ /* 0x040fe20007fde0ff */
[----:B------:R-:W-:Y:S02]  /*4d970*/  IMAD.X R24, R14, 0x1, R24, P1 ;  /* 0x000000010e187824 */ /* 0x000fe400008e0618 */
[----:B------:R2:W-:Y:S01]  /*4d980*/  STL [R1+0x704], R26 ;  /* 0x0007041a01007387 */ /* 0x0005e20000100800 */
[----:B------:R-:W-:-:S03]  /*4d990*/  IADD3 R23, P1, PT, R13, R23, RZ ;  /* 0x000000170d177210 */ /* 0x000fc60007f3e0ff */
[----:B------:R2:W-:Y:S01]  /*4d9a0*/  STL [R1+0x6e8], R25 ;  /* 0x0006e81901007387 */ /* 0x0005e20000100800 */
[----:B------:R-:W-:-:S03]  /*4d9b0*/  IMAD.X R21, R14, 0x1, R21, P2 ;  /* 0x000000010e157824 */ /* 0x000fc600010e0615 */
[----:B------:R2:W-:Y:S04]  /*4d9c0*/  STL [R1+0x6fc], R24 ;  /* 0x0006fc1801007387 */ /* 0x0005e80000100800 */
[----:B------:R2:W-:Y:S04]  /*4d9d0*/  STL [R1+0x6e0], R23 ;  /* 0x0006e01701007387 */ /* 0x0005e80000100800 */
[----:B------:R2:W-:Y:S01]  /*4d9e0*/  STL [R1+0x6f4], R21 ;  /* 0x0006f41501007387 */ /* 0x0005e20000100800 */
[C---:B---3--:R-:W-:Y:S02]  /*4d9f0*/  IMAD.X R20, R14.reuse, 0x1, R20, P3 ;  /* 0x000000010e147824 */ /* 0x048fe400018e0614 */
[----:B----4-:R-:W-:-:S03]  /*4da00*/  IMAD.X R19, R14, 0x1, R19, P6 ;  /* 0x000000010e137824 */ /* 0x010fc600030e0613 */
[----:B------:R2:W-:Y:S04]  /*4da10*/  STL [R1+0x6ec], R20 ;  /* 0x0006ec1401007387 */ /* 0x0005e80000100800 */
[----:B------:R2:W-:Y:S01]  /*4da20*/  STL [R1+0x6e4], R19 ;  /* 0x0006e41301007387 */ /* 0x0005e20000100800 */
[----:B0-----:R-:W-:Y:S01]  /*4da30*/  IMAD R15, R22, -0x100, R15 ;  /* 0xffffff00160f7824 */ /* 0x001fe200078e020f */
[----:B------:R-:W-:Y:S01]  /*4da40*/  IADD3 R3, P2, PT, R13, R3, RZ ;  /* 0x000000030d037210 */ /* 0x000fe20007f5e0ff */
[----:B-----5:R-:W-:-:S05]  /*4da50*/  IMAD.X R18, R14, 0x1, R18, P1 ;  /* 0x000000010e127824 */ /* 0x020fca00008e0612 */
[----:B------:R2:W-:Y:S04]  /*4da60*/  STL [R1+0x6dc], R18 ;  /* 0x0006dc1201007387 */ /* 0x0005e80000100800 */
[----:B------:R2:W-:Y:S01]  /*4da70*/  STL.S16 [R1+0x67c], R17 ;  /* 0x00067c1101007387 */ /* 0x0005e20000100600 */
[----:B------:R-:W-:Y:S01]  /*4da80*/  IADD3 R2, P1, PT, R13, R2, RZ ;  /* 0x000000020d027210 */ /* 0x000fe20007f3e0ff */
[C---:B------:R-:W-:Y:S01]  /*4da90*/  IMAD.X R5, R14.reuse, 0x1, R5, P2 ;  /* 0x000000010e057824 */ /* 0x040fe200010e0605 */
[C---:B------:R-:W-:Y:S02]  /*4daa0*/  ISETP.GT.AND P3, PT, R15.reuse, RZ, PT ;  /* 0x000000ff0f00720c */ /* 0x040fe40003f64270 */
[----:B------:R-:W-:Y:S01]  /*4dab0*/  ISETP.GT.AND P6, PT, R15, 0x1, PT ;  /* 0x000000010f00780c */ /* 0x000fe20003fc4270 */
[----:B------:R-:W-:Y:S01]  /*4dac0*/  IMAD.X R4, R14, 0x1, R4, P1 ;  /* 0x000000010e047824 */ /* 0x000fe200008e0604 */
[----:B-1----:R-:W-:Y:S11]  /*4dad0*/  @!P5 BRA `(.L_x_8) ;  /* 0x000002b4002cd947 */ /* 0x002ff60003800000 */
.L_x_16:
[----:B------:R0:W-:Y:S04]  /*4dae0*/  STL [R1+0x2718], R5 ;  /* 0x0027180501007387 */ /* 0x0001e80000100800 */
[----:B0-----:R-:W3:Y:S01]  /*4daf0*/  LDL R5, [R1+0x67c] ;  /* 0x00067c0001057983 */ /* 0x001ee20000100800 */
[----:B------:R-:W-:Y:S01]  /*4db00*/  @P3 IMAD.MOV.U32 R16, RZ, RZ, R2 ;  /* 0x000000ffff103224 */ /* 0x000fe200078e0002 */
[----:B------:R-:W-:Y:S01]  /*4db10*/  ISETP.GT.AND P1, PT, R15, 0x2, PT ;  /* 0x000000020f00780c */ /* 0x000fe20003f24270 */
[----:B--2---:R-:W-:Y:S01]  /*4db20*/  @P3 IMAD.MOV.U32 R17, RZ, RZ, R4 ;  /* 0x000000ffff113224 */ /* 0x004fe200078e0004 */
        /* <DEDUP_REMOVED lines=129> */
[----:B---3--:R0:W2:Y:S04]  /*4e340*/  @P3 LDG.E.U8 R5, desc[UR18][R16.64] ;  /* 0x0000001210053981 */ /* 0x0080a8000c1e1100 */
        /* <DEDUP_REMOVED lines=153> */
[----:B0-----:R-:W-:Y:S01]  /*4ece0*/  @P3 IMAD.MOV.U32 R16, RZ, RZ, R3 ;  /* 0x000000ffff103224 */ /* 0x001fe200078e0003 */
[----:B-1----:R-:W-:-:S02]  /*4ecf0*/  PRMT R41, RZ, 0x7610, R41 ;  /* 0x00007610ff297816 */ /* 0x002fc40000000029 */
        /* <DEDUP_REMOVED lines=146> */
[----:B--2---:R0:W-:Y:S04]  /*4f620*/  @P3 STL [R1+0x67c], R5 ;  /* 0x00067c0501003387 */ /* 0x0041e80000100800 */
[----:B0-----:R-:W2:Y:S02]  /*4f630*/  LDL.LU R5, [R1+0x2718] ;  /* 0x0027180001057983 */ /* 0x001ea40000300800 */
[----:B--2---:R-:W-:-:S05]  /*4f640*/  @P3 IMAD.MOV.U32 R17, RZ, RZ, R5 ;  /* 0x000000ffff113224 */ /* 0x004fca00078e0005 */
[----:B------:R-:W2:Y:S04]  /*4f650*/  @P3 LDG.E.U8 R41, desc[UR18][R16.64] ;  /* 0x0000001210293981 */ /* 0x000ea8000c1e1100 */
[----:B------:R-:W-:Y:S04]  /*4f660*/  STL [R1+0x1ef0], R3 ;  /* 0x001ef00301007387 */ /* 0x000fe80000100800 */
[----:B------:R-:W-:Y:S04]  /*4f670*/  STL [R1+0x200c], R3 ;  /* 0x00200c0301007387 */ /* 0x000fe80000100800 */
[----:B------:R-:W-:Y:S04]  /*4f680*/  STL [R1+0x20a4], R3 ;  /* 0x0020a40301007387 */ /* 0x000fe80000100800 */
[----:B------:R-:W-:Y:S04]  /*4f690*/  STL [R1+0x1eec], R5 ;  /* 0x001eec0501007387 */ /* 0x000fe80000100800 */
[----:B------:R-:W-:Y:S04]  /*4f6a0*/  STL [R1+0x2010], R5 ;  /* 0x0020100501007387 */ /* 0x000fe80000100800 */
[----:B------:R-:W-:Y:S04]  /*4f6b0*/  STL [R1+0x20a8], R5 ;  /* 0x0020a80501007387 */ /* 0x000fe80000100800 */
[----:B--2---:R0:W-:Y:S04]  /*4f6c0*/  STL [R1+0x678], R41 ;  /* 0x0006782901007387 */ /* 0x0041e80000100800 */
[----:B0-----:R-:W2:Y:S04]  /*4f6d0*/  LDL.LU R41, [R1+0x2714] ;  /* 0x0027140001297983 */ /* 0x001ea80000300800 */
[----:B------:R-:W3:Y:S04]  /*4f6e0*/  LDL R16, [R1+0x6dc] ;  /* 0x0006dc0001107983 */ /* 0x000ee80000100800 */
[----:B------:R-:W3:Y:S01]  /*4f6f0*/  LDL R17, [R1+0x6e0] ;  /* 0x0006e00001117983 */ /* 0x000ee20000100800 */
[----:B------:R-:W-:-:S02]  /*4f700*/  PRMT R44, RZ, 0x7610, R44 ;  /* 0x00007610ff2c7816 */ /* 0x000fc4000000002c */
[----:B---3--:R-:W-:-:S04]  /*4f710*/  @P6 LOP3.LUT R17, R17, R16, RZ, 0x3c, !PT ;  /* 0x0000001011116212 */ /* 0x008fc800078e3cff */
[----:B------:R-:W-:-:S04]  /*4f720*/  @P6 LOP3.LUT R16, R17, R16, RZ, 0x3c, !PT ;  /* 0x0000001011106212 */ /* 0x000fc800078e3cff */
[----:B------:R-:W-:-:S05]  /*4f730*/  @P6 LOP3.LUT R17, R17, R16, RZ, 0x3c, !PT ;  /* 0x0000001011116212 */ /* 0x000fca00078e3cff */
[----:B------:R-:W3:Y:S04]  /*4f740*/  @P6 LDG.E.U8 R44, desc[UR18][R16.64] ;  /* 0x00000012102c6981 */ /* 0x000ee8000c1e1100 */
[----:B---3--:R0:W-:Y:S04]  /*4f750*/  STL [R1+0x674], R44 ;  /* 0x0006742c01007387 */ /* 0x0081e80000100800 */
[----:B0-----:R-:W3:Y:S04]  /*4f760*/  LDL.LU R44, [R1+0x2710] ;  /* 0x00271000012c7983 */ /* 0x001ee80000300800 */
[----:B------:R-:W4:Y:S04]  /*4f770*/  LDL R16, [R1+0x6e4] ;  /* 0x0006e40001107983 */ /* 0x000f280000100800 */
[----:B------:R-:W4:Y:S01]  /*4f780*/  LDL R17, [R1+0x6e8] ;  /* 0x0006e80001117983 */ /* 0x000f220000100800 */
[----:B--2---:R-:W-:-:S02]  /*4f790*/  PRMT R41, RZ, 0x7610, R41 ;  /* 0x00007610ff297816 */ /* 0x004fc40000000029 */
[----:B----4-:R-:W-:-:S04]  /*4f7a0*/  @P6 LOP3.LUT R17, R17, R16, RZ, 0x3c, !PT ;  /* 0x0000001011116212 */ /* 0x010fc800078e3cff */
[----:B------:R-:W-:-:S04]  /*4f7b0*/  @P6 LOP3.LUT R16, R17, R16, RZ, 0x3c, !PT ;  /* 0x0000001011106212 */ /* 0x000fc800078e3cff */
[----:B------:R-:W-:-:S05]  /*4f7c0*/  @P6 LOP3.LUT R17, R17, R16, RZ, 0x3c, !PT ;  /* 0x0000001011116212 */ /* 0x000fca00078e3cff */
[----:B------:R-:W2:Y:S04]  /*4f7d0*/  @P6 LDG.E.U8 R41, desc[UR18][R16.64] ;  /* 0x0000001210296981 */ /* 0x000ea8000c1e1100 */
[----:B--2---:R0:W-:Y:S04]  /*4f7e0*/  STL [R1+0x670], R41 ;  /* 0x0006702901007387 */ /* 0x0041e80000100800 */
[----:B0-----:R-:W2:Y:S04]  /*4f7f0*/  LDL.LU R41, [R1+0x270c] ;  /* 0x00270c0001297983 */ /* 0x001ea80000300800 */
[----:B------:R-:W4:Y:S04]  /*4f800*/  LDL R16, [R1+0x6ec] ;  /* 0x0006ec0001107983 */ /* 0x000f280000100800 */
[----:B------:R-:W4:Y:S01]  /*4f810*/  LDL R17, [R1+0x6f0] ;  /* 0x0006f00001117983 */ /* 0x000f220000100800 */
[----:B---3--:R-:W-:-:S02]  /*4f820*/  PRMT R44, RZ, 0x7610, R44 ;  /* 0x00007610ff2c7816 */ /* 0x008fc4000000002c */
[----:B----4-:R-:W-:-:S04]  /*4f830*/  @P1 LOP3.LUT R17, R17, R16, RZ, 0x3c, !PT ;  /* 0x0000001011111212 */ /* 0x010fc800078e3cff */
        /* <DEDUP_REMOVED lines=11> */
[----:B------:R-:W2:Y:S01]  /*4f8f0*/  @P1 LDG.E.U8 R41, desc[UR18][R16.64] ;  /* 0x0000001210291981 */ /* 0x000ea2000c1e1100 */
[----:B------:R-:W-:-:S03]  /*4f900*/  ISETP.GT.AND P2, PT, R15, 0x3, PT ;  /* 0x000000030f00780c */ /* 0x000fc60003f44270 */
        /* <DEDUP_REMOVED lines=678> */
[----:B------:R-:W-:-:S02]  /*52370*/  PRMT R14, RZ, 0x7610, R14 ;  /* 0x00007610ff0e7816 */ /* 0x000fc4000000000e */
[----:B----4-:R-:W-:-:S04]  /*52380*/  @P1 LOP3.LUT R17, R17, R16, RZ, 0x3c, !PT ;  /* 0x0000001011111212 */ /* 0x010fc800078e3cff */
[----:B------:R-:W-:-:S04]  /*52390*/  @P1 LOP3.LUT R16, R17, R16, RZ, 0x3c, !PT ;  /* 0x0000001011101212 */ /* 0x000fc800078e3cff */
[----:B------:R-:W-:-:S05]  /*523a0*/  @P1 LOP3.LUT R17, R17, R16, RZ, 0x3c, !PT ;  /* 0x0000001011111212 */ /* 0x000fca00078e3cff */
[----:B------:R0:W4:Y:S04]  /*523b0*/  @P1 LDG.E.U8 R14, desc[UR18][R16.64] ;  /* 0x00000012100e1981 */ /* 0x000128000c1e1100 */
[----:B------:R-:W0:Y:S04]  /*523c0*/  LDL R16, [R1+0x8dc] ;  /* 0x0008dc0001107983 */ /* 0x000e280000100800 */
[----:B------:R-:W0:Y:S01]  /*523d0*/  LDL R17, [R1+0x8e0] ;  /* 0x0008e00001117983 */ /* 0x000e220000100800 */
[----:B------:R-:W-:Y:S02]  /*523e0*/  ISETP.GT.AND P2, PT, R15, 0x27, PT ;  /* 0x000000270f00780c */ /* 0x000fe40003f44270 */
[----:B---3--:R-:W-:-:S11]  /*523f0*/  PRMT R44, RZ, 0x7610, R44 ;  /* 0x00007610ff2c7816 */ /* 0x008fd6000000002c */
[----:B0-----:R-:W-:-:S04]  /*52400*/  @P2 LOP3.LUT R17, R17, R16, RZ, 0x3c, !PT ;  /* 0x0000001011112212 */ /* 0x001fc800078e3cff */
[----:B------:R-:W-:-:S04]  /*52410*/  @P2 LOP3.LUT R16, R17, R16, RZ, 0x3c, !PT ;  /* 0x0000001011102212 */ /* 0x000fc800078e3cff */
[----:B------:R-:W-:-:S05]  /*52420*/  @P2 LOP3.LUT R17, R17, R16, RZ, 0x3c, !PT ;  /* 0x0000001011112212 */ /* 0x000fca00078e3cff */
[----:B------:R-:W3:Y:S04]  /*52430*/  @P2 LDG.E.U8 R44, desc[UR18][R16.64] ;  /* 0x00000012102c2981 */ /* 0x000ee8000c1e1100 */
[----:B----4-:R-:W-:Y:S04]  /*52440*/  STL [R1+0x20b0], R14 ;  /* 0x0020b00e01007387 */ /* 0x010fe80000100800 */
        /* <DEDUP_REMOVED lines=145> */
[----:B--2---:R-:W-:-:S11]  /*52d60*/  PRMT R41, RZ, 0x7610, R41 ;  /* 0x00007610ff297816 */ /* 0x004fd60000000029 */
[----:B0-----:R-:W-:-:S04]  /*52d70*/  @P1 LOP3.LUT R17, R17, R16, RZ, 0x3c, !PT ;  /* 0x0000001011111212 */ /* 0x001fc800078e3cff */
[----:B------:R-:W-:-:S04]  /*52d80*/  @P1 LOP3.LUT R16, R17, R16, RZ, 0x3c, !PT ;  /* 0x0000001011101212 */ /* 0x000fc800078e3cff */
[----:B------:R-:W-:-:S05]  /*52d90*/  @P1 LOP3.LUT R17, R17, R16, RZ, 0x3c, !PT ;  /* 0x0000001011111212 */ /* 0x000fca00078e3cff */
[----:B------:R-:W2:Y:S04]  /*52da0*/  @P1 LDG.E.U8 R41, desc[UR18][R16.64] ;  /* 0x0000001210291981 */ /* 0x000ea8000c1e1100 */
[----:B----4-:R-:W-:Y:S04]  /*52db0*/  STL [R1+0x20b4], R5 ;  /* 0x0020b40501007387 */ /* 0x010fe80000100800 */
        /* <DEDUP_REMOVED lines=8> */
[----:B------:R-:W3:Y:S01]  /*52e40*/  @P1 LDG.E.U8 R44, desc[UR18][R16.64] ;  /* 0x00000012102c1981 */ /* 0x000ee2000c1e1100 */
[----:B------:R-:W-:-:S03]  /*52e50*/  ISETP.GT.AND P2, PT, R15, 0x30, PT ;  /* 0x000000300f00780c */ /* 0x000fc60003f44270 */
        /* <DEDUP_REMOVED lines=122> */
[----:B------:R-:W4:Y:S04]  /*53600*/  @P2 LDG.E.U8 R3, desc[UR18][R16.64] ;  /* 0x0000001210032981 */ /* 0x000f28000c1e1100 */
[----:B------:R-:W2:Y:S04]  /*53610*/  LDL R16, [R1+0x974] ;  /* 0x0009740001107983 */ /* 0x000ea80000100800 */
[----:B------:R-:W2:Y:S01]  /*53620*/  LDL R17, [R1+0x978] ;  /* 0x0009780001117983 */ /* 0x000ea20000100800 */
[----:B------:R-:W-:-:S03]  /*53630*/  PRMT R4, RZ, 0x7610, R4 ;  /* 0x00007610ff047816 */ /* 0x000fc60000000004 */
[----:B----4-:R-:W-:Y:S01]  /*53640*/  STL [R1+0x20b8], R3 ;  /* 0x0020b80301007387 */ /* 0x010fe20000100800 */
[----:B--2---:R-:W-:-:S04]  /*53650*/  @P2 LOP3.LUT R17, R17, R16, RZ, 0x3c, !PT ;  /* 0x0000001011112212 */ /* 0x004fc800078e3cff */
[----:B------:R-:W-:-:S04]  /*53660*/  @P2 LOP3.LUT R16, R17, R16, RZ, 0x3c, !PT ;  /* 0x0000001011102212 */ /* 0x000fc800078e3cff */
[----:B------:R-:W-:-:S05]  /*53670*/  @P2 LOP3.LUT R17, R17, R16, RZ, 0x3c, !PT ;  /* 0x0000001011112212 */ /* 0x000fca00078e3cff */
[----:B------:R0:W2:Y:S04]  /*53680*/  @P2 LDG.E.U8 R4, desc[UR18][R16.64] ;  /* 0x0000001210042981 */ /* 0x0000a8000c1e1100 */
[----:B------:R-:W0:Y:S04]  /*53690*/  LDL R16, [R1+0x97c] ;  /* 0x00097c0001107983 */ /* 0x000e280000100800 */
[----:B------:R-:W0:Y:S01]  /*536a0*/  LDL R17, [R1+0x980] ;  /* 0x0009800001117983 */ /* 0x000e220000100800 */
[----:B------:R-:W-:Y:S02]  /*536b0*/  ISETP.GT.AND P3, PT, R15, 0x37, PT ;  /* 0x000000370f00780c */ /* 0x000fe40003f64270 */
[----:B------:R-:W-:-:S11]  /*536c0*/  PRMT R41, RZ, 0x7610, R41 ;  /* 0x00007610ff297816 */ /* 0x000fd60000000029 */
[----:B0-----:R-:W-:-:S04]  /*536d0*/  @P3 LOP3.LUT R17, R17, R16, RZ, 0x3c, !PT ;  /* 0x0000001011113212 */ /* 0x001fc800078e3cff */
[----:B------:R-:W-:-:S04]  /*536e0*/  @P3 LOP3.LUT R16, R17, R16, RZ, 0x3c, !PT ;  /* 0x0000001011103212 */ /* 0x000fc800078e3cff */
[----:B------:R-:W-:-:S05]  /*536f0*/  @P3 LOP3.LUT R17, R17, R16, RZ, 0x3c, !PT ;  /* 0x0000001011113212 */ /* 0x000fca00078e3cff */
[----:B------:R-:W4:Y:S04]  /*53700*/  @P3 LDG.E.U8 R41, desc[UR18][R16.64] ;  /* 0x0000001210293981 */ /* 0x000f28000c1e1100 */
[----:B--2---:R-:W-:Y:S04]  /*53710*/  STL [R1+0x20bc], R4 ;  /* 0x0020bc0401007387 */ /* 0x004fe80000100800 */
[----:B----4-:R0:W-:Y:S04]  /*53720*/  STL [R1+0x6a8], R41 ;  /* 0x0006a82901007387 */ /* 0x0101e80000100800 */
        /* <DEDUP_REMOVED lines=284> */
[----:B--2---:R-:W-:Y:S02]  /*548f0*/  PRMT R41, RZ, 0x7610, R41 ;  /* 0x00007610ff297816 */ /* 0x004fe40000000029 */
[----:B0-----:R-:W-:-:S04]  /*54900*/  @P3 LOP3.LUT R17, R17, R16, RZ, 0x3c, !PT ;  /* 0x0000001011113212 */ /* 0x001fc800078e3cff */
[----:B------:R-:W-:-:S04]  /*54910*/  @P3 LOP3.LUT R16, R17, R16, RZ, 0x3c, !PT ;  /* 0x0000001011103212 */ /* 0x000fc800078e3cff */
[----:B------:R-:W-:-:S05]  /*54920*/  @P3 LOP3.LUT R17, R17, R16, RZ, 0x3c, !PT ;  /* 0x0000001011113212 */ /* 0x000fca00078e3cff */
[----:B------:R-:W2:Y:S04]  /*54930*/  @P3 LDG.E.U8 R41, desc[UR18][R16.64] ;  /* 0x0000001210293981 */ /* 0x000ea8000c1e1100 */
[----:B----4-:R-:W-:Y:S01]  /*54940*/  STL [R1+0x20c8], R13 ;  /* 0x0020c80d01007387 */ /* 0x010fe20000100800 */
        /* <DEDUP_REMOVED lines=1392> */
[----:B------:R-:W-:-:S02]  /*5a050*/  PRMT R7, RZ, 0x7610, R7 ;  /* 0x00007610ff077816 */ /* 0x000fc40000000007 */
[----:B----4-:R-:W-:-:S04]  /*5a060*/  @P2 LOP3.LUT R17, R17, R16, RZ, 0x3c, !PT ;  /* 0x0000001011112212 */ /* 0x010fc800078e3cff */
[----:B------:R-:W-:-:S04]  /*5a070*/  @P2 LOP3.LUT R16, R17, R16, RZ, 0x3c, !PT ;  /* 0x0000001011102212 */ /* 0x000fc800078e3cff */
[----:B------:R-:W-:-:S05]  /*5a080*/  @P2 LOP3.LUT R17, R17, R16, RZ, 0x3c, !PT ;  /* 0x0000001011112212 */ /* 0x000fca00078e3cff */
[----:B------:R-:W4:Y:S04]  /*5a090*/  @P2 LDG.E.U8 R7, desc[UR18][R16.64] ;  /* 0x0000001210072981 */ /* 0x000f28000c1e1100 */
[----:B----4-:R0:W-:Y:S04]  /*5a0a0*/  STL [R1+0x1b4], R7 ;  /* 0x0001b40701007387 */ /* 0x0101e80000100800 */
[----:B0-----:R-:W4:Y:S04]  /*5a0b0*/  LDL.LU R7, [R1+0x22b4] ;  /* 0x0022b40001077983 */ /* 0x001f280000300800 */
[----:B------:R-:W2:Y:S04]  /*5a0c0*/  LDL R16, [R1+0x1c28] ;  /* 0x001c280001107983 */ /* 0x000ea80000100800 */
[----:B------:R-:W2:Y:S01]  /*5a0d0*/  LDL R17, [R1+0x1c2c] ;  /* 0x001c2c0001117983 */ /* 0x000ea20000100800 */
[----:B------:R-:W-:-:S02]  /*5a0e0*/  PRMT R47, RZ, 0x7610, R47 ;  /* 0x00007610ff2f7816 */ /* 0x000fc4000000002f */
[----:B--2---:R-:W-:-:S04]  /*5a0f0*/  @P2 LOP3.LUT R17, R17, R16, RZ, 0x3c, !PT ;  /* 0x0000001011112212 */ /* 0x004fc800078e3cff */
[----:B------:R-:W-:-:S04]  /*5a100*/  @P2 LOP3.LUT R16, R17, R16, RZ, 0x3c, !PT ;  /* 0x0000001011102212 */ /* 0x000fc800078e3cff */
[----:B------:R-:W-:-:S05]  /*5a110*/  @P2 LOP3.LUT R17, R17, R16, RZ, 0x3c, !PT ;  /* 0x0000001011112212 */ /* 0x000fca00078e3cff */
[----:B------:R-:W2:Y:S01]  /*5a120*/  @P2 LDG.E.U8 R47, desc[UR18][R16.64] ;  /* 0x00000012102f2981 */ /* 0x000ea2000c1e1100 */
[----:B------:R-:W-:-:S03]  /*5a130*/  ISETP.GT.AND P3, PT, R15, 0x91, PT ;  /* 0x000000910f00780c */ /* 0x000fc60003f64270 */
        /* <DEDUP_REMOVED lines=405> */
[----:B------:R-:W3:Y:S04]  /*5ba90*/  @P3 LDG.E.U8 R65, desc[UR18][R16.64] ;  /* 0x0000001210413981 */ /* 0x000ee8000c1e1100 */
[----:B--2---:R-:W-:Y:S04]  /*5baa0*/  STL [R1+0x20cc], R14 ;  /* 0x0020cc0e01007387 */ /* 0x004fe80000100800 */
[----:B---3--:R0:W-:Y:S04]  /*5bab0*/  STL [R1+0x3ac], R65 ;  /* 0x0003ac4101007387 */ /* 0x0081e80000100800 */
[----:B0-----:R-:W2:Y:S04]  /*5bac0*/  LDL.LU R65, [R1+0x2208] ;  /* 0x0022080001417983 */ /* 0x001ea80000300800 */
[----:B------:R-:W3:Y:S04]  /*5bad0*/  LDL R16, [R1+0xdd4] ;  /* 0x000dd40001107983 */ /* 0x000ee80000100800 */
[----:B------:R-:W3:Y:S01]  /*5bae0*/  LDL R17, [R1+0xdd8] ;  /* 0x000dd80001117983 */ /* 0x000ee20000100800 */
[----:B------:R-:W-:-:S02]  /*5baf0*/  PRMT R64, RZ, 0x7610, R64 ;  /* 0x00007610ff407816 */ /* 0x000fc40000000040 */
[----:B---3--:R-:W-:-:S04]  /*5bb00*/  @P3 LOP3.LUT R17, R17, R16, RZ, 0x3c, !PT ;  /* 0x0000001011113212 */ /* 0x008fc800078e3cff */
[----:B------:R-:W-:-:S04]  /*5bb10*/  @P3 LOP3.LUT R16, R17, R16, RZ, 0x3c, !PT ;  /* 0x0000001011103212 */ /* 0x000fc800078e3cff */
[----:B------:R-:W-:-:S05]  /*5bb20*/  @P3 LOP3.LUT R17, R17, R16, RZ, 0x3c, !PT ;  /* 0x0000001011113212 */ /* 0x000fca00078e3cff */
[----:B------:R-:W3:Y:S01]  /*5bb30*/  @P3 LDG.E.U8 R64, desc[UR18][R16.64] ;  /* 0x0000001210403981 */ /* 0x000ee2000c1e1100 */
[----:B------:R-:W-:-:S03]  /*5bb40*/  ISETP.GT.AND P1, PT, R15, 0xa7, PT ;  /* 0x000000a70f00780c */ /* 0x000fc60003f24270 */
[----:B---3--:R0:W-:Y:S04]  /*5bb50*/  STL [R1+0x3a4], R64 ;  /* 0x0003a44001007387 */ /* 0x0081e80000100800 */
[----:B0-----:R-:W3:Y:S04]  /*5bb60*/  LDL.LU R64, [R1+0x2204] ;  /* 0x0022040001407983 */ /* 0x001ee80000300800 */
        /* <DEDUP_REMOVED lines=123> */
[----:B------:R-:W-:Y:S02]  /*5c320*/  PRMT R2, RZ, 0x7610, R2 ;  /* 0x00007610ff027816 */ /* 0x000fe40000000002 */
[----:B0-----:R-:W-:-:S04]  /*5c330*/  @P1 LOP3.LUT R17, R17, R16, RZ, 0x3c, !PT ;  /* 0x0000001011111212 */ /* 0x001fc800078e3cff */
[----:B------:R-:W-:-:S04]  /*5c340*/  @P1 LOP3.LUT R16, R17, R16, RZ, 0x3c, !PT ;  /* 0x0000001011101212 */ /* 0x000fc800078e3cff */
[----:B------:R-:W-:Y:S01]  /*5c350*/  @P1 LOP3.LUT R17, R17, R16, RZ, 0x3c, !PT ;  /* 0x0000001011111212 */ /* 0x000fe200078e3cff */
[----:B--2---:R-:W-:Y:S04]  /*5c360*/  STL [R1+0x20d0], R4 ;  /* 0x0020d00401007387 */ /* 0x004fe80000100800 */
[----:B------:R0:W2:Y:S04]  /*5c370*/  @P1 LDG.E.U8 R2, desc[UR18][R16.64] ;  /* 0x0000001210021981 */ /* 0x0000a8000c1e1100 */
[----:B------:R-:W0:Y:S04]  /*5c380*/  LDL R16, [R1+0xe1c] ;  /* 0x000e1c0001107983 */ /* 0x000e280000100800 */
[----:B------:R-:W0:Y:S01]  /*5c390*/  LDL R17, [R1+0xe20] ;  /* 0x000e200001117983 */ /* 0x000e220000100800 */
[----:B------:R-:W-:-:S02]  /*5c3a0*/  ISETP.GT.AND P2, PT, R15, 0xae, PT ;  /* 0x000000ae0f00780c */ /* 0x000fc40003f44270 */
        /* <DEDUP_REMOVED lines=125> */
[----:B------:R-:W-:-:S05]  /*5cb80*/  @P2 LOP3.LUT R17, R17, R16, RZ, 0x3c, !PT ;  /* 0x0000001011112212 */ /* 0x000fca00078e3cff */
[----:B------:R-:W3:Y:S04]  /*5cb90*/  @P2 LDG.E.U8 R57, desc[UR18][R16.64] ;  /* 0x0000001210392981 */ /* 0x000ee8000c1e1100 */
[----:B--2---:R-:W-:Y:S01]  /*5cba0*/  STL [R1+0x2130], R2 ;  /* 0x0021300201007387 */ /* 0x004fe20000100800 */
[----:B------:R-:W-:-:S03]  /*5cbb0*/  ISETP.GT.AND P3, PT, R15, 0xb5, PT ;  /* 0x000000b50f00780c */ /* 0x000fc60003f64270 */
        /* <DEDUP_REMOVED lines=8> */
[----:B------:R0:W3:Y:S04]  /*5cc40*/  @P3 LDG.E.U8 R5, desc[UR18][R16.64] ;  /* 0x0000001210053981 */ /* 0x0000e8000c1e1100 */
[----:B------:R-:W0:Y:S04]  /*5cc50*/  LDL R16, [R1+0xe64] ;  /* 0x000e640001107983 */ /* 0x000e280000100800 */
[----:B------:R-:W0:Y:S01]  /*5cc60*/  LDL R17, [R1+0xe68] ;  /* 0x000e680001117983 */ /* 0x000e220000100800 */
[----:B------:R-:W-:Y:S02]  /*5cc70*/  PRMT R3, RZ, 0x7610, R3 ;  /* 0x00007610ff037816 */ /* 0x000fe40000000003 */
[----:B0-----:R-:W-:-:S04]  /*5cc80*/  @P3 LOP3.LUT R17, R17, R16, RZ, 0x3c, !PT ;  /* 0x0000001011113212 */ /* 0x001fc800078e3cff */
[----:B------:R-:W-:-:S04]  /*5cc90*/  @P3 LOP3.LUT R16, R17, R16, RZ, 0x3c, !PT ;  /* 0x0000001011103212 */ /* 0x000fc800078e3cff */
[----:B------:R-:W-:Y:S01]  /*5cca0*/  @P3 LOP3.LUT R17, R17, R16, RZ, 0x3c, !PT ;  /* 0x0000001011113212 */ /* 0x000fe200078e3cff */
[----:B---3--:R-:W-:Y:S04]  /*5ccb0*/  STL [R1+0x20d8], R5 ;  /* 0x0020d80501007387 */ /* 0x008fe80000100800 */
[----:B------:R0:W3:Y:S04]  /*5ccc0*/  @P3 LDG.E.U8 R3, desc[UR18][R16.64] ;  /* 0x0000001210033981 */ /* 0x0000e8000c1e1100 */
[----:B------:R-:W0:Y:S04]  /*5ccd0*/  LDL R16, [R1+0xe6c] ;  /* 0x000e6c0001107983 */ /* 0x000e280000100800 */
[----:B------:R-:W0:Y:S01]  /*5cce0*/  LDL R17, [R1+0xe70] ;  /* 0x000e700001117983 */ /* 0x000e220000100800 */
[----:B------:R-:W-:-:S02]  /*5ccf0*/  ISETP.GT.AND P1, PT, R15, 0xb6, PT ;  /* 0x000000b60f00780c */ /* 0x000fc40003f24270 */
[----:B------:R-:W-:-:S11]  /*5cd00*/  PRMT R61, RZ, 0x7610, R61 ;  /* 0x00007610ff3d7816 */ /* 0x000fd6000000003d */
[----:B0-----:R-:W-:-:S04]  /*5cd10*/  @P1 LOP3.LUT R17, R17, R16, RZ, 0x3c, !PT ;  /* 0x0000001011111212 */ /* 0x001fc800078e3cff */
[----:B------:R-:W-:-:S04]  /*5cd20*/  @P1 LOP3.LUT R16, R17, R16, RZ, 0x3c, !PT ;  /* 0x0000001011101212 */ /* 0x000fc800078e3cff */
[----:B------:R-:W-:-:S05]  /*5cd30*/  @P1 LOP3.LUT R17, R17, R16, RZ, 0x3c, !PT ;  /* 0x0000001011111212 */ /* 0x000fca00078e3cff */
[----:B------:R-:W2:Y:S04]  /*5cd40*/  @P1 LDG.E.U8 R61, desc[UR18][R16.64] ;  /* 0x00000012103d1981 */ /* 0x000ea8000c1e1100 */
[----:B---3--:R-:W-:Y:S04]  /*5cd50*/  STL [R1+0x20dc], R3 ;  /* 0x0020dc0301007387 */ /* 0x008fe80000100800 */
        /* <DEDUP_REMOVED lines=26> */
[----:B--2---:R0:W-:Y:S04]  /*5cf00*/  STL [R1+0x31c], R44 ;  /* 0x00031c2c01007387 */ /* 0x0041e80000100800 */
[----:B0-----:R-:W2:Y:S04]  /*5cf10*/  LDL R44, [R1+0x1d2c] ;  /* 0x001d2c00012c7983 */ /* 0x001ea80000100800 */
[----:B---3--:R0:W-:Y:S04]  /*5cf20*/  STL [R1+0x314], R71 ;  /* 0x0003144701007387 */ /* 0x0081e80000100800 */
[----:B0-----:R-:W3:Y:S04]  /*5cf30*/  LDL.LU R71, [R1+0x2194] ;  /* 0x0021940001477983 */ /* 0x001ee80000300800 */
[----:B------:R-:W2:Y:S04]  /*5cf40*/  LDL R16, [R1+0x1d10] ;  /* 0x001d100001107983 */ /* 0x000ea80000100800 */
[----:B------:R-:W2:Y:S01]  /*5cf50*/  LDL R17, [R1+0x1d14] ;  /* 0x001d140001117983 */ /* 0x000ea20000100800 */
[----:B------:R-:W-:-:S02]  /*5cf60*/  ISETP.GT.AND P3, PT, R15, 0xb8, PT ;  /* 0x000000b80f00780c */ /* 0x000fc40003f64270 */
[----:B------:R-:W-:-:S11]  /*5cf70*/  PRMT R73, RZ, 0x7610, R73 ;  /* 0x00007610ff497816 */ /* 0x000fd60000000049 */
        /* <DEDUP_REMOVED lines=25> */
[----:B------:R-:W2:Y:S01]  /*5d110*/  LDL R17, [R1+0x1d28] ;  /* 0x001d280001117983 */ /* 0x000ea20000100800 */
[----:B----4-:R-:W-:Y:S01]  /*5d120*/  PRMT R7, RZ, 0x7610, R7 ;  /* 0x00007610ff077816 */ /* 0x010fe20000000007 */
[----:B------:R-:W-:Y:S01]  /*5d130*/  @P1 IMAD.MOV.U32 R16, RZ, RZ, R44 ;  /* 0x000000ffff101224 */ /* 0x000fe200078e002c */
[----:B------:R-:W-:-:S02]  /*5d140*/  ISETP.GT.AND P2, PT, R15, 0xba, PT ;  /* 0x000000ba0f00780c */ /* 0x000fc40003f44270 */
[----:B------:R-:W-:Y:S01]  /*5d150*/  PRMT R77, RZ, 0x7610, R77 ;  /* 0x00007610ff4d7816 */ /* 0x000fe2000000004d */
[----:B------:R-:W4:Y:S04]  /*5d160*/  LDL R44, [R1+0xe98] ;  /* 0x000e9800012c7983 */ /* 0x000f280000100800 */
[----:B--2---:R0:W2:Y:S04]  /*5d170*/  @P1 LDG.E.U8 R7, desc[UR18][R16.64] ;  /* 0x0000001210071981 */ /* 0x0040a8000c1e1100 */
[----:B------:R-:W0:Y:S04]  /*5d180*/  LDL R16, [R1+0x1d30] ;  /* 0x001d300001107983 */ /* 0x000e280000100800 */
[----:B------:R-:W0:Y:S02]  /*5d190*/  LDL R17, [R1+0x1d34] ;  /* 0x001d340001117983 */ /* 0x000e240000100800 */
        /* <DEDUP_REMOVED lines=10> */
[----:B------:R-:W-:Y:S02]  /*5d240*/  ISETP.GT.AND P3, PT, R15, 0xbb, PT ;  /* 0x000000bb0f00780c */ /* 0x000fe40003f64270 */
[----:B---3--:R-:W-:-:S04]  /*5d250*/  @P2 LOP3.LUT R17, R17, R16, RZ, 0x3c, !PT ;  /* 0x0000001011112212 */ /* 0x008fc800078e3cff */
[----:B------:R-:W-:-:S04]  /*5d260*/  @P2 LOP3.LUT R16, R17, R16, RZ, 0x3c, !PT ;  /* 0x0000001011102212 */ /* 0x000fc800078e3cff */
[----:B------:R-:W-:-:S05]  /*5d270*/  @P2 LOP3.LUT R17, R17, R16, RZ, 0x3c, !PT ;  /* 0x0000001011112212 */ /* 0x000fca00078e3cff */
[----:B------:R0:W3:Y:S04]  /*5d280*/  @P2 LDG.E.U8 R47, desc[UR18][R16.64] ;  /* 0x00000012102f2981 */ /* 0x0000e8000c1e1100 */
[----:B------:R-:W2:Y:S01]  /*5d290*/  LDL R17, [R1+0xe8c] ;  /* 0x000e8c0001117983 */ /* 0x000ea20000100800 */
[----:B------:R-:W-:Y:S01]  /*5d2a0*/  PRMT R2, RZ, 0x7610, R2 ;  /* 0x00007610ff027816 */ /* 0x000fe20000000002 */
[----:B0-----:R-:W-:Y:S02]  /*5d2b0*/  @P3 IMAD.MOV.U32 R16, RZ, RZ, R41 ;  /* 0x000000ffff103224 */ /* 0x001fe400078e0029 */
[----:B---3--:R0:W-:Y:S01]  /*5d2c0*/  STL [R1+0x68], R47 ;  /* 0x0000682f01007387 */ /* 0x0081e20000100800 */
[----:B------:R-:W-:-:S03]  /*5d2d0*/  PRMT R9, RZ, 0x7610, R9 ;  /* 0x00007610ff097816 */ /* 0x000fc60000000009 */
[----:B------:R-:W3:Y:S04]  /*5d2e0*/  LDL R41, [R1+0xeb0] ;  /* 0x000eb00001297983 */ /* 0x000ee80000100800 */
[----:B--2---:R4:W2:Y:S04]  /*5d2f0*/  @P3 LDG.E.U8 R2, desc[UR18][R16.64] ;  /* 0x0000001210023981 */ /* 0x0048a8000c1e1100 */
[----:B0-----:R-:W3:Y:S04]  /*5d300*/  LDL R47, [R1+0xea8] ;  /* 0x000ea800012f7983 */ /* 0x001ee80000100800 */
[----:B------:R-:W3:Y:S01]  /*5d310*/  LDL R17, [R1+0xe94] ;  /* 0x000e940001117983 */ /* 0x000ee20000100800 */
[----:B----4-:R-:W-:Y:S01]  /*5d320*/  @P3 IMAD.MOV.U32 R16, RZ, RZ, R44 ;  /* 0x000000ffff103224 */ /* 0x010fe200078e002c */
[----:B------:R-:W-:-:S02]  /*5d330*/  ISETP.GT.AND P1, PT, R15, 0xbc, PT ;  /* 0x000000bc0f00780c */ /* 0x000fc40003f24270 */
[----:B--2---:R-:W-:Y:S01]  /*5d340*/  STL [R1+0x2134], R2 ;  /* 0x0021340201007387 */ /* 0x004fe20000100800 */
[----:B------:R-:W-:-:S03]  /*5d350*/  PRMT R79, RZ, 0x7610, R79 ;  /* 0x00007610ff4f7816 */ /* 0x000fc6000000004f */
[----:B------:R-:W2:Y:S04]  /*5d360*/  LDL R44, [R1+0xeb8] ;  /* 0x000eb800012c7983 */ /* 0x000ea80000100800 */
[----:B---3--:R0:W3:Y:S04]  /*5d370*/  @P3 LDG.E.U8 R9, desc[UR18][R16.64] ;  /* 0x0000001210093981 */ /* 0x0080e8000c1e1100 */
[----:B------:R-:W0:Y:S04]  /*5d380*/  LDL R16, [R1+0xe9c] ;  /* 0x000e9c0001107983 */ /* 0x000e280000100800 */
[----:B------:R-:W0:Y:S02]  /*5d390*/  LDL R17, [R1+0xea0] ;  /* 0x000ea00001117983 */ /* 0x000e240000100800 */
[----:B0-----:R-:W-:-:S04]  /*5d3a0*/  @P1 LOP3.LUT R17, R17, R16, RZ, 0x3c, !PT ;  /* 0x0000001011111212 */ /* 0x001fc800078e3cff */
[----:B------:R-:W-:-:S04]  /*5d3b0*/  @P1 LOP3.LUT R16, R17, R16, RZ, 0x3c, !PT ;  /* 0x0000001011101212 */ /* 0x000fc800078e3cff */
[----:B------:R-:W-:-:S05]  /*5d3c0*/  @P1 LOP3.LUT R17, R17, R16, RZ, 0x3c, !PT ;  /* 0x0000001011111212 */ /* 0x000fca00078e3cff */
[----:B------:R-:W4:Y:S04]  /*5d3d0*/  @P1 LDG.E.U8 R79, desc[UR18][R16.64] ;  /* 0x00000012104f1981 */ /* 0x000f28000c1e1100 */
[----:B---3--:R-:W-:Y:S01]  /*5d3e0*/  STL [R1+0x2138], R9 ;  /* 0x0021380901007387 */ /* 0x008fe20000100800 */
[----:B------:R-:W-:-:S03]  /*5d3f0*/  PRMT R81, RZ, 0x7610, R81 ;  /* 0x00007610ff517816 */ /* 0x000fc60000000051 */
[----:B----4-:R0:W-:Y:S04]  /*5d400*/  STL [R1+0x5c], R79 ;  /* 0x00005c4f01007387 */ /* 0x0101e80000100800 */
[----:B0-----:R-:W3:Y:S04]  /*5d410*/  LDL.LU R79, [R1+0x2184] ;  /* 0x00218400014f7983 */ /* 0x001ee80000300800 */
[----:B------:R-:W4:Y:S01]  /*5d420*/  LDL R17, [R1+0xea4] ;  /* 0x000ea40001117983 */ /* 0x000f220000100800 */
[----:B------:R-:W-:-:S03]  /*5d430*/  @P1 IMAD.MOV.U32 R16, RZ, RZ, R47 ;  /* 0x000000ffff101224 */ /* 0x000fc600078e002f */
[----:B------:R-:W2:Y:S04]  /*5d440*/  LDL R47, [R1+0xec8] ;  /* 0x000ec800012f7983 */ /* 0x000ea80000100800 */
[----:B----4-:R-:W4:Y:S01]  /*5d450*/  @P1 LDG.E.U8 R81, desc[UR18][R16.64] ;  /* 0x0000001210511981 */ /* 0x010f22000c1e1100 */
[----:B------:R-:W-:Y:S02]  /*5d460*/  ISETP.GT.AND P2, PT, R15, 0xbd, PT ;  /* 0x000000bd0f00780c */ /* 0x000fe40003f44270 */
[----:B------:R-:W-:Y:S01]  /*5d470*/  PRMT R12, RZ, 0x7610, R12 ;  /* 0x00007610ff0c7816 */ /* 0x000fe2000000000c */
[----:B----4-:R0:W-:Y:S04]  /*5d480*/  STL [R1+0x58], R81 ;  /* 0x0000585101007387 */ /* 0x0101e80000100800 */
[----:B0-----:R-:W4:Y:S04]  /*5d490*/  LDL.LU R81, [R1+0x2180] ;  /* 0x0021800001517983 */ /* 0x001f280000300800 */
[----:B------:R-:W2:Y:S02]  /*5d4a0*/  LDL R17, [R1+0xeac] ;  /* 0x000eac0001117983 */ /* 0x000ea40000100800 */
[----:B------:R-:W-:-:S02]  /*5d4b0*/  @P2 IMAD.MOV.U32 R16, RZ, RZ, R41 ;  /* 0x000000ffff102224 */ /* 0x000fc400078e0029 */
[----:B------:R-:W3:Y:S04]  /*5d4c0*/  LDL R41, [R1+0xed0] ;  /* 0x000ed00001297983 */ /* 0x000ee80000100800 */
[----:B--2---:R-:W2:Y:S01]  /*5d4d0*/  @P2 LDG.E.U8 R12, desc[UR18][R16.64] ;  /* 0x00000012100c2981 */ /* 0x004ea2000c1e1100 */
[----:B------:R-:W-:-:S03]  /*5d4e0*/  PRMT R13, RZ, 0x7610, R13 ;  /* 0x00007610ff0d7816 */ /* 0x000fc6000000000d */
[----:B--2---:R0:W-:Y:S04]  /*5d4f0*/  STL [R1+0x54], R12 ;  /* 0x0000540c01007387 */ /* 0x0041e80000100800 */
[----:B0-----:R-:W2:Y:S04]  /*5d500*/  LDL.LU R12, [R1+0x217c] ;  /* 0x00217c00010c7983 */ /* 0x001ea80000300800 */
[----:B------:R-:W2:Y:S01]  /*5d510*/  LDL R17, [R1+0xeb4] ;  /* 0x000eb40001117983 */ /* 0x000ea20000100800 */
[----:B------:R-:W-:Y:S01]  /*5d520*/  @P2 IMAD.MOV.U32 R16, RZ, RZ, R44 ;  /* 0x000000ffff102224 */ /* 0x000fe200078e002c */
[----:B------:R-:W-:-:S02]  /*5d530*/  ISETP.GT.AND P3, PT, R15, 0xbe, PT ;  /* 0x000000be0f00780c */ /* 0x000fc40003f64270 */
[----:B------:R-:W-:Y:S01]  /*5d540*/  PRMT R91, RZ, 0x7610, R91 ;  /* 0x00007610ff5b7816 */ /* 0x000fe2000000005b */
[----:B------:R-:W3:Y:S04]  /*5d550*/  LDL R44, [R1+0xed8] ;  /* 0x000ed800012c7983 */ /* 0x000ee80000100800 */
[----:B--2---:R0:W2:Y:S04]  /*5d560*/  @P2 LDG.E.U8 R13, desc[UR18][R16.64] ;  /* 0x00000012100d2981 */ /* 0x0040a8000c1e1100 */
[----:B------:R-:W0:Y:S04]  /*5d570*/  LDL R16, [R1+0xebc] ;  /* 0x000ebc0001107983 */ /* 0x000e280000100800 */
[----:B------:R-:W0:Y:S02]  /*5d580*/  LDL R17, [R1+0xec0] ;  /* 0x000ec00001117983 */ /* 0x000e240000100800 */
[----:B0-----:R-:W-:-:S04]  /*5d590*/  @P3 LOP3.LUT R17, R17, R16, RZ, 0x3c, !PT ;  /* 0x0000001011113212 */ /* 0x001fc800078e3cff */
[----:B------:R-:W-:-:S04]  /*5d5a0*/  @P3 LOP3.LUT R16, R17, R16, RZ, 0x3c, !PT ;  /* 0x0000001011103212 */ /* 0x000fc800078e3cff */
[----:B------:R-:W-:-:S05]  /*5d5b0*/  @P3 LOP3.LUT R17, R17, R16, RZ, 0x3c, !PT ;  /* 0x0000001011113212 */ /* 0x000fca00078e3cff */
[----:B------:R-:W3:Y:S04]  /*5d5c0*/  @P3 LDG.E.U8 R91, desc[UR18][R16.64] ;  /* 0x00000012105b3981 */ /* 0x000ee8000c1e1100 */
[----:B--2---:R-:W-:Y:S01]  /*5d5d0*/  STL [R1+0x20e0], R13 ;  /* 0x0020e00d01007387 */ /* 0x004fe20000100800 */
[----:B------:R-:W-:-:S03]  /*5d5e0*/  PRMT R46, RZ, 0x7610, R46 ;  /* 0x00007610ff2e7816 */ /* 0x000fc6000000002e */
[----:B---3--:R0:W-:Y:S04]  /*5d5f0*/  STL [R1+0x2ec], R91 ;  /* 0x0002ec5b01007387 */ /* 0x0081e80000100800 */
[----:B0-----:R-:W2:Y:S04]  /*5d600*/  LDL.LU R91, [R1+0x2178] ;  /* 0x00217800015b7983 */ /* 0x001ea80000300800 */
[----:B------:R-:W3:Y:S01]  /*5d610*/  LDL R17, [R1+0xec4] ;  /* 0x000ec40001117983 */ /* 0x000ee20000100800 */
[----:B------:R-:W-:Y:S01]  /*5d620*/  @P3 IMAD.MOV.U32 R16, RZ, RZ, R47 ;  /* 0x000000ffff103224 */ /* 0x000fe200078e002f */
[----:B------:R-:W-:-:S02]  /*5d630*/  ISETP.GT.AND P1, PT, R15, 0xbf, PT ;  /* 0x000000bf0f00780c */ /* 0x000fc40003f24270 */
[----:B------:R-:W-:Y:S01]  /*5d640*/  PRMT R37, RZ, 0x7610, R37 ;  /* 0x00007610ff257816 */ /* 0x000fe20000000025 */
[----:B------:R-:W2:Y:S04]  /*5d650*/  LDL R47, [R1+0x1d48] ;  /* 0x001d4800012f7983 */ /* 0x000ea80000100800 */
[----:B---3--:R0:W3:Y:S04]  /*5d660*/  @P3 LDG.E.U8 R46, desc[UR18][R16.64] ;  /* 0x00000012102e3981 */ /* 0x0080e8000c1e1100 */
[----:B------:R-:W2:Y:S02]  /*5d670*/  LDL R17, [R1+0xecc] ;  /* 0x000ecc0001117983 */ /* 0x000ea40000100800 */
[----:B0-----:R-:W-:-:S02]  /*5d680*/  @P1 IMAD.MOV.U32 R16, RZ, RZ, R41 ;  /* 0x000000ffff101224 */ /* 0x001fc400078e0029 */
[----:B---3--:R0:W-:Y:S01]  /*5d690*/  STL [R1+0x2e4], R46 ;  /* 0x0002e42e01007387 */ /* 0x0081e20000100800 */
[----:B------:R-:W-:-:S03]  /*5d6a0*/  PRMT R19, RZ, 0x7610, R19 ;  /* 0x00007610ff137816 */ /* 0x000fc60000000013 */
[----:B------:R-:W3:Y:S04]  /*5d6b0*/  LDL R41, [R1+0x1d50] ;  /* 0x001d500001297983 */ /* 0x000ee80000100800 */
[----:B--2---:R1:W2:Y:S04]  /*5d6c0*/  @P1 LDG.E.U8 R37, desc[UR18][R16.64] ;  /* 0x0000001210251981 */ /* 0x0042a8000c1e1100 */
[----:B0-----:R-:W3:Y:S04]  /*5d6d0*/  LDL R46, [R1+0x1d4c] ;  /* 0x001d4c00012e7983 */ /* 0x001ee80000100800 */
[----:B------:R-:W3:Y:S01]  /*5d6e0*/  LDL R17, [R1+0xed4] ;  /* 0x000ed40001117983 */ /* 0x000ee20000100800 */
[----:B-1----:R-:W-:Y:S01]  /*5d6f0*/  @P1 IMAD.MOV.U32 R16, RZ, RZ, R44 ;  /* 0x000000ffff101224 */ /* 0x002fe200078e002c */
[----:B------:R-:W-:-:S02]  /*5d700*/  ISETP.GT.AND P2, PT, R15, 0xc0, PT ;  /* 0x000000c00f00780c */ /* 0x000fc40003f44270 */
[----:B--2---:R0:W-:Y:S01]  /*5d710*/  STL [R1+0x2dc], R37 ;  /* 0x0002dc2501007387 */ /* 0x0041e20000100800 */
[----:B------:R-:W-:Y:S02]  /*5d720*/  ISETP.GT.AND P3, PT, R15, 0xc1, PT ;  /* 0x000000c10f00780c */ /* 0x000fe40003f64270 */
[----:B------:R-:W-:Y:S02]  /*5d730*/  PRMT R93, RZ, 0x7610, R93 ;  /* 0x00007610ff5d7816 */ /* 0x000fe4000000005d */
[----:B------:R-:W-:Y:S01]  /*5d740*/  PRMT R7, RZ, 0x7610, R7 ;  /* 0x00007610ff077816 */ /* 0x000fe20000000007 */
[----:B------:R-:W2:Y:S04]  /*5d750*/  LDL R44, [R1+0x1d58] ;  /* 0x001d5800012c7983 */ /* 0x000ea80000100800 */
[----:B---3--:R1:W3:Y:S04]  /*5d760*/  @P1 LDG.E.U8 R19, desc[UR18][R16.64] ;  /* 0x0000001210131981 */ /* 0x0082e8000c1e1100 */
[----:B0-----:R-:W2:Y:S04]  /*5d770*/  LDL R37, [R1+0x1d54] ;  /* 0x001d540001257983 */ /* 0x001ea80000100800 */
[----:B------:R-:W1:Y:S04]  /*5d780*/  LDL R16, [R1+0x1d40] ;  /* 0x001d400001107983 */ /* 0x000e680000100800 */
[----:B------:R-:W1:Y:S01]  /*5d790*/  LDL R17, [R1+0x1d44] ;  /* 0x001d440001117983 */ /* 0x000e620000100800 */
[----:B------:R-:W-:-:S02]  /*5d7a0*/  PRMT R9, RZ, 0x7610, R9 ;  /* 0x00007610ff097816 */ /* 0x000fc40000000009 */
[----:B-1----:R-:W-:-:S04]  /*5d7b0*/  @P2 LOP3.LUT R17, R17, R16, RZ, 0x3c, !PT ;  /* 0x0000001011112212 */ /* 0x002fc800078e3cff */
[----:B------:R-:W-:-:S04]  /*5d7c0*/  @P2 LOP3.LUT R16, R17, R16, RZ, 0x3c, !PT ;  /* 0x0000001011102212 */ /* 0x000fc800078e3cff */
[----:B------:R-:W-:-:S05]  /*5d7d0*/  @P2 LOP3.LUT R17, R17, R16, RZ, 0x3c, !PT ;  /* 0x0000001011112212 */ /* 0x000fca00078e3cff */
[----:B------:R0:W4:Y:S04]  /*5d7e0*/  @P2 LDG.E.U8 R93, desc[UR18][R16.64] ;  /* 0x00000012105d2981 */ /* 0x000128000c1e1100 */
[----:B---3--:R1:W-:Y:S01]  /*5d7f0*/  STL [R1+0x2cc], R19 ;  /* 0x0002cc1301007387 */ /* 0x0083e20000100800 */
[----:B0-----:R-:W-:Y:S02]  /*5d800*/  @P2 IMAD.MOV.U32 R16, RZ, RZ, R46 ;  /* 0x000000ffff102224 */ /* 0x001fe400078e002e */
[----:B------:R-:W-:Y:S01]  /*5d810*/  @P2 IMAD.MOV.U32 R17, RZ, RZ, R47 ;  /* 0x000000ffff112224 */ /* 0x000fe200078e002f */
[----:B-1----:R-:W3:Y:S04]  /*5d820*/  LDL R19, [R1+0x1d5c] ;  /* 0x001d5c0001137983 */ /* 0x002ee80000100800 */
[----:B------:R2:W3:Y:S02]  /*5d830*/  @P2 LDG.E.U8 R7, desc[UR18][R16.64] ;  /* 0x0000001210072981 */ /* 0x0004e4000c1e1100 */
[----:B--2---:R-:W-:-:S02]  /*5d840*/  @P3 IMAD.MOV.U32 R16, RZ, RZ, R37 ;  /* 0x000000ffff103224 */ /* 0x004fc400078e0025 */
[----:B------:R-:W-:-:S05]  /*5d850*/  @P3 IMAD.MOV.U32 R17, RZ, RZ, R41 ;  /* 0x000000ffff113224 */ /* 0x000fca00078e0029 */
[----:B------:R0:W2:Y:S01]  /*5d860*/  @P3 LDG.E.U8 R9, desc[UR18][R16.64] ;  /* 0x0000001210093981 */ /* 0x0000a2000c1e1100 */
[----:B------:R-:W-:Y:S01]  /*5d870*/  PRMT R2, RZ, 0x7610, R2 ;  /* 0x00007610ff027816 */ /* 0x000fe20000000002 */
[----:B0-----:R-:W-:Y:S02]  /*5d880*/  @P3 IMAD.MOV.U32 R17, RZ, RZ, R44 ;  /* 0x000000ffff113224 */ /* 0x001fe400078e002c */
[----:B----4-:R0:W-:Y:S04]  /*5d890*/  STL [R1+0x4c], R93 ;  /* 0x00004c5d01007387 */ /* 0x0101e80000100800 */
[----:B0-----:R-:W4:Y:S01]  /*5d8a0*/  LDL.LU R93, [R1+0x2174] ;  /* 0x00217400015d7983 */ /* 0x001f220000300800 */
[----:B---3--:R-:W-:-:S03]  /*5d8b0*/  @P3 IMAD.MOV.U32 R16, RZ, RZ, R19 ;  /* 0x000000ffff103224 */ /* 0x008fc600078e0013 */
[----:B------:R-:W-:Y:S04]  /*5d8c0*/  STL [R1+0x216c], R7 ;  /* 0x00216c0701007387 */ /* 0x000fe80000100800 */
[----:B------:R-:W3:Y:S04]  /*5d8d0*/  LDL R47, [R1+0x1d68] ;  /* 0x001d6800012f7983 */ /* 0x000ee80000100800 */
[----:B------:R-:W3:Y:S04]  /*5d8e0*/  LDL R46, [R1+0x1d6c] ;  /* 0x001d6c00012e7983 */ /* 0x000ee80000100800 */
[----:B------:R-:W3:Y:S04]  /*5d8f0*/  LDL R41, [R1+0xedc] ;  /* 0x000edc0001297983 */ /* 0x000ee80000100800 */
[----:B------:R-:W3:Y:S04]  /*5d900*/  LDL R37, [R1+0xee0] ;  /* 0x000ee00001257983 */ /* 0x000ee80000100800 */
[----:B------:R0:W3:Y:S04]  /*5d910*/  @P3 LDG.E.U8 R2, desc[UR18][R16.64] ;  /* 0x0000001210023981 */ /* 0x0000e8000c1e1100 */
[----:B--2---:R-:W-:Y:S04]  /*5d920*/  STL [R1+0x2154], R9 ;  /* 0x0021540901007387 */ /* 0x004fe80000100800 */
[----:B------:R-:W0:Y:S04]  /*5d930*/  LDL R16, [R1+0x1d60] ;  /* 0x001d600001107983 */ /* 0x000e280000100800 */
[----:B------:R-:W0:Y:S01]  /*5d940*/  LDL R17, [R1+0x1d64] ;  /* 0x001d640001117983 */ /* 0x000e220000100800 */
[----:B------:R-:W-:-:S02]  /*5d950*/  ISETP.GT.AND P1, PT, R15, 0xc2, PT ;  /* 0x000000c20f00780c */ /* 0x000fc40003f24270 */
[----:B------:R-:W-:Y:S01]  /*5d960*/  PRMT R42, RZ, 0x7610, R42 ;  /* 0x00007610ff2a7816 */ /* 0x000fe2000000002a */
[----:B------:R-:W2:Y:S04]  /*5d970*/  LDL R44, [R1+0xee4] ;  /* 0x000ee400012c7983 */ /* 0x000ea80000100800 */
[----:B------:R-:W2:Y:S01]  /*5d980*/  LDL R19, [R1+0xee8] ;  /* 0x000ee80001137983 */ /* 0x000ea20000100800 */
[----:B------:R-:W-:-:S05]  /*5d990*/  ISETP.GT.AND P2, PT, R15, 0xc3, PT ;  /* 0x000000c30f00780c */ /* 0x000fca0003f44270 */
[----:B0-----:R-:W-:-:S04]  /*5d9a0*/  @P1 LOP3.LUT R17, R17, R16, RZ, 0x3c, !PT ;  /* 0x0000001011111212 */ /* 0x001fc800078e3cff */
[----:B------:R-:W-:-:S04]  /*5d9b0*/  @P1 LOP3.LUT R16, R17, R16, RZ, 0x3c, !PT ;  /* 0x0000001011101212 */ /* 0x000fc800078e3cff */
[----:B------:R-:W-:-:S05]  /*5d9c0*/  @P1 LOP3.LUT R17, R17, R16, RZ, 0x3c, !PT ;  /* 0x0000001011111212 */ /* 0x000fca00078e3cff */
[----:B------:R3:W4:Y:S01]  /*5d9d0*/  @P1 LDG.E.U8 R42, desc[UR18][R16.64] ;  /* 0x00000012102a1981 */ /* 0x000722000c1e1100 */
[----:B------:R-:W-:Y:S02]  /*5d9e0*/  PRMT R45, RZ, 0x7610, R45 ;  /* 0x00007610ff2d7816 */ /* 0x000fe4000000002d */
[----:B------:R-:W-:Y:S01]  /*5d9f0*/  PRMT R13, RZ, 0x7610, R13 ;  /* 0x00007610ff0d7816 */ /* 0x000fe2000000000d */
[----:B---3--:R-:W-:Y:S02]  /*5da00*/  @P1 IMAD.MOV.U32 R16, RZ, RZ, R46 ;  /* 0x000000ffff101224 */ /* 0x008fe400078e002e */
[----:B------:R-:W-:-:S05]  /*5da10*/  @P1 IMAD.MOV.U32 R17, RZ, RZ, R47 ;  /* 0x000000ffff111224 */ /* 0x000fca00078e002f */
[----:B------:R0:W3:Y:S01]  /*5da20*/  @P1 LDG.E.U8 R45, desc[UR18][R16.64] ;  /* 0x00000012102d1981 */ /* 0x0000e2000c1e1100 */
[----:B------:R-:W-:Y:S01]  /*5da30*/  PRMT R5, RZ, 0x7610, R5 ;  /* 0x00007610ff057816 */ /* 0x000fe20000000005 */
[----:B0-----:R-:W-:Y:S02]  /*5da40*/  @P2 IMAD.MOV.U32 R16, RZ, RZ, R37 ;  /* 0x000000ffff102224 */ /* 0x001fe400078e0025 */
[----:B------:R-:W-:Y:S01]  /*5da50*/  @P2 IMAD.MOV.U32 R17, RZ, RZ, R41 ;  /* 0x000000ffff112224 */ /* 0x000fe200078e0029 */
[----:B------:R0:W-:Y:S04]  /*5da60*/  STL [R1+0x2158], R2 ;  /* 0x0021580201007387 */ /* 0x0001e80000100800 */
[----:B------:R2:W3:Y:S02]  /*5da70*/  @P2 LDG.E.U8 R13, desc[UR18][R16.64] ;  /* 0x00000012100d2981 */ /* 0x0004e4000c1e1100 */
[----:B--2---:R-:W-:-:S02]  /*5da80*/  @P2 IMAD.MOV.U32 R16, RZ, RZ, R19 ;  /* 0x000000ffff102224 */ /* 0x004fc400078e0013 */
[----:B------:R-:W-:-:S05]  /*5da90*/  @P2 IMAD.MOV.U32 R17, RZ, RZ, R44 ;  /* 0x000000ffff112224 */ /* 0x000fca00078e002c */
[----:B------:R-:W2:Y:S04]  /*5daa0*/  @P2 LDG.E.U8 R5, desc[UR18][R16.64] ;  /* 0x0000001210052981 */ /* 0x000ea8000c1e1100 */
[----:B----4-:R1:W-:Y:S04]  /*5dab0*/  STL [R1+0x3c], R42 ;  /* 0x00003c2a01007387 */ /* 0x0103e80000100800 */
[----:B0-----:R-:W4:Y:S04]  /*5dac0*/  LDL R2, [R1+0xef0] ;  /* 0x000ef00001027983 */ /* 0x001f280000100800 */
[----:B------:R-:W4:Y:S04]  /*5dad0*/  LDL R41, [R1+0xef4] ;  /* 0x000ef40001297983 */ /* 0x000f280000100800 */
[----:B------:R-:W4:Y:S04]  /*5dae0*/  LDL R37, [R1+0xef8] ;  /* 0x000ef80001257983 */ /* 0x000f280000100800 */
[----:B-1----:R-:W4:Y:S01]  /*5daf0*/  LDL R42, [R1+0xeec] ;  /* 0x000eec00012a7983 */ /* 0x002f220000100800 */
[----:B------:R-:W-:-:S02]  /*5db00*/  ISETP.GT.AND P1, PT, R15, 0xc4, PT ;  /* 0x000000c40f00780c */ /* 0x000fc40003f24270 */
[----:B------:R-:W-:Y:S01]  /*5db10*/  PRMT R10, RZ, 0x7610, R10 ;  /* 0x00007610ff0a7816 */ /* 0x000fe2000000000a */
[----:B---3--:R-:W-:Y:S04]  /*5db20*/  STL [R1+0x213c], R13 ;  /* 0x00213c0d01007387 */ /* 0x008fe80000100800 */
[----:B------:R-:W3:Y:S04]  /*5db30*/  LDL R44, [R1+0xefc] ;  /* 0x000efc00012c7983 */ /* 0x000ee80000100800 */
[----:B------:R-:W3:Y:S04]  /*5db40*/  LDL R19, [R1+0xf00] ;  /* 0x000f000001137983 */ /* 0x000ee80000100800 */
[----:B--2---:R-:W-:Y:S01]  /*5db50*/  STL [R1+0x2140], R5 ;  /* 0x0021400501007387 */ /* 0x004fe20000100800 */
[----:B------:R-:W-:Y:S01]  /*5db60*/  PRMT R14, RZ, 0x7610, R14 ;  /* 0x00007610ff0e7816 */ /* 0x000fe2000000000e */
[----:B----4-:R-:W-:-:S02]  /*5db70*/  @P1 IMAD.MOV.U32 R16, RZ, RZ, R2 ;  /* 0x000000ffff101224 */ /* 0x010fc400078e0002 */
[----:B------:R-:W2:Y:S01]  /*5db80*/  LDL R2, [R1+0xf08] ;  /* 0x000f080001027983 */ /* 0x000ea20000100800 */
[----:B------:R-:W-:-:S03]  /*5db90*/  @P1 IMAD.MOV.U32 R17, RZ, RZ, R42 ;  /* 0x000000ffff111224 */ /* 0x000fc600078e002a */
[----:B------:R-:W4:Y:S04]  /*5dba0*/  LDL R42, [R1+0xf04] ;  /* 0x000f0400012a7983 */ /* 0x000f280000100800 */
[----:B------:R0:W4:Y:S02]  /*5dbb0*/  @P1 LDG.E.U8 R10, desc[UR18][R16.64] ;  /* 0x00000012100a1981 */ /* 0x000124000c1e1100 */
[----:B0-----:R-:W-:Y:S02]  /*5dbc0*/  @P1 IMAD.MOV.U32 R16, RZ, RZ, R37 ;  /* 0x000000ffff101224 */ /* 0x001fe400078e0025 */
[----:B------:R-:W-:-:S05]  /*5dbd0*/  @P1 IMAD.MOV.U32 R17, RZ, RZ, R41 ;  /* 0x000000ffff111224 */ /* 0x000fca00078e0029 */
[----:B------:R3:W4:Y:S01]  /*5dbe0*/  @P1 LDG.E.U8 R14, desc[UR18][R16.64] ;  /* 0x00000012100e1981 */ /* 0x000722000c1e1100 */
[----:B------:R-:W-:Y:S02]  /*5dbf0*/  ISETP.GT.AND P2, PT, R15, 0xc5, PT ;  /* 0x000000c50f00780c */ /* 0x000fe40003f44270 */
[----:B------:R-:W-:Y:S02]  /*5dc00*/  PRMT R0, RZ, 0x7610, R0 ;  /* 0x00007610ff007816 */ /* 0x000fe40000000000 */
[----:B------:R-:W-:-:S09]  /*5dc10*/  PRMT R11, RZ, 0x7610, R11 ;  /* 0x00007610ff0b7816 */ /* 0x000fd2000000000b */
[----:B---3--:R-:W-:Y:S02]  /*5dc20*/  @P2 IMAD.MOV.U32 R16, RZ, RZ, R19 ;  /* 0x000000ffff102224 */ /* 0x008fe400078e0013 */
[----:B------:R-:W-:-:S05]  /*5dc30*/  @P2 IMAD.MOV.U32 R17, RZ, RZ, R44 ;  /* 0x000000ffff112224 */ /* 0x000fca00078e002c */
[----:B------:R2:W3:Y:S02]  /*5dc40*/  @P2 LDG.E.U8 R0, desc[UR18][R16.64] ;  /* 0x0000001210002981 */ /* 0x0004e4000c1e1100 */
[----:B--2---:R-:W-:Y:S02]  /*5dc50*/  @P2 IMAD.MOV.U32 R16, RZ, RZ, R2 ;  /* 0x000000ffff102224 */ /* 0x004fe400078e0002 */
[----:B----4-:R-:W-:Y:S01]  /*5dc60*/  @P2 IMAD.MOV.U32 R17, RZ, RZ, R42 ;  /* 0x000000ffff112224 */ /* 0x010fe200078e002a */
[----:B------:R-:W-:Y:S04]  /*5dc70*/  STL [R1+0x2144], R10 ;  /* 0x0021440a01007387 */ /* 0x000fe80000100800 */
[----:B------:R-:W2:Y:S04]  /*5dc80*/  LDL R41, [R1+0xf0c] ;  /* 0x000f0c0001297983 */ /* 0x000ea80000100800 */
[----:B------:R-:W4:Y:S04]  /*5dc90*/  LDL R37, [R1+0xf10] ;  /* 0x000f100001257983 */ /* 0x000f280000100800 */
[----:B------:R2:W4:Y:S04]  /*5dca0*/  @P2 LDG.E.U8 R11, desc[UR18][R16.64] ;  /* 0x00000012100b2981 */ /* 0x000528000c1e1100 */
[----:B------:R-:W-:Y:S04]  /*5dcb0*/  STL [R1+0x2148], R14 ;  /* 0x0021480e01007387 */ /* 0x000fe80000100800 */
[----:B------:R0:W-:Y:S04]  /*5dcc0*/  STL [R1+0x38], R45 ;  /* 0x0000382d01007387 */ /* 0x0001e80000100800 */
[----:B------:R-:W4:Y:S04]  /*5dcd0*/  LDL R19, [R1+0xf18] ;  /* 0x000f180001137983 */ /* 0x000f280000100800 */
[----:B0-----:R-:W4:Y:S01]  /*5dce0*/  LDL R45, [R1+0xf14] ;  /* 0x000f1400012d7983 */ /* 0x001f220000100800 */
[----:B------:R-:W-:-:S02]  /*5dcf0*/  ISETP.GT.AND P1, PT, R15, 0xc6, PT ;  /* 0x000000c60f00780c */ /* 0x000fc40003f24270 */
[----:B------:R-:W-:Y:S01]  /*5dd00*/  PRMT R36, RZ, 0x7610, R36 ;  /* 0x00007610ff247816 */ /* 0x000fe20000000024 */
[----:B---3--:R-:W-:Y:S04]  /*5dd10*/  STL [R1+0x20e4], R0 ;  /* 0x0020e40001007387 */ /* 0x008fe80000100800 */
[----:B------:R-:W3:Y:S04]  /*5dd20*/  LDL R44, [R1+0xf1c] ;  /* 0x000f1c00012c7983 */ /* 0x000ee80000100800 */
[----:B------:R-:W3:Y:S01]  /*5dd30*/  LDL R2, [R1+0xf20] ;  /* 0x000f200001027983 */ /* 0x000ee20000100800 */
[----:B------:R-:W-:Y:S01]  /*5dd40*/  PRMT R9, RZ, 0x7610, R9 ;  /* 0x00007610ff097816 */ /* 0x000fe20000000009 */
[----:B--2---:R-:W-:-:S02]  /*5dd50*/  @P1 IMAD.MOV.U32 R17, RZ, RZ, R41 ;  /* 0x000000ffff111224 */ /* 0x004fc400078e0029 */
[----:B----4-:R-:W-:Y:S01]  /*5dd60*/  @P1 IMAD.MOV.U32 R16, RZ, RZ, R37 ;  /* 0x000000ffff101224 */ /* 0x010fe200078e0025 */
[----:B------:R-:W-:Y:S04]  /*5dd70*/  STL [R1+0x20e8], R11 ;  /* 0x0020e80b01007387 */ /* 0x000fe80000100800 */
[----:B------:R-:W2:Y:S04]  /*5dd80*/  LDL R42, [R1+0xf24] ;  /* 0x000f2400012a7983 */ /* 0x000ea80000100800 */
[----:B------:R-:W4:Y:S04]  /*5dd90*/  LDL R41, [R1+0xf28] ;  /* 0x000f280001297983 */ /* 0x000f280000100800 */
[----:B------:R0:W4:Y:S01]  /*5dda0*/  @P1 LDG.E.U8 R36, desc[UR18][R16.64] ;  /* 0x0000001210241981 */ /* 0x000122000c1e1100 */
[----:B------:R-:W-:-:S02]  /*5ddb0*/  ISETP.GT.AND P2, PT, R15, 0xc7, PT ;  /* 0x000000c70f00780c */ /* 0x000fc40003f44270 */
[----:B------:R-:W-:Y:S02]  /*5ddc0*/  PRMT R7, RZ, 0x7610, R7 ;  /* 0x00007610ff077816 */ /* 0x000fe40000000007 */
[----:B------:R-:W-:Y:S01]  /*5ddd0*/  PRMT R38, RZ, 0x7610, R38 ;  /* 0x00007610ff267816 */ /* 0x000fe20000000026 */
[----:B------:R-:W4:Y:S01]  /*5dde0*/  LDL R37, [R1+0x1d70] ;  /* 0x001d700001257983 */ /* 0x000f220000100800 */
[----:B0-----:R-:W-:Y:S02]  /*5ddf0*/  @P1 IMAD.MOV.U32 R16, RZ, RZ, R19 ;  /* 0x000000ffff101224 */ /* 0x001fe400078e0013 */
[----:B------:R-:W-:-:S05]  /*5de00*/  @P1 IMAD.MOV.U32 R17, RZ, RZ, R45 ;  /* 0x000000ffff111224 */ /* 0x000fca00078e002d */
[----:B------:R3:W4:Y:S02]  /*5de10*/  @P1 LDG.E.U8 R9, desc[UR18][R16.64] ;  /* 0x0000001210091981 */ /* 0x000724000c1e1100 */
[----:B---3--:R-:W-:Y:S02]  /*5de20*/  @P2 IMAD.MOV.U32 R16, RZ, RZ, R2 ;  /* 0x000000ffff102224 */ /* 0x008fe400078e0002 */
[----:B------:R-:W-:-:S05]  /*5de30*/  @P2 IMAD.MOV.U32 R17, RZ, RZ, R44 ;  /* 0x000000ffff112224 */ /* 0x000fca00078e002c */
[----:B------:R2:W3:Y:S02]  /*5de40*/  @P2 LDG.E.U8 R7, desc[UR18][R16.64] ;  /* 0x0000001210072981 */ /* 0x0004e4000c1e1100 */
[----:B--2---:R-:W-:Y:S02]  /*5de50*/  @P2 IMAD.MOV.U32 R17, RZ, RZ, R42 ;  /* 0x000000ffff112224 */ /* 0x004fe400078e002a */
[----:B----4-:R-:W-:Y:S01]  /*5de60*/  @P2 IMAD.MOV.U32 R16, RZ, RZ, R41 ;  /* 0x000000ffff102224 */ /* 0x010fe200078e0029 */
[----:B------:R0:W-:Y:S04]  /*5de70*/  STL [R1+0x2a0], R36 ;  /* 0x0002a02401007387 */ /* 0x0001e80000100800 */
[----:B------:R-:W2:Y:S04]  /*5de80*/  LDL R19, [R1+0x1d78] ;  /* 0x001d780001137983 */ /* 0x000ea80000100800 */
[----:B------:R1:W4:Y:S04]  /*5de90*/  @P2 LDG.E.U8 R38, desc[UR18][R16.64] ;  /* 0x0000001210262981 */ /* 0x000328000c1e1100 */
[----:B0-----:R-:W2:Y:S04]  /*5dea0*/  LDL R36, [R1+0x1d74] ;  /* 0x001d740001247983 */ /* 0x001ea80000100800 */
[----:B------:R0:W-:Y:S01]  /*5deb0*/  STL [R1+0x298], R9 ;  /* 0x0002980901007387 */ /* 0x0001e20000100800 */
[----:B------:R-:W-:-:S03]  /*5dec0*/  ISETP.GT.AND P1, PT, R15, 0xc8, PT ;  /* 0x000000c80f00780c */ /* 0x000fc60003f24270 */
[----:B------:R-:W2:Y:S04]  /*5ded0*/  LDL R2, [R1+0x1d84] ;  /* 0x001d840001027983 */ /* 0x000ea80000100800 */
[----:B0-----:R-:W2:Y:S01]  /*5dee0*/  LDL R9, [R1+0x1d7c] ;  /* 0x001d7c0001097983 */ /* 0x001ea20000100800 */
[----:B------:R-:W-:-:S03]  /*5def0*/  PRMT R35, RZ, 0x7610, R35 ;  /* 0x00007610ff237816 */ /* 0x000fc60000000023 */
[----:B---3--:R0:W-:Y:S02]  /*5df00*/  STL [R1+0x290], R7 ;  /* 0x0002900701007387 */ /* 0x0081e40000100800 */
[----:B-1----:R-:W-:Y:S02]  /*5df10*/  @P1 IMAD.MOV.U32 R17, RZ, RZ, R37 ;  /* 0x000000ffff111224 */ /* 0x002fe400078e0025 */
[----:B0-----:R-:W3:Y:S01]  /*5df20*/  LDL R7, [R1+0x1d80] ;  /* 0x001d800001077983 */ /* 0x001ee20000100800 */
[----:B------:R-:W-:-:S03]  /*5df30*/  PRMT R6, RZ, 0x7610, R6 ;  /* 0x00007610ff067816 */ /* 0x000fc60000000006 */
[----:B----4-:R0:W-:Y:S04]  /*5df40*/  STL [R1+0x288], R38 ;  /* 0x0002882601007387 */ /* 0x0101e80000100800 */
[----:B------:R-:W4:Y:S01]  /*5df50*/  LDL R37, [R1+0x1d8c] ;  /* 0x001d8c0001257983 */ /* 0x000f220000100800 */
[----:B--2---:R-:W-:Y:S01]  /*5df60*/  @P1 IMAD.MOV.U32 R16, RZ, RZ, R36 ;  /* 0x000000ffff101224 */ /* 0x004fe200078e0024 */
[----:B------:R-:W-:Y:S02]  /*5df70*/  ISETP.GT.AND P2, PT, R15, 0xc9, PT ;  /* 0x000000c90f00780c */ /* 0x000fe40003f44270 */
[----:B------:R-:W-:Y:S02]  /*5df80*/  PRMT R5, RZ, 0x7610, R5 ;  /* 0x00007610ff057816 */ /* 0x000fe40000000005 */
[----:B------:R-:W-:Y:S01]  /*5df90*/  PRMT R0, RZ, 0x7610, R0 ;  /* 0x00007610ff007816 */ /* 0x000fe20000000000 */
[----:B0-----:R-:W2:Y:S04]  /*5dfa0*/  LDL R38, [R1+0x1d88] ;  /* 0x001d880001267983 */ /* 0x001ea80000100800 */
[----:B------:R0:W2:Y:S04]  /*5dfb0*/  @P1 LDG.E.U8 R35, desc[UR18][R16.64] ;  /* 0x0000001210231981 */ /* 0x0000a8000c1e1100 */
[----:B------:R-:W2:Y:S01]  /*5dfc0*/  LDL R36, [R1+0x1d90] ;  /* 0x001d900001247983 */ /* 0x000ea20000100800 */
[----:B0-----:R-:W-:-:S02]  /*5dfd0*/  @P1 IMAD.MOV.U32 R17, RZ, RZ, R19 ;  /* 0x000000ffff111224 */ /* 0x001fc400078e0013 */
[----:B------:R-:W-:-:S05]  /*5dfe0*/  @P1 IMAD.MOV.U32 R16, RZ, RZ, R9 ;  /* 0x000000ffff101224 */ /* 0x000fca00078e0009 */
[----:B------:R0:W2:Y:S02]  /*5dff0*/  @P1 LDG.E.U8 R6, desc[UR18][R16.64] ;  /* 0x0000001210061981 */ /* 0x0000a4000c1e1100 */
[----:B0-----:R-:W-:Y:S02]  /*5e000*/  @P2 IMAD.MOV.U32 R16, RZ, RZ, R2 ;  /* 0x000000ffff102224 */ /* 0x001fe400078e0002 */
[----:B---3--:R-:W-:-:S05]  /*5e010*/  @P2 IMAD.MOV.U32 R17, RZ, RZ, R7 ;  /* 0x000000ffff112224 */ /* 0x008fca00078e0007 */
[----:B------:R4:W3:Y:S02]  /*5e020*/  @P2 LDG.E.U8 R5, desc[UR18][R16.64] ;  /* 0x0000001210052981 */ /* 0x0008e4000c1e1100 */
[----:B----4-:R-:W-:Y:S02]  /*5e030*/  @P2 IMAD.MOV.U32 R16, RZ, RZ, R37 ;  /* 0x000000ffff102224 */ /* 0x010fe400078e0025 */
[----:B--2---:R-:W-:Y:S01]  /*5e040*/  @P2 IMAD.MOV.U32 R17, RZ, RZ, R38 ;  /* 0x000000ffff112224 */ /* 0x004fe200078e0026 */
[----:B------:R0:W-:Y:S04]  /*5e050*/  STL [R1+0x1c], R35 ;  /* 0x00001c2301007387 */ /* 0x0001e80000100800 */
[----:B------:R1:W2:Y:S04]  /*5e060*/  @P2 LDG.E.U8 R0, desc[UR18][R16.64] ;  /* 0x0000001210002981 */ /* 0x0002a8000c1e1100 */
[----:B0-----:R-:W4:Y:S04]  /*5e070*/  LDL R35, [R1+0x1d94] ;  /* 0x001d940001237983 */ /* 0x001f280000100800 */
[----:B------:R-:W-:Y:S04]  /*5e080*/  STL [R1+0x2170], R6 ;  /* 0x0021700601007387 */ /* 0x000fe80000100800 */
[----:B------:R-:W4:Y:S04]  /*5e090*/  LDL R19, [R1+0x1d98] ;  /* 0x001d980001137983 */ /* 0x000f280000100800 */
[----:B------:R-:W4:Y:S01]  /*5e0a0*/  LDL R2, [R1+0x1d9c] ;  /* 0x001d9c0001027983 */ /* 0x000f220000100800 */
[----:B------:R-:W-:-:S03]  /*5e0b0*/  ISETP.GT.AND P1, PT, R15, 0xca, PT ;  /* 0x000000ca0f00780c */ /* 0x000fc60003f24270 */
[----:B------:R-:W4:Y:S04]  /*5e0c0*/  LDL R9, [R1+0xf2c] ;  /* 0x000f2c0001097983 */ /* 0x000f280000100800 */
[----:B------:R-:W4:Y:S01]  /*5e0d0*/  LDL R7, [R1+0xf30] ;  /* 0x000f300001077983 */ /* 0x000f220000100800 */
[----:B------:R-:W-:-:S03]  /*5e0e0*/  PRMT R34, RZ, 0x7610, R34 ;  /* 0x00007610ff227816 */ /* 0x000fc60000000022 */
[----:B---3--:R-:W-:Y:S02]  /*5e0f0*/  STL [R1+0x215c], R5 ;  /* 0x00215c0501007387 */ /* 0x008fe40000100800 */
[----:B-1----:R-:W-:Y:S01]  /*5e100*/  @P1 IMAD.MOV.U32 R17, RZ, RZ, R36 ;  /* 0x000000ffff111224 */ /* 0x002fe200078e0024 */
[----:B------:R-:W-:Y:S01]  /*5e110*/  PRMT R8, RZ, 0x7610, R8 ;  /* 0x00007610ff087816 */ /* 0x000fe20000000008 */
[----:B--2---:R-:W-:Y:S04]  /*5e120*/  STL [R1+0x2160], R0 ;  /* 0x0021600001007387 */ /* 0x004fe80000100800 */
[----:B------:R-:W2:Y:S01]  /*5e130*/  LDL R36, [R1+0xf34] ;  /* 0x000f340001247983 */ /* 0x000ea20000100800 */
[----:B----4-:R-:W-:-:S03]  /*5e140*/  @P1 IMAD.MOV.U32 R16, RZ, RZ, R35 ;  /* 0x000000ffff101224 */ /* 0x010fc600078e0023 */
[----:B------:R-:W3:Y:S04]  /*5e150*/  LDL R35, [R1+0xf38] ;  /* 0x000f380001237983 */ /* 0x000ee80000100800 */
[----:B------:R0:W4:Y:S02]  /*5e160*/  @P1 LDG.E.U8 R34, desc[UR18][R16.64] ;  /* 0x0000001210221981 */ /* 0x000124000c1e1100 */
[----:B0-----:R-:W-:Y:S02]  /*5e170*/  @P1 IMAD.MOV.U32 R17, RZ, RZ, R19 ;  /* 0x000000ffff111224 */ /* 0x001fe400078e0013 */
[----:B------:R-:W-:-:S05]  /*5e180*/  @P1 IMAD.MOV.U32 R16, RZ, RZ, R2 ;  /* 0x000000ffff101224 */ /* 0x000fca00078e0002 */
[----:B------:R0:W4:Y:S01]  /*5e190*/  @P1 LDG.E.U8 R8, desc[UR18][R16.64] ;  /* 0x0000001210081981 */ /* 0x000122000c1e1100 */
[----:B------:R-:W-:Y:S02]  /*5e1a0*/  ISETP.GT.AND P2, PT, R15, 0xcb, PT ;  /* 0x000000cb0f00780c */ /* 0x000fe40003f44270 */
[----:B------:R-:W-:Y:S02]  /*5e1b0*/  PRMT R4, RZ, 0x7610, R4 ;  /* 0x00007610ff047816 */ /* 0x000fe40000000004 */
[----:B------:R-:W-:-:S09]  /*5e1c0*/  PRMT R3, RZ, 0x7610, R3 ;  /* 0x00007610ff037816 */ /* 0x000fd20000000003 */
[----:B0-----:R-:W-:Y:S02]  /*5e1d0*/  @P2 IMAD.MOV.U32 R16, RZ, RZ, R7 ;  /* 0x000000ffff102224 */ /* 0x001fe400078e0007 */
[----:B------:R-:W-:-:S05]  /*5e1e0*/  @P2 IMAD.MOV.U32 R17, RZ, RZ, R9 ;  /* 0x000000ffff112224 */ /* 0x000fca00078e0009 */
[----:B------:R2:W4:Y:S02]  /*5e1f0*/  @P2 LDG.E.U8 R4, desc[UR18][R16.64] ;  /* 0x0000001210042981 */ /* 0x000524000c1e1100 */
[----:B--2---:R-:W-:Y:S02]  /*5e200*/  @P2 IMAD.MOV.U32 R17, RZ, RZ, R36 ;  /* 0x000000ffff112224 */ /* 0x004fe400078e0024 */
[----:B---3--:R-:W-:Y:S01]  /*5e210*/  @P2 IMAD.MOV.U32 R16, RZ, RZ, R35 ;  /* 0x000000ffff102224 */ /* 0x008fe200078e0023 */
[----:B----4-:R0:W-:Y:S04]  /*5e220*/  STL [R1+0xc], R34 ;  /* 0x00000c2201007387 */ /* 0x0101e80000100800 */
[----:B------:R-:W2:Y:S04]  /*5e230*/  LDL R2, [R1+0xf40] ;  /* 0x000f400001027983 */ /* 0x000ea80000100800 */
[----:B------:R-:W3:Y:S04]  /*5e240*/  @P2 LDG.E.U8 R3, desc[UR18][R16.64] ;  /* 0x0000001210032981 */ /* 0x000ee8000c1e1100 */
[----:B0-----:R-:W4:Y:S04]  /*5e250*/  LDL R34, [R1+0xf3c] ;  /* 0x000f3c0001227983 */ /* 0x001f280000100800 */
[----:B------:R-:W-:Y:S04]  /*5e260*/  STL [R1+0x2164], R8 ;  /* 0x0021640801007387 */ /* 0x000fe80000100800 */
[----:B------:R-:W2:Y:S04]  /*5e270*/  LDL R19, [R1+0xf44] ;  /* 0x000f440001137983 */ /* 0x000ea80000100800 */
[----:B------:R-:W2:Y:S04]  /*5e280*/  LDL R9, [R1+0xf48] ;  /* 0x000f480001097983 */ /* 0x000ea80000100800 */
[----:B------:R-:W2:Y:S04]  /*5e290*/  LDL R0, [R1+0xf50] ;  /* 0x000f500001007983 */ /* 0x000ea80000100800 */
[----:B------:R-:W2:Y:S01]  /*5e2a0*/  LDL R7, [R1+0xf4c] ;  /* 0x000f4c0001077983 */ /* 0x000ea20000100800 */
[----:B------:R-:W-:-:S03]  /*5e2b0*/  ISETP.GT.AND P1, PT, R15, 0xcc, PT ;  /* 0x000000cc0f00780c */ /* 0x000fc60003f24270 */
[----:B------:R0:W-:Y:S01]  /*5e2c0*/  STL [R1+0x214c], R4 ;  /* 0x00214c0401007387 */ /* 0x0001e20000100800 */
[----:B------:R-:W-:Y:S02]  /*5e2d0*/  PRMT R92, RZ, 0x7610, R92 ;  /* 0x00007610ff5c7816 */ /* 0x000fe4000000005c */
[----:B------:R-:W-:Y:S02]  /*5e2e0*/  ISETP.GT.AND P2, PT, R15, 0xcd, PT ;  /* 0x000000cd0f00780c */ /* 0x000fe40003f44270 */
[----:B------:R-:W-:Y:S01]  /*5e2f0*/  PRMT R90, RZ, 0x7610, R90 ;  /* 0x00007610ff5a7816 */ /* 0x000fe2000000005a */
[----:B---3--:R-:W-:Y:S04]  /*5e300*/  STL [R1+0x2168], R3 ;  /* 0x0021680301007387 */ /* 0x008fe80000100800 */
[----:B------:R-:W3:Y:S01]  /*5e310*/  LDL R35, [R1+0xf54] ;  /* 0x000f540001237983 */ /* 0x000ee20000100800 */
[----:B----4-:R-:W-:-:S02]  /*5e320*/  @P1 IMAD.MOV.U32 R17, RZ, RZ, R34 ;  /* 0x000000ffff111224 */ /* 0x010fc400078e0022 */
[----:B--2---:R-:W-:Y:S01]  /*5e330*/  @P1 IMAD.MOV.U32 R16, RZ, RZ, R2 ;  /* 0x000000ffff101224 */ /* 0x004fe200078e0002 */
[----:B------:R-:W2:Y:S04]  /*5e340*/  LDL R34, [R1+0xf58] ;  /* 0x000f580001227983 */ /* 0x000ea80000100800 */
[----:B0-----:R-:W4:Y:S04]  /*5e350*/  LDL R4, [R1+0xf5c] ;  /* 0x000f5c0001047983 */ /* 0x001f280000100800 */
[----:B------:R-:W4:Y:S04]  /*5e360*/  LDL R2, [R1+0xf60] ;  /* 0x000f600001027983 */ /* 0x000f280000100800 */
[----:B------:R0:W4:Y:S02]  /*5e370*/  @P1 LDG.E.U8 R92, desc[UR18][R16.64] ;  /* 0x00000012105c1981 */ /* 0x000124000c1e1100 */
[----:B0-----:R-:W-:-:S02]  /*5e380*/  @P1 IMAD.MOV.U32 R16, RZ, RZ, R9 ;  /* 0x000000ffff101224 */ /* 0x001fc400078e0009 */
[----:B------:R-:W-:Y:S01]  /*5e390*/  @P1 IMAD.MOV.U32 R17, RZ, RZ, R19 ;  /* 0x000000ffff111224 */ /* 0x000fe200078e0013 */
[----:B------:R-:W4:Y:S04]  /*5e3a0*/  LDL R9, [R1+0xf6c] ;  /* 0x000f6c0001097983 */ /* 0x000f280000100800 */
[----:B------:R-:W4:Y:S04]  /*5e3b0*/  LDL R19, [R1+0xf64] ;  /* 0x000f640001137983 */ /* 0x000f280000100800 */
[----:B------:R0:W4:Y:S02]  /*5e3c0*/  @P1 LDG.E.U8 R90, desc[UR18][R16.64] ;  /* 0x00000012105a1981 */ /* 0x000124000c1e1100 */
[----:B0-----:R-:W-:-:S02]  /*5e3d0*/  @P2 IMAD.MOV.U32 R16, RZ, RZ, R0 ;  /* 0x000000ffff102224 */ /* 0x001fc400078e0000 */
[----:B------:R-:W4:Y:S01]  /*5e3e0*/  LDL R0, [R1+0xf68] ;  /* 0x000f680001007983 */ /* 0x000f220000100800 */
[----:B------:R-:W-:-:S03]  /*5e3f0*/  @P2 IMAD.MOV.U32 R17, RZ, RZ, R7 ;  /* 0x000000ffff112224 */ /* 0x000fc600078e0007 */
[----:B------:R-:W4:Y:S01]  /*5e400*/  LDL R7, [R1+0xf70] ;  /* 0x000f700001077983 */ /* 0x000f220000100800 */
[----:B------:R-:W-:Y:S02]  /*5e410*/  PRMT R89, RZ, 0x7610, R89 ;  /* 0x00007610ff597816 */ /* 0x000fe40000000059 */
[----:B------:R-:W-:Y:S02]  /*5e420*/  ISETP.GT.AND P1, PT, R15, 0xce, PT ;  /* 0x000000ce0f00780c */ /* 0x000fe40003f24270 */
[----:B------:R-:W-:Y:S02]  /*5e430*/  PRMT R88, RZ, 0x7610, R88 ;  /* 0x00007610ff587816 */ /* 0x000fe40000000058 */
[----:B------:R3:W4:Y:S01]  /*5e440*/  @P2 LDG.E.U8 R89, desc[UR18][R16.64] ;  /* 0x0000001210592981 */ /* 0x000722000c1e1100 */
[----:B------:R-:W-:Y:S02]  /*5e450*/  PRMT R28, RZ, 0x7610, R28 ;  /* 0x00007610ff1c7816 */ /* 0x000fe4000000001c */
[----:B------:R-:W-:Y:S01]  /*5e460*/  PRMT R20, RZ, 0x7610, R20 ;  /* 0x00007610ff147816 */ /* 0x000fe20000000014 */
[----:B---3--:R-:W-:-:S02]  /*5e470*/  @P2 IMAD.MOV.U32 R17, RZ, RZ, R35 ;  /* 0x000000ffff112224 */ /* 0x008fc400078e0023 */
[----:B--2---:R-:W-:-:S05]  /*5e480*/  @P2 IMAD.MOV.U32 R16, RZ, RZ, R34 ;  /* 0x000000ffff102224 */ /* 0x004fca00078e0022 */
[----:B------:R4:W2:Y:S02]  /*5e490*/  @P2 LDG.E.U8 R88, desc[UR18][R16.64] ;  /* 0x0000001210582981 */ /* 0x0008a4000c1e1100 */
[----:B----4-:R-:W-:Y:S02]  /*5e4a0*/  @P1 IMAD.MOV.U32 R16, RZ, RZ, R2 ;  /* 0x000000ffff101224 */ /* 0x010fe400078e0002 */
[----:B------:R-:W-:-:S05]  /*5e4b0*/  @P1 IMAD.MOV.U32 R17, RZ, RZ, R4 ;  /* 0x000000ffff111224 */ /* 0x000fca00078e0004 */
[----:B------:R0:W3:Y:S02]  /*5e4c0*/  @P1 LDG.E.U8 R28, desc[UR18][R16.64] ;  /* 0x00000012101c1981 */ /* 0x0000e4000c1e1100 */
[----:B0-----:R-:W-:Y:S02]  /*5e4d0*/  @P1 IMAD.MOV.U32 R16, RZ, RZ, R0 ;  /* 0x000000ffff101224 */ /* 0x001fe400078e0000 */
[----:B------:R-:W-:-:S05]  /*5e4e0*/  @P1 IMAD.MOV.U32 R17, RZ, RZ, R19 ;  /* 0x000000ffff111224 */ /* 0x000fca00078e0013 */
[----:B------:R0:W4:Y:S01]  /*5e4f0*/  @P1 LDG.E.U8 R20, desc[UR18][R16.64] ;  /* 0x0000001210141981 */ /* 0x000122000c1e1100 */
[----:B------:R-:W-:Y:S02]  /*5e500*/  ISETP.GT.AND P2, PT, R15, 0xcf, PT ;  /* 0x000000cf0f00780c */ /* 0x000fe40003f44270 */
[----:B------:R-:W-:-:S11]  /*5e510*/  PRMT R21, RZ, 0x7610, R21 ;  /* 0x00007610ff157816 */ /* 0x000fd60000000015 */
[----:B0-----:R-:W-:Y:S02]  /*5e520*/  @P2 IMAD.MOV.U32 R16, RZ, RZ, R7 ;  /* 0x000000ffff102224 */ /* 0x001fe400078e0007 */
[----:B------:R-:W-:-:S05]  /*5e530*/  @P2 IMAD.MOV.U32 R17, RZ, RZ, R9 ;  /* 0x000000ffff112224 */ /* 0x000fca00078e0009 */
[----:B------:R-:W4:Y:S04]  /*5e540*/  @P2 LDG.E.U8 R21, desc[UR18][R16.64] ;  /* 0x0000001210152981 */ /* 0x000f28000c1e1100 */
[----:B------:R-:W-:Y:S04]  /*5e550*/  STL [R1+0x20ec], R89 ;  /* 0x0020ec5901007387 */ /* 0x000fe80000100800 */
[----:B--2---:R-:W-:Y:S04]  /*5e560*/  STL [R1+0x20f0], R88 ;  /* 0x0020f05801007387 */ /* 0x004fe80000100800 */
[----:B------:R-:W2:Y:S04]  /*5e570*/  LDL R4, [R1+0xf74] ;  /* 0x000f740001047983 */ /* 0x000ea80000100800 */
[----:B------:R-:W2:Y:S04]  /*5e580*/  LDL R2, [R1+0xf78] ;  /* 0x000f780001027983 */ /* 0x000ea80000100800 */
[----:B---3--:R0:W-:Y:S04]  /*5e590*/  STL [R1+0x260], R28 ;  /* 0x0002601c01007387 */ /* 0x0081e80000100800 */
[----:B------:R-:W3:Y:S04]  /*5e5a0*/  LDL R19, [R1+0x1da4] ;  /* 0x001da40001137983 */ /* 0x000ee80000100800 */
[----:B------:R-:W3:Y:S04]  /*5e5b0*/  LDL R0, [R1+0x1dac] ;  /* 0x001dac0001007983 */ /* 0x000ee80000100800 */
[----:B------:R-:W3:Y:S04]  /*5e5c0*/  LDL R7, [R1+0x1da8] ;  /* 0x001da80001077983 */ /* 0x000ee80000100800 */
[----:B0-----:R-:W3:Y:S04]  /*5e5d0*/  LDL R28, [R1+0x1da0] ;  /* 0x001da000011c7983 */ /* 0x001ee80000100800 */
[----:B----4-:R0:W-:Y:S04]  /*5e5e0*/  STL [R1+0x258], R20 ;  /* 0x0002581401007387 */ /* 0x0101e80000100800 */
[----:B------:R-:W4:Y:S04]  /*5e5f0*/  LDL R9, [R1+0x1db4] ;  /* 0x001db40001097983 */ /* 0x000f280000100800 */
[----:B0-----:R-:W4:Y:S04]  /*5e600*/  LDL R20, [R1+0x1db0] ;  /* 0x001db00001147983 */ /* 0x001f280000100800 */
[----:B------:R0:W-:Y:S04]  /*5e610*/  STL [R1+0x24c], R21 ;  /* 0x00024c1501007387 */ /* 0x0001e80000100800 */
[----:B0-----:R-:W4:Y:S01]  /*5e620*/  LDL R21, [R1+0x1db8] ;  /* 0x001db80001157983 */ /* 0x001f220000100800 */
[----:B------:R-:W-:-:S02]  /*5e630*/  ISETP.GT.AND P1, PT, R15, 0xd0, PT ;  /* 0x000000d00f00780c */ /* 0x000fc40003f24270 */
[----:B------:R-:W-:Y:S01]  /*5e640*/  PRMT R33, RZ, 0x7610, R33 ;  /* 0x00007610ff217816 */ /* 0x000fe20000000021 */
[----:B--2---:R-:W-:Y:S02]  /*5e650*/  @P2 IMAD.MOV.U32 R17, RZ, RZ, R4 ;  /* 0x000000ffff112224 */ /* 0x004fe400078e0004 */
[----:B------:R-:W-:Y:S01]  /*5e660*/  @P2 IMAD.MOV.U32 R16, RZ, RZ, R2 ;  /* 0x000000ffff102224 */ /* 0x000fe200078e0002 */
[----:B------:R-:W-:Y:S01]  /*5e670*/  PRMT R87, RZ, 0x7610, R87 ;  /* 0x00007610ff577816 */ /* 0x000fe20000000057 */
[----:B------:R-:W2:Y:S04]  /*5e680*/  LDL R2, [R1+0x1dbc] ;  /* 0x001dbc0001027983 */ /* 0x000ea80000100800 */
[----:B------:R3:W2:Y:S04]  /*5e690*/  @P2 LDG.E.U8 R33, desc[UR18][R16.64] ;  /* 0x0000001210212981 */ /* 0x0006a8000c1e1100 */
[----:B------:R-:W2:Y:S01]  /*5e6a0*/  LDL R4, [R1+0x1dc4] ;  /* 0x001dc40001047983 */ /* 0x000ea20000100800 */
[----:B---3--:R-:W-:-:S03]  /*5e6b0*/  @P1 IMAD.MOV.U32 R16, RZ, RZ, R19 ;  /* 0x000000ffff101224 */ /* 0x008fc600078e0013 */
[----:B------:R-:W3:Y:S01]  /*5e6c0*/  LDL R19, [R1+0x1dc0] ;  /* 0x001dc00001137983 */ /* 0x000ee20000100800 */
[----:B------:R-:W-:Y:S02]  /*5e6d0*/  ISETP.GT.AND P2, PT, R15, 0xd1, PT ;  /* 0x000000d10f00780c */ /* 0x000fe40003f44270 */
[----:B------:R-:W-:Y:S01]  /*5e6e0*/  PRMT R86, RZ, 0x7610, R86 ;  /* 0x00007610ff567816 */ /* 0x000fe20000000056 */
[----:B------:R-:W-:Y:S01]  /*5e6f0*/  @P1 IMAD.MOV.U32 R17, RZ, RZ, R28 ;  /* 0x000000ffff111224 */ /* 0x000fe200078e001c */
[----:B------:R-:W-:Y:S02]  /*5e700*/  PRMT R85, RZ, 0x7610, R85 ;  /* 0x00007610ff557816 */ /* 0x000fe40000000055 */
[----:B------:R-:W-:Y:S02]  /*5e710*/  PRMT R84, RZ, 0x7610, R84 ;  /* 0x00007610ff547816 */ /* 0x000fe40000000054 */
[----:B------:R-:W-:Y:S01]  /*5e720*/  PRMT R83, RZ, 0x7610, R83 ;  /* 0x00007610ff537816 */ /* 0x000fe20000000053 */
[----:B------:R-:W3:Y:S04]  /*5e730*/  LDL R28, [R1+0xf8c] ;  /* 0x000f8c00011c7983 */ /* 0x000ee80000100800 */
[----:B------:R0:W3:Y:S02]  /*5e740*/  @P1 LDG.E.U8 R87, desc[UR18][R16.64] ;  /* 0x0000001210571981 */ /* 0x0000e4000c1e1100 */
[----:B0-----:R-:W-:-:S02]  /*5e750*/  @P1 IMAD.MOV.U32 R16, RZ, RZ, R0 ;  /* 0x000000ffff101224 */ /* 0x001fc400078e0000 */
[----:B------:R-:W-:Y:S01]  /*5e760*/  @P1 IMAD.MOV.U32 R17, RZ, RZ, R7 ;  /* 0x000000ffff111224 */ /* 0x000fe200078e0007 */
[----:B------:R-:W3:Y:S04]  /*5e770*/  LDL R0, [R1+0x1dcc] ;  /* 0x001dcc0001007983 */ /* 0x000ee80000100800 */
[----:B------:R-:W3:Y:S04]  /*5e780*/  LDL R7, [R1+0x1dc8] ;  /* 0x001dc80001077983 */ /* 0x000ee80000100800 */
[----:B------:R4:W3:Y:S02]  /*5e790*/  @P1 LDG.E.U8 R86, desc[UR18][R16.64] ;  /* 0x0000001210561981 */ /* 0x0008e4000c1e1100 */
[----:B----4-:R-:W-:-:S02]  /*5e7a0*/  @P2 IMAD.MOV.U32 R16, RZ, RZ, R9 ;  /* 0x000000ffff102224 */ /* 0x010fc400078e0009 */
[----:B------:R-:W4:Y:S01]  /*5e7b0*/  LDL R9, [R1+0xf80] ;  /* 0x000f800001097983 */ /* 0x000f220000100800 */
[----:B------:R-:W-:-:S03]  /*5e7c0*/  @P2 IMAD.MOV.U32 R17, RZ, RZ, R20 ;  /* 0x000000ffff112224 */ /* 0x000fc600078e0014 */
[----:B------:R-:W4:Y:S04]  /*5e7d0*/  LDL R20, [R1+0xf7c] ;  /* 0x000f7c0001147983 */ /* 0x000f280000100800 */
[----:B------:R0:W4:Y:S02]  /*5e7e0*/  @P2 LDG.E.U8 R85, desc[UR18][R16.64] ;  /* 0x0000001210552981 */ /* 0x000124000c1e1100 */
[----:B0-----:R-:W-:Y:S02]  /*5e7f0*/  @P2 IMAD.MOV.U32 R17, RZ, RZ, R21 ;  /* 0x000000ffff112224 */ /* 0x001fe400078e0015 */
[----:B------:R-:W4:Y:S01]  /*5e800*/  LDL R21, [R1+0xf84] ;  /* 0x000f840001157983 */ /* 0x000f220000100800 */
[----:B------:R-:W-:Y:S01]  /*5e810*/  ISETP.GT.AND P1, PT, R15, 0xd2, PT ;  /* 0x000000d20f00780c */ /* 0x000fe20003f24270 */
[----:B--2---:R-:W-:-:S02]  /*5e820*/  @P2 IMAD.MOV.U32 R16, RZ, RZ, R2 ;  /* 0x000000ffff102224 */ /* 0x004fc400078e0002 */
[----:B------:R-:W2:Y:S04]  /*5e830*/  LDL R2, [R1+0xf88] ;  /* 0x000f880001027983 */ /* 0x000ea80000100800 */
[----:B------:R3:W2:Y:S06]  /*5e840*/  @P2 LDG.E.U8 R84, desc[UR18][R16.64] ;  /* 0x0000001210542981 */ /* 0x0006ac000c1e1100 */
[----:B---3--:R-:W-:-:S02]  /*5e850*/  @P1 IMAD.MOV.U32 R17, RZ, RZ, R19 ;  /* 0x000000ffff111224 */ /* 0x008fc400078e0013 */
[----:B------:R-:W3:Y:S01]  /*5e860*/  LDL R19, [R1+0xf90] ;  /* 0x000f900001137983 */ /* 0x000ee20000100800 */
[----:B------:R-:W-:Y:S01]  /*5e870*/  ISETP.GT.AND P2, PT, R15, 0xd3, PT ;  /* 0x000000d30f00780c */ /* 0x000fe20003f44270 */
[----:B------:R-:W-:Y:S01]  /*5e880*/  @P1 IMAD.MOV.U32 R16, RZ, RZ, R4 ;  /* 0x000000ffff101224 */ /* 0x000fe200078e0004 */
[----:B------:R-:W-:Y:S01]  /*5e890*/  PRMT R82, RZ, 0x7610, R82 ;  /* 0x00007610ff527816 */ /* 0x000fe20000000052 */
[----:B------:R-:W3:Y:S04]  /*5e8a0*/  LDL R4, [R1+0xf98] ;  /* 0x000f980001047983 */ /* 0x000ee80000100800 */
[----:B------:R0:W3:Y:S02]  /*5e8b0*/  @P1 LDG.E.U8 R83, desc[UR18][R16.64] ;  /* 0x0000001210531981 */ /* 0x0000e4000c1e1100 */
[----:B0-----:R-:W-:-:S02]  /*5e8c0*/  @P1 IMAD.MOV.U32 R16, RZ, RZ, R0 ;  /* 0x000000ffff101224 */ /* 0x001fc400078e0000 */
[----:B------:R-:W-:Y:S02]  /*5e8d0*/  @P1 IMAD.MOV.U32 R17, RZ, RZ, R7 ;  /* 0x000000ffff111224 */ /* 0x000fe400078e0007 */
[----:B------:R-:W3:Y:S04]  /*5e8e0*/  LDL R7, [R1+0xf94] ;  /* 0x000f940001077983 */ /* 0x000ee80000100800 */
[----:B------:R4:W3:Y:S04]  /*5e8f0*/  @P1 LDG.E.U8 R82, desc[UR18][R16.64] ;  /* 0x0000001210521981 */ /* 0x0008e8000c1e1100 */
[----:B------:R-:W-:Y:S04]  /*5e900*/  STL [R1+0x240], R33 ;  /* 0x0002402101007387 */ /* 0x000fe80000100800 */
[----:B------:R-:W3:Y:S01]  /*5e910*/  LDL R0, [R1+0xfa0] ;  /* 0x000fa00001007983 */ /* 0x000ee20000100800 */
[----:B----4-:R-:W-:-:S03]  /*5e920*/  @P2 IMAD.MOV.U32 R16, RZ, RZ, R9 ;  /* 0x000000ffff102224 */ /* 0x010fc600078e0009 */
[----:B------:R-:W4:Y:S01]  /*5e930*/  LDL R9, [R1+0xf9c] ;  /* 0x000f9c0001097983 */ /* 0x000f220000100800 */
[----:B------:R-:W-:Y:S01]  /*5e940*/  PRMT R80, RZ, 0x7610, R80 ;  /* 0x00007610ff507816 */ /* 0x000fe20000000050 */
[----:B------:R-:W-:Y:S02]  /*5e950*/  @P2 IMAD.MOV.U32 R17, RZ, RZ, R20 ;  /* 0x000000ffff112224 */ /* 0x000fe400078e0014 */
[----:B------:R-:W4:Y:S04]  /*5e960*/  LDL R20, [R1+0xfa8] ;  /* 0x000fa80001147983 */ /* 0x000f280000100800 */
[----:B------:R0:W4:Y:S02]  /*5e970*/  @P2 LDG.E.U8 R80, desc[UR18][R16.64] ;  /* 0x0000001210502981 */ /* 0x000124000c1e1100 */
[----:B0-----:R-:W-:-:S02]  /*5e980*/  @P2 IMAD.MOV.U32 R17, RZ, RZ, R21 ;  /* 0x000000ffff112224 */ /* 0x001fc400078e0015 */
[----:B------:R-:W4:Y:S01]  /*5e990*/  LDL R21, [R1+0xfa4] ;  /* 0x000fa40001157983 */ /* 0x000f220000100800 */
[----:B------:R-:W-:Y:S02]  /*5e9a0*/  ISETP.GT.AND P1, PT, R15, 0xd4, PT ;  /* 0x000000d40f00780c */ /* 0x000fe40003f24270 */
[----:B------:R-:W-:Y:S01]  /*5e9b0*/  PRMT R78, RZ, 0x7610, R78 ;  /* 0x00007610ff4e7816 */ /* 0x000fe2000000004e */
[----:B--2---:R-:W-:Y:S02]  /*5e9c0*/  @P2 IMAD.MOV.U32 R16, RZ, RZ, R2 ;  /* 0x000000ffff102224 */ /* 0x004fe400078e0002 */
[----:B------:R-:W2:Y:S04]  /*5e9d0*/  LDL R2, [R1+0xfb0] ;  /* 0x000fb00001027983 */ /* 0x000ea80000100800 */
[----:B------:R3:W2:Y:S04]  /*5e9e0*/  @P2 LDG.E.U8 R78, desc[UR18][R16.64] ;  /* 0x00000012104e2981 */ /* 0x0006a8000c1e1100 */
[----:B---3--:R-:W-:-:S02]  /*5e9f0*/  @P1 IMAD.MOV.U32 R16, RZ, RZ, R19 ;  /* 0x000000ffff101224 */ /* 0x008fc400078e0013 */
[----:B------:R-:W3:Y:S01]  /*5ea00*/  LDL R19, [R1+0xfac] ;  /* 0x000fac0001137983 */ /* 0x000ee20000100800 */
[----:B------:R-:W-:Y:S02]  /*5ea10*/  PRMT R76, RZ, 0x7610, R76 ;  /* 0x00007610ff4c7816 */ /* 0x000fe4000000004c */
[----:B------:R-:W-:Y:S01]  /*5ea20*/  ISETP.GT.AND P2, PT, R15, 0xd5, PT ;  /* 0x000000d50f00780c */ /* 0x000fe20003f44270 */
[----:B------:R-:W-:Y:S01]  /*5ea30*/  @P1 IMAD.MOV.U32 R17, RZ, RZ, R28 ;  /* 0x000000ffff111224 */ /* 0x000fe200078e001c */
[----:B------:R-:W-:-:S04]  /*5ea40*/  PRMT R74, RZ, 0x7610, R74 ;  /* 0x00007610ff4a7816 */ /* 0x000fc8000000004a */
[----:B------:R0:W3:Y:S01]  /*5ea50*/  @P1 LDG.E.U8 R76, desc[UR18][R16.64] ;  /* 0x00000012104c1981 */ /* 0x0000e2000c1e1100 */
[----:B------:R-:W-:Y:S01]  /*5ea60*/  PRMT R72, RZ, 0x7610, R72 ;  /* 0x00007610ff487816 */ /* 0x000fe20000000048 */
[----:B0-----:R-:W-:Y:S02]  /*5ea70*/  @P1 IMAD.MOV.U32 R16, RZ, RZ, R4 ;  /* 0x000000ffff101224 */ /* 0x001fe400078e0004 */
[----:B------:R-:W3:Y:S01]  /*5ea80*/  LDL R4, [R1+0xfb8] ;  /* 0x000fb80001047983 */ /* 0x000ee20000100800 */
[----:B------:R-:W-:-:S03]  /*5ea90*/  @P1 IMAD.MOV.U32 R17, RZ, RZ, R7 ;  /* 0x000000ffff111224 */ /* 0x000fc600078e0007 */
[----:B------:R-:W3:Y:S04]  /*5eaa0*/  LDL R7, [R1+0xfb4] ;  /* 0x000fb40001077983 */ /* 0x000ee80000100800 */
[----:B------:R0:W3:Y:S02]  /*5eab0*/  @P1 LDG.E.U8 R74, desc[UR18][R16.64] ;  /* 0x00000012104a1981 */ /* 0x0000e4000c1e1100 */
[----:B0-----:R-:W-:Y:S02]  /*5eac0*/  @P2 IMAD.MOV.U32 R16, RZ, RZ, R0 ;  /* 0x000000ffff102224 */ /* 0x001fe400078e0000 */
[----:B----4-:R-:W-:Y:S01]  /*5ead0*/  @P2 IMAD.MOV.U32 R17, RZ, RZ, R9 ;  /* 0x000000ffff112224 */ /* 0x010fe200078e0009 */
[----:B------:R-:W-:Y:S02]  /*5eae0*/  PRMT R70, RZ, 0x7610, R70 ;  /* 0x00007610ff467816 */ /* 0x000fe40000000046 */
[----:B------:R-:W-:-:S02]  /*5eaf0*/  ISETP.GT.AND P1, PT, R15, 0xd6, PT ;  /* 0x000000d60f00780c */ /* 0x000fc40003f24270 */
[----:B------:R-:W-:Y:S01]  /*5eb00*/  PRMT R8, RZ, 0x7610, R8 ;  /* 0x00007610ff087816 */ /* 0x000fe20000000008 */
[----:B------:R-:W4:Y:S04]  /*5eb10*/  LDL R9, [R1+0xfbc] ;  /* 0x000fbc0001097983 */ /* 0x000f280000100800 */
[----:B------:R0:W4:Y:S04]  /*5eb20*/  @P2 LDG.E.U8 R72, desc[UR18][R16.64] ;  /* 0x0000001210482981 */ /* 0x000128000c1e1100 */
[----:B------:R-:W4:Y:S01]  /*5eb30*/  LDL R0, [R1+0xfc0] ;  /* 0x000fc00001007983 */ /* 0x000f220000100800 */
[----:B0-----:R-:W-:-:S02]  /*5eb40*/  @P2 IMAD.MOV.U32 R16, RZ, RZ, R20 ;  /* 0x000000ffff102224 */ /* 0x001fc400078e0014 */
[----:B------:R-:W-:-:S05]  /*5eb50*/  @P2 IMAD.MOV.U32 R17, RZ, RZ, R21 ;  /* 0x000000ffff112224 */ /* 0x000fca00078e0015 */
[----:B------:R2:W4:Y:S02]  /*5eb60*/  @P2 LDG.E.U8 R70, desc[UR18][R16.64] ;  /* 0x0000001210462981 */ /* 0x000524000c1e1100 */
[----:B--2---:R-:W-:Y:S02]  /*5eb70*/  @P1 IMAD.MOV.U32 R16, RZ, RZ, R2 ;  /* 0x000000ffff101224 */ /* 0x004fe400078e0002 */
[----:B---3--:R-:W-:-:S05]  /*5eb80*/  @P1 IMAD.MOV.U32 R17, RZ, RZ, R19 ;  /* 0x000000ffff111224 */ /* 0x008fca00078e0013 */
[----:B------:R0:W2:Y:S01]  /*5eb90*/  @P1 LDG.E.U8 R8, desc[UR18][R16.64] ;  /* 0x0000001210081981 */ /* 0x0000a2000c1e1100 */
[----:B------:R-:W-:Y:S01]  /*5eba0*/  PRMT R22, RZ, 0x7610, R22 ;  /* 0x00007610ff167816 */ /* 0x000fe20000000016 */
[----:B0-----:R-:W-:Y:S02]  /*5ebb0*/  @P1 IMAD.MOV.U32 R16, RZ, RZ, R4 ;  /* 0x000000ffff101224 */ /* 0x001fe400078e0004 */
[----:B------:R-:W-:-:S05]  /*5ebc0*/  @P1 IMAD.MOV.U32 R17, RZ, RZ, R7 ;  /* 0x000000ffff111224 */ /* 0x000fca00078e0007 */
[----:B------:R0:W3:Y:S04]  /*5ebd0*/  @P1 LDG.E.U8 R22, desc[UR18][R16.64] ;  /* 0x0000001210161981 */ /* 0x0000e8000c1e1100 */
[----:B----4-:R-:W-:Y:S04]  /*5ebe0*/  STL [R1+0x20f4], R72 ;  /* 0x0020f44801007387 */ /* 0x010fe80000100800 */
[----:B------:R-:W4:Y:S04]  /*5ebf0*/  LDL R21, [R1+0xfc4] ;  /* 0x000fc40001157983 */ /* 0x000f280000100800 */
[----:B------:R-:W4:Y:S04]  /*5ec00*/  LDL R20, [R1+0xfc8] ;  /* 0x000fc80001147983 */ /* 0x000f280000100800 */
[----:B------:R-:W-:Y:S04]  /*5ec10*/  STL [R1+0x20f8], R70 ;  /* 0x0020f84601007387 */ /* 0x000fe80000100800 */
[----:B------:R-:W4:Y:S04]  /*5ec20*/  LDL R19, [R1+0x1dd0] ;  /* 0x001dd00001137983 */ /* 0x000f280000100800 */
[----:B------:R-:W4:Y:S01]  /*5ec30*/  LDL R2, [R1+0x1dd4] ;  /* 0x001dd40001027983 */ /* 0x000f220000100800 */
[----:B------:R-:W-:-:S02]  /*5ec40*/  ISETP.GT.AND P2, PT, R15, 0xd7, PT ;  /* 0x000000d70f00780c */ /* 0x000fc40003f44270 */
[----:B------:R-:W-:Y:S01]  /*5ec50*/  PRMT R27, RZ, 0x7610, R27 ;  /* 0x00007610ff1b7816 */ /* 0x000fe2000000001b */
[----:B--2---:R1:W-:Y:S04]  /*5ec60*/  STL [R1+0x214], R8 ;  /* 0x0002140801007387 */ /* 0x0043e80000100800 */
[----:B------:R-:W2:Y:S06]  /*5ec70*/  LDL R7, [R1+0x1ddc] ;  /* 0x001ddc0001077983 */ /* 0x000eac0000100800 */
[----:B0-----:R-:W-:-:S02]  /*5ec80*/  @P2 IMAD.MOV.U32 R16, RZ, RZ, R0 ;  /* 0x000000ffff102224 */ /* 0x001fc400078e0000 */
[----:B------:R-:W-:Y:S01]  /*5ec90*/  @P2 IMAD.MOV.U32 R17, RZ, RZ, R9 ;  /* 0x000000ffff112224 */ /* 0x000fe200078e0009 */
[----:B------:R-:W-:Y:S01]  /*5eca0*/  PRMT R25, RZ, 0x7610, R25 ;  /* 0x00007610ff197816 */ /* 0x000fe20000000019 */
[----:B------:R-:W2:Y:S04]  /*5ecb0*/  LDL R4, [R1+0x1de4] ;  /* 0x001de40001047983 */ /* 0x000ea80000100800 */
[----:B------:R4:W2:Y:S04]  /*5ecc0*/  @P2 LDG.E.U8 R27, desc[UR18][R16.64] ;  /* 0x00000012101b2981 */ /* 0x0008a8000c1e1100 */
[----:B-1----:R-:W2:Y:S01]  /*5ecd0*/  LDL R8, [R1+0x1dd8] ;  /* 0x001dd80001087983 */ /* 0x002ea20000100800 */
[----:B------:R-:W-:-:S03]  /*5ece0*/  ISETP.GT.AND P1, PT, R15, 0xd8, PT ;  /* 0x000000d80f00780c */ /* 0x000fc60003f24270 */
[----:B---3--:R0:W-:Y:S04]  /*5ecf0*/  STL [R1+0x208], R22 ;  /* 0x0002081601007387 */ /* 0x0081e80000100800 */
[----:B------:R-:W3:Y:S04]  /*5ed00*/  LDL R9, [R1+0x1de8] ;  /* 0x001de80001097983 */ /* 0x000ee80000100800 */
[----:B------:R-:W3:Y:S04]  /*5ed10*/  LDL R0, [R1+0x1dec] ;  /* 0x001dec0001007983 */ /* 0x000ee80000100800 */
[----:B0-----:R-:W3:Y:S01]  /*5ed20*/  LDL R22, [R1+0x1de0] ;  /* 0x001de00001167983 */ /* 0x001ee20000100800 */
[----:B----4-:R-:W-:-:S02]  /*5ed30*/  @P2 IMAD.MOV.U32 R17, RZ, RZ, R21 ;  /* 0x000000ffff112224 */ /* 0x010fc400078e0015 */
[----:B------:R-:W-:Y:S01]  /*5ed40*/  @P2 IMAD.MOV.U32 R16, RZ, RZ, R20 ;  /* 0x000000ffff102224 */ /* 0x000fe200078e0014 */
[----:B------:R-:W4:Y:S04]  /*5ed50*/  LDL R21, [R1+0x1df0] ;  /* 0x001df00001157983 */ /* 0x000f280000100800 */
[----:B------:R-:W4:Y:S04]  /*5ed60*/  LDL R20, [R1+0x1df4] ;  /* 0x001df40001147983 */ /* 0x000f280000100800 */
[----:B------:R0:W4:Y:S02]  /*5ed70*/  @P2 LDG.E.U8 R25, desc[UR18][R16.64] ;  /* 0x0000001210192981 */ /* 0x000124000c1e1100 */
[----:B0-----:R-:W-:-:S02]  /*5ed80*/  @P1 IMAD.MOV.U32 R17, RZ, RZ, R19 ;  /* 0x000000ffff111224 */ /* 0x001fc400078e0013 */
[----:B------:R-:W-:Y:S01]  /*5ed90*/  @P1 IMAD.MOV.U32 R16, RZ, RZ, R2 ;  /* 0x000000ffff101224 */ /* 0x000fe200078e0002 */
[----:B------:R-:W4:Y:S04]  /*5eda0*/  LDL R19, [R1+0x1df8] ;  /* 0x001df80001137983 */ /* 0x000f280000100800 */
[----:B------:R-:W4:Y:S01]  /*5edb0*/  LDL R2, [R1+0x1dfc] ;  /* 0x001dfc0001027983 */ /* 0x000f220000100800 */
[----:B------:R-:W-:-:S06]  /*5edc0*/  PRMT R69, RZ, 0x7610, R69 ;  /* 0x00007610ff457816 */ /* 0x000fcc0000000045 */
[----:B------:R2:W4:Y:S02]  /*5edd0*/  @P1 LDG.E.U8 R69, desc[UR18][R16.64] ;  /* 0x0000001210451981 */ /* 0x000524000c1e1100 */
[----:B--2---:R-:W-:Y:S02]  /*5ede0*/  @P1 IMAD.MOV.U32 R16, RZ, RZ, R7 ;  /* 0x000000ffff101224 */ /* 0x004fe400078e0007 */
[----:B------:R-:W2:Y:S01]  /*5edf0*/  LDL R7, [R1+0xfd0] ;  /* 0x000fd00001077983 */ /* 0x000ea20000100800 */
[----:B------:R-:W-:-:S03]  /*5ee00*/  @P1 IMAD.MOV.U32 R17, RZ, RZ, R8 ;  /* 0x000000ffff111224 */ /* 0x000fc600078e0008 */
[----:B------:R-:W2:Y:S01]  /*5ee10*/  LDL R8, [R1+0xfcc] ;  /* 0x000fcc0001087983 */ /* 0x000ea20000100800 */
[----:B------:R-:W-:Y:S02]  /*5ee20*/  ISETP.GT.AND P2, PT, R15, 0xd9, PT ;  /* 0x000000d90f00780c */ /* 0x000fe40003f44270 */
[----:B------:R-:W-:Y:S01]  /*5ee30*/  PRMT R68, RZ, 0x7610, R68 ;  /* 0x00007610ff447816 */ /* 0x000fe20000000044 */
[----:B------:R0:W-:Y:S01]  /*5ee40*/  STL [R1+0x204], R27 ;  /* 0x0002041b01007387 */ /* 0x0001e20000100800 */
[----:B------:R-:W-:-:S04]  /*5ee50*/  PRMT R67, RZ, 0x7610, R67 ;  /* 0x00007610ff437816 */ /* 0x000fc80000000043 */
[----:B------:R1:W2:Y:S04]  /*5ee60*/  @P1 LDG.E.U8 R68, desc[UR18][R16.64] ;  /* 0x0000001210441981 */ /* 0x0002a8000c1e1100 */
[----:B0-----:R-:W2:Y:S01]  /*5ee70*/  LDL R27, [R1+0xfd4] ;  /* 0x000fd400011b7983 */ /* 0x001ea20000100800 */
[----:B-1----:R-:W-:Y:S02]  /*5ee80*/  @P2 IMAD.MOV.U32 R16, RZ, RZ, R4 ;  /* 0x000000ffff102224 */ /* 0x002fe400078e0004 */
[----:B---3--:R-:W-:Y:S01]  /*5ee90*/  @P2 IMAD.MOV.U32 R17, RZ, RZ, R22 ;  /* 0x000000ffff112224 */ /* 0x008fe200078e0016 */
[----:B------:R-:W-:-:S04]  /*5eea0*/  ISETP.GT.AND P1, PT, R15, 0xda, PT ;  /* 0x000000da0f00780c */ /* 0x000fc80003f24270 */
[----:B------:R0:W3:Y:S04]  /*5eeb0*/  @P2 LDG.E.U8 R67, desc[UR18][R16.64] ;  /* 0x0000001210432981 */ /* 0x0000e8000c1e1100 */
[----:B----4-:R1:W-:Y:S04]  /*5eec0*/  STL [R1+0x200], R25 ;  /* 0x0002001901007387 */ /* 0x0103e80000100800 */
[----:B------:R-:W4:Y:S01]  /*5eed0*/  LDL R4, [R1+0xfe0] ;  /* 0x000fe00001047983 */ /* 0x000f220000100800 */
[----:B------:R-:W-:-:S03]  /*5eee0*/  PRMT R66, RZ, 0x7610, R66 ;  /* 0x00007610ff427816 */ /* 0x000fc60000000042 */
[----:B------:R-:W3:Y:S04]  /*5eef0*/  LDL R22, [R1+0xfe4] ;  /* 0x000fe40001167983 */ /* 0x000ee80000100800 */
[----:B-1----:R-:W3:Y:S01]  /*5ef00*/  LDL R25, [R1+0xfd8] ;  /* 0x000fd80001197983 */ /* 0x002ee20000100800 */
[----:B0-----:R-:W-:-:S03]  /*5ef10*/  @P2 IMAD.MOV.U32 R17, RZ, RZ, R9 ;  /* 0x000000ffff112224 */ /* 0x001fc600078e0009 */
[----:B------:R-:W4:Y:S01]  /*5ef20*/  LDL R9, [R1+0xfdc] ;  /* 0x000fdc0001097983 */ /* 0x000f220000100800 */
[----:B------:R-:W-:-:S03]  /*5ef30*/  @P2 IMAD.MOV.U32 R16, RZ, RZ, R0 ;  /* 0x000000ffff102224 */ /* 0x000fc600078e0000 */
[----:B------:R-:W4:Y:S04]  /*5ef40*/  LDL R0, [R1+0xfe8] ;  /* 0x000fe80001007983 */ /* 0x000f280000100800 */
[----:B------:R0:W4:Y:S01]  /*5ef50*/  @P2 LDG.E.U8 R66, desc[UR18][R16.64] ;  /* 0x0000001210422981 */ /* 0x000122000c1e1100 */
[----:B------:R-:W-:Y:S01]  /*5ef60*/  PRMT R65, RZ, 0x7610, R65 ;  /* 0x00007610ff417816 */ /* 0x000fe20000000041 */
[----:B0-----:R-:W-:Y:S02]  /*5ef70*/  @P1 IMAD.MOV.U32 R16, RZ, RZ, R20 ;  /* 0x000000ffff101224 */ /* 0x001fe400078e0014 */
        /* <DEDUP_REMOVED lines=8> */
[----:B------:R-:W-:Y:S02]  /*5f000*/  ISETP.GT.AND P2, PT, R15, 0xdb, PT ;  /* 0x000000db0f00780c */ /* 0x000fe40003f44270 */
[----:B------:R-:W-:-:S06]  /*5f010*/  PRMT R64, RZ, 0x7610, R64 ;  /* 0x00007610ff407816 */ /* 0x000fcc0000000040 */
[----:B------:R2:W4:Y:S05]  /*5f020*/  @P1 LDG.E.U8 R64, desc[UR18][R16.64] ;  /* 0x0000001210401981 */ /* 0x00052a000c1e1100 */
[----:B--2---:R-:W-:Y:S02]  /*5f030*/  @P2 IMAD.MOV.U32 R16, RZ, RZ, R7 ;  /* 0x000000ffff102224 */ /* 0x004fe400078e0007 */
[----:B------:R-:W2:Y:S01]  /*5f040*/  LDL R7, [R1+0x1000] ;  /* 0x0010000001077983 */ /* 0x000ea20000100800 */
[----:B------:R-:W-:-:S03]  /*5f050*/  @P2 IMAD.MOV.U32 R17, RZ, RZ, R8 ;  /* 0x000000ffff112224 */ /* 0x000fc600078e0008 */
[----:B------:R-:W2:Y:S01]  /*5f060*/  LDL R8, [R1+0xffc] ;  /* 0x000ffc0001087983 */ /* 0x000ea20000100800 */
[----:B------:R-:W-:Y:S02]  /*5f070*/  PRMT R62, RZ, 0x7610, R62 ;  /* 0x00007610ff3e7816 */ /* 0x000fe4000000003e */
[----:B------:R-:W-:Y:S02]  /*5f080*/  ISETP.GT.AND P1, PT, R15, 0xdc, PT ;  /* 0x000000dc0f00780c */ /* 0x000fe40003f24270 */
[----:B------:R-:W-:Y:S02]  /*5f090*/  PRMT R60, RZ, 0x7610, R60 ;  /* 0x00007610ff3c7816 */ /* 0x000fe4000000003c */
[----:B------:R0:W2:Y:S01]  /*5f0a0*/  @P2 LDG.E.U8 R62, desc[UR18][R16.64] ;  /* 0x00000012103e2981 */ /* 0x0000a2000c1e1100 */
[----:B------:R-:W-:Y:S01]  /*5f0b0*/  PRMT R59, RZ, 0x7610, R59 ;  /* 0x00007610ff3b7816 */ /* 0x000fe2000000003b */
[----:B0-----:R-:W-:Y:S01]  /*5f0c0*/  @P2 IMAD.MOV.U32 R17, RZ, RZ, R27 ;  /* 0x000000ffff112224 */ /* 0x001fe200078e001b */
[----:B------:R-:W-:-:S02]  /*5f0d0*/  PRMT R58, RZ, 0x7610, R58 ;  /* 0x00007610ff3a7816 */ /* 0x000fc4000000003a */
[----:B------:R-:W-:Y:S01]  /*5f0e0*/  PRMT R56, RZ, 0x7610, R56 ;  /* 0x00007610ff387816 */ /* 0x000fe20000000038 */
[----:B---3--:R-:W-:Y:S02]  /*5f0f0*/  @P2 IMAD.MOV.U32 R16, RZ, RZ, R25 ;  /* 0x000000ffff102224 */ /* 0x008fe400078e0019 */
[----:B------:R-:W3:Y:S04]  /*5f100*/  LDL R25, [R1+0x100c] ;  /* 0x00100c0001197983 */ /* 0x000ee80000100800 */
[----:B------:R4:W3:Y:S01]  /*5f110*/  @P2 LDG.E.U8 R60, desc[UR18][R16.64] ;  /* 0x00000012103c2981 */ /* 0x0008e2000c1e1100 */
[----:B------:R-:W-:Y:S01]  /*5f120*/  ISETP.GT.AND P2, PT, R15, 0xdd, PT ;  /* 0x000000dd0f00780c */ /* 0x000fe20003f44270 */
[----:B----4-:R-:W-:Y:S02]  /*5f130*/  @P1 IMAD.MOV.U32 R16, RZ, RZ, R4 ;  /* 0x000000ffff101224 */ /* 0x010fe400078e0004 */
[----:B------:R-:W-:Y:S01]  /*5f140*/  @P1 IMAD.MOV.U32 R17, RZ, RZ, R9 ;  /* 0x000000ffff111224 */ /* 0x000fe200078e0009 */
[----:B------:R-:W4:Y:S04]  /*5f150*/  LDL R4, [R1+0x1008] ;  /* 0x0010080001047983 */ /* 0x000f280000100800 */
[----:B------:R-:W3:Y:S04]  /*5f160*/  LDL R9, [R1+0x1004] ;  /* 0x0010040001097983 */ /* 0x000ee80000100800 */
[----:B------:R0:W3:Y:S02]  /*5f170*/  @P1 LDG.E.U8 R59, desc[UR18][R16.64] ;  /* 0x00000012103b1981 */ /* 0x0000e4000c1e1100 */
[----:B0-----:R-:W-:-:S02]  /*5f180*/  @P1 IMAD.MOV.U32 R16, RZ, RZ, R0 ;  /* 0x000000ffff101224 */ /* 0x001fc400078e0000 */
[----:B------:R-:W-:Y:S01]  /*5f190*/  @P1 IMAD.MOV.U32 R17, RZ, RZ, R22 ;  /* 0x000000ffff111224 */ /* 0x000fe200078e0016 */
[----:B------:R-:W3:Y:S04]  /*5f1a0*/  LDL R0, [R1+0x1010] ;  /* 0x0010100001007983 */ /* 0x000ee80000100800 */
[----:B------:R0:W3:Y:S01]  /*5f1b0*/  @P1 LDG.E.U8 R58, desc[UR18][R16.64] ;  /* 0x00000012103a1981 */ /* 0x0000e2000c1e1100 */
[----:B------:R-:W-:Y:S01]  /*5f1c0*/  PRMT R54, RZ, 0x7610, R54 ;  /* 0x00007610ff367816 */ /* 0x000fe20000000036 */
[----:B0-----:R-:W-:Y:S02]  /*5f1d0*/  @P2 IMAD.MOV.U32 R16, RZ, RZ, R20 ;  /* 0x000000ffff102224 */ /* 0x001fe400078e0014 */
[----:B------:R-:W-:Y:S01]  /*5f1e0*/  @P2 IMAD.MOV.U32 R17, RZ, RZ, R21 ;  /* 0x000000ffff112224 */ /* 0x000fe200078e0015 */
[----:B------:R-:W-:Y:S01]  /*5f1f0*/  ISETP.GT.AND P1, PT, R15, 0xde, PT ;  /* 0x000000de0f00780c */ /* 0x000fe20003f24270 */
[----:B------:R-:W3:Y:S04]  /*5f200*/  LDL R21, [R1+0x1014] ;  /* 0x0010140001157983 */ /* 0x000ee80000100800 */
[----:B------:R0:W3:Y:S04]  /*5f210*/  @P2 LDG.E.U8 R56, desc[UR18][R16.64] ;  /* 0x0000001210382981 */ /* 0x0000e8000c1e1100 */
[----:B------:R-:W3:Y:S01]  /*5f220*/  LDL R20, [R1+0x1018] ;  /* 0x0010180001147983 */ /* 0x000ee20000100800 */
[----:B0-----:R-:W-:-:S02]  /*5f230*/  @P2 IMAD.MOV.U32 R16, RZ, RZ, R2 ;  /* 0x000000ffff102224 */ /* 0x001fc400078e0002 */
[----:B------:R-:W-:-:S05]  /*5f240*/  @P2 IMAD.MOV.U32 R17, RZ, RZ, R19 ;  /* 0x000000ffff112224 */ /* 0x000fca00078e0013 */
[----:B------:R2:W3:Y:S01]  /*5f250*/  @P2 LDG.E.U8 R54, desc[UR18][R16.64] ;  /* 0x0000001210362981 */ /* 0x0004e2000c1e1100 */
[----:B------:R-:W-:Y:S01]  /*5f260*/  PRMT R18, RZ, 0x7610, R18 ;  /* 0x00007610ff127816 */ /* 0x000fe20000000012 */
[----:B--2---:R-:W-:Y:S02]  /*5f270*/  @P1 IMAD.MOV.U32 R16, RZ, RZ, R7 ;  /* 0x000000ffff101224 */ /* 0x004fe400078e0007 */
[----:B------:R-:W-:-:S05]  /*5f280*/  @P1 IMAD.MOV.U32 R17, RZ, RZ, R8 ;  /* 0x000000ffff111224 */ /* 0x000fca00078e0008 */
[----:B------:R4:W2:Y:S01]  /*5f290*/  @P1 LDG.E.U8 R18, desc[UR18][R16.64] ;  /* 0x0000001210121981 */ /* 0x0008a2000c1e1100 */
[----:B------:R-:W-:Y:S02]  /*5f2a0*/  ISETP.GT.AND P2, PT, R15, 0xdf, PT ;  /* 0x000000df0f00780c */ /* 0x000fe40003f44270 */
[----:B------:R-:W-:Y:S02]  /*5f2b0*/  PRMT R26, RZ, 0x7610, R26 ;  /* 0x00007610ff1a7816 */ /* 0x000fe4000000001a */
[----:B------:R-:W-:Y:S02]  /*5f2c0*/  PRMT R23, RZ, 0x7610, R23 ;  /* 0x00007610ff177816 */ /* 0x000fe40000000017 */
[----:B------:R-:W-:Y:S01]  /*5f2d0*/  PRMT R24, RZ, 0x7610, R24 ;  /* 0x00007610ff187816 */ /* 0x000fe20000000018 */
[----:B----4-:R-:W-:Y:S02]  /*5f2e0*/  @P1 IMAD.MOV.U32 R16, RZ, RZ, R4 ;  /* 0x000000ffff101224 */ /* 0x010fe400078e0004 */
[----:B---3--:R-:W-:-:S05]  /*5f2f0*/  @P1 IMAD.MOV.U32 R17, RZ, RZ, R9 ;  /* 0x000000ffff111224 */ /* 0x008fca00078e0009 */
[----:B------:R0:W3:Y:S02]  /*5f300*/  @P1 LDG.E.U8 R26, desc[UR18][R16.64] ;  /* 0x00000012101a1981 */ /* 0x0000e4000c1e1100 */
[----:B0-----:R-:W-:Y:S02]  /*5f310*/  @P2 IMAD.MOV.U32 R16, RZ, RZ, R0 ;  /* 0x000000ffff102224 */ /* 0x001fe400078e0000 */
[----:B------:R-:W-:-:S05]  /*5f320*/  @P2 IMAD.MOV.U32 R17, RZ, RZ, R25 ;  /* 0x000000ffff112224 */ /* 0x000fca00078e0019 */
[----:B------:R0:W4:Y:S04]  /*5f330*/  @P2 LDG.E.U8 R23, desc[UR18][R16.64] ;  /* 0x0000001210172981 */ /* 0x000128000c1e1100 */
[----:B------:R-:W-:Y:S04]  /*5f340*/  STL [R1+0x20fc], R56 ;  /* 0x0020fc3801007387 */ /* 0x000fe80000100800 */
[----:B------:R-:W3:Y:S04]  /*5f350*/  LDL R2, [R1+0x1e04] ;  /* 0x001e040001027983 */ /* 0x000ee80000100800 */
[----:B------:R-:W-:Y:S04]  /*5f360*/  STL [R1+0x2100], R54 ;  /* 0x0021003601007387 */ /* 0x000fe80000100800 */
[----:B------:R-:W3:Y:S04]  /*5f370*/  LDL R7, [R1+0x1e00] ;  /* 0x001e000001077983 */ /* 0x000ee80000100800 */
[----:B------:R-:W3:Y:S01]  /*5f380*/  LDL R22, [R1+0x1e08] ;  /* 0x001e080001167983 */ /* 0x000ee20000100800 */
[----:B0-----:R-:W-:-:S02]  /*5f390*/  @P2 IMAD.MOV.U32 R16, RZ, RZ, R20 ;  /* 0x000000ffff102224 */ /* 0x001fc400078e0014 */
[----:B------:R-:W-:Y:S01]  /*5f3a0*/  @P2 IMAD.MOV.U32 R17, RZ, RZ, R21 ;  /* 0x000000ffff112224 */ /* 0x000fe200078e0015 */
[----:B------:R-:W3:Y:S04]  /*5f3b0*/  LDL R8, [R1+0x1e0c] ;  /* 0x001e0c0001087983 */ /* 0x000ee80000100800 */
[----:B------:R-:W3:Y:S04]  /*5f3c0*/  LDL R19, [R1+0x1e10] ;  /* 0x001e100001137983 */ /* 0x000ee80000100800 */
[----:B------:R3:W3:Y:S04]  /*5f3d0*/  @P2 LDG.E.U8 R24, desc[UR18][R16.64] ;  /* 0x0000001210182981 */ /* 0x0006e8000c1e1100 */
[----:B--2---:R0:W-:Y:S04]  /*5f3e0*/  STL [R1+0x1cc], R18 ;  /* 0x0001cc1201007387 */ /* 0x0041e80000100800 */
[----:B------:R-:W2:Y:S04]  /*5f3f0*/  LDL R9, [R1+0x1e18] ;  /* 0x001e180001097983 */ /* 0x000ea80000100800 */
[----:B------:R-:W2:Y:S04]  /*5f400*/  LDL R4, [R1+0x1e1c] ;  /* 0x001e1c0001047983 */ /* 0x000ea80000100800 */
[----:B------:R-:W2:Y:S04]  /*5f410*/  LDL R0, [R1+0x1e24] ;  /* 0x001e240001007983 */ /* 0x000ea80000100800 */
[----:B0-----:R-:W2:Y:S01]  /*5f420*/  LDL R18, [R1+0x1e14] ;  /* 0x001e140001127983 */ /* 0x001ea20000100800 */
[----:B------:R-:W-:-:S02]  /*5f430*/  ISETP.GT.AND P1, PT, R15, 0xe0, PT ;  /* 0x000000e00f00780c */ /* 0x000fc40003f24270 */
[----:B------:R-:W-:Y:S02]  /*5f440*/  PRMT R52, RZ, 0x7610, R52 ;  /* 0x00007610ff347816 */ /* 0x000fe40000000034 */
[----:B------:R-:W-:Y:S02]  /*5f450*/  ISETP.GT.AND P2, PT, R15, 0xe1, PT ;  /* 0x000000e10f00780c */ /* 0x000fe40003f44270 */
[----:B------:R-:W-:Y:S01]  /*5f460*/  PRMT R50, RZ, 0x7610, R50 ;  /* 0x00007610ff327816 */ /* 0x000fe20000000032 */
[----:B----4-:R0:W-:Y:S04]  /*5f470*/  STL [R1+0x1bc], R23 ;  /* 0x0001bc1701007387 */ /* 0x0101e80000100800 */
[----:B------:R-:W4:Y:S04]  /*5f480*/  LDL R21, [R1+0x1e28] ;  /* 0x001e280001157983 */ /* 0x000f280000100800 */
[----:B------:R-:W4:Y:S04]  /*5f490*/  LDL R20, [R1+0x1e2c] ;  /* 0x001e2c0001147983 */ /* 0x000f280000100800 */
[----:B0-----:R-:W4:Y:S01]  /*5f4a0*/  LDL R23, [R1+0x1e20] ;  /* 0x001e200001177983 */ /* 0x001f220000100800 */
[----:B---3--:R-:W-:-:S03]  /*5f4b0*/  @P1 IMAD.MOV.U32 R16, RZ, RZ, R2 ;  /* 0x000000ffff101224 */ /* 0x008fc600078e0002 */
[----:B------:R-:W3:Y:S01]  /*5f4c0*/  LDL R2, [R1+0x1020] ;  /* 0x0010200001027983 */ /* 0x000ee20000100800 */
[----:B------:R-:W-:-:S03]  /*5f4d0*/  @P1 IMAD.MOV.U32 R17, RZ, RZ, R7 ;  /* 0x000000ffff111224 */ /* 0x000fc600078e0007 */
[----:B------:R-:W3:Y:S04]  /*5f4e0*/  LDL R7, [R1+0x101c] ;  /* 0x00101c0001077983 */ /* 0x000ee80000100800 */
[----:B------:R0:W3:Y:S02]  /*5f4f0*/  @P1 LDG.E.U8 R52, desc[UR18][R16.64] ;  /* 0x0000001210341981 */ /* 0x0000e4000c1e1100 */
[----:B0-----:R-:W-:Y:S02]  /*5f500*/  @P1 IMAD.MOV.U32 R17, RZ, RZ, R22 ;  /* 0x000000ffff111224 */ /* 0x001fe400078e0016 */
[----:B------:R-:W-:Y:S01]  /*5f510*/  @P1 IMAD.MOV.U32 R16, RZ, RZ, R8 ;  /* 0x000000ffff101224 */ /* 0x000fe200078e0008 */
[----:B------:R-:W3:Y:S04]  /*5f520*/  LDL R22, [R1+0x1024] ;  /* 0x0010240001167983 */ /* 0x000ee80000100800 */
[----:B------:R-:W3:Y:S04]  /*5f530*/  LDL R8, [R1+0x1028] ;  /* 0x0010280001087983 */ /* 0x000ee80000100800 */
[----:B------:R0:W-:Y:S04]  /*5f540*/  STL [R1+0x1b0], R24 ;  /* 0x0001b01801007387 */ /* 0x0001e80000100800 */
[----:B------:R1:W3:Y:S04]  /*5f550*/  @P1 LDG.E.U8 R50, desc[UR18][R16.64] ;  /* 0x0000001210321981 */ /* 0x0002e8000c1e1100 */
[----:B0-----:R-:W3:Y:S01]  /*5f560*/  LDL R24, [R1+0x1030] ;  /* 0x0010300001187983 */ /* 0x001ee20000100800 */
[----:B-1----:R-:W-:-:S03]  /*5f570*/  @P2 IMAD.MOV.U32 R17, RZ, RZ, R19 ;  /* 0x000000ffff112224 */ /* 0x002fc600078e0013 */
[----:B------:R0:W-:Y:S04]  /*5f580*/  STL [R1+0x1c8], R26 ;  /* 0x0001c81a01007387 */ /* 0x0001e80000100800 */
[----:B------:R-:W3:Y:S01]  /*5f590*/  LDL R25, [R1+0x102c] ;  /* 0x00102c0001197983 */ /* 0x000ee20000100800 */
[----:B--2---:R-:W-:Y:S02]  /*5f5a0*/  @P2 IMAD.MOV.U32 R16, RZ, RZ, R18 ;  /* 0x000000ffff102224 */ /* 0x004fe400078e0012 */
[----:B------:R-:W-:Y:S02]  /*5f5b0*/  @P2 IMAD.MOV.U32 R18, RZ, RZ, R4 ;  /* 0x000000ffff122224 */ /* 0x000fe400078e0004 */
[----:B------:R-:W-:Y:S01]  /*5f5c0*/  @P2 IMAD.MOV.U32 R19, RZ, RZ, R9 ;  /* 0x000000ffff132224 */ /* 0x000fe200078e0009 */
[----:B------:R-:W2:Y:S04]  /*5f5d0*/  LDL R4, [R1+0x1038] ;  /* 0x0010380001047983 */ /* 0x000ea80000100800 */
[----:B------:R-:W2:Y:S01]  /*5f5e0*/  LDL R9, [R1+0x1034] ;  /* 0x0010340001097983 */ /* 0x000ea20000100800 */
[----:B------:R-:W-:-:S02]  /*5f5f0*/  PRMT R48, RZ, 0x7610, R48 ;  /* 0x00007610ff307816 */ /* 0x000fc40000000030 */
[----:B------:R-:W-:Y:S01]  /*5f600*/  ISETP.GT.AND P1, PT, R15, 0xe2, PT ;  /* 0x000000e20f00780c */ /* 0x000fe20003f24270 */
[----:B0-----:R-:W2:Y:S04]  /*5f610*/  LDL R26, [R1+0x104c] ;  /* 0x00104c00011a7983 */ /* 0x001ea80000100800 */
[----:B------:R-:W2:Y:S04]  /*5f620*/  LDL R28, [R1+0x105c] ;  /* 0x00105c00011c7983 */ /* 0x000ea80000100800 */
[----:B------:R0:W2:Y:S01]  /*5f630*/  @P2 LDG.E.U8 R48, desc[UR18][R16.64] ;  /* 0x0000001210302981 */ /* 0x0000a2000c1e1100 */
[----:B------:R-:W-:-:S02]  /*5f640*/  PRMT R32, RZ, 0x7610, R32 ;  /* 0x00007610ff207816 */ /* 0x000fc40000000020 */
[----:B------:R-:W-:Y:S02]  /*5f650*/  PRMT R29, RZ, 0x7610, R29 ;  /* 0x00007610ff1d7816 */ /* 0x000fe4000000001d */
[----:B------:R-:W-:Y:S02]  /*5f660*/  PRMT R31, RZ, 0x7610, R31 ;  /* 0x00007610ff1f7816 */ /* 0x000fe4000000001f */
[----:B------:R-:W-:Y:S01]  /*5f670*/  PRMT R30, RZ, 0x7610, R30 ;  /* 0x00007610ff1e7816 */ /* 0x000fe2000000001e */
[----:B------:R-:W2:Y:S01]  /*5f680*/  LDL R27, [R1+0x1e30] ;  /* 0x001e3000011b7983 */ /* 0x000ea20000100800 */
[----:B0-----:R-:W-:Y:S02]  /*5f690*/  PRMT R16, RZ, 0x7610, R16 ;  /* 0x00007610ff107816 */ /* 0x001fe40000000010 */
[----:B------:R-:W-:-:S04]  /*5f6a0*/  PRMT R17, RZ, 0x7610, R17 ;  /* 0x00007610ff117816 */ /* 0x000fc80000000011 */
[----:B------:R0:W2:Y:S01]  /*5f6b0*/  @P2 LDG.E.U8 R16, desc[UR18][R18.64] ;  /* 0x0000001212102981 */ /* 0x0000a2000c1e1100 */
[----:B------:R-:W-:Y:S01]  /*5f6c0*/  ISETP.GT.AND P2, PT, R15, 0xe3, PT ;  /* 0x000000e30f00780c */ /* 0x000fe20003f44270 */
[----:B0-----:R-:W-:Y:S02]  /*5f6d0*/  @P1 IMAD.MOV.U32 R18, RZ, RZ, R0 ;  /* 0x000000ffff121224 */ /* 0x001fe400078e0000 */
[----:B------:R-:W2:Y:S01]  /*5f6e0*/  LDL R0, [R1+0x1050] ;  /* 0x0010500001007983 */ /* 0x000ea20000100800 */
[----:B----4-:R-:W-:-:S05]  /*5f6f0*/  @P1 IMAD.MOV.U32 R19, RZ, RZ, R23 ;  /* 0x000000ffff131224 */ /* 0x010fca00078e0017 */
[----:B------:R0:W4:Y:S02]  /*5f700*/  @P1 LDG.E.U8 R17, desc[UR18][R18.64] ;  /* 0x0000001212111981 */ /* 0x000124000c1e1100 */
[----:B0-----:R-:W-:-:S06]  /*5f710*/  PRMT R18, RZ, 0x7610, R18 ;  /* 0x00007610ff127816 */ /* 0x001fcc0000000012 */
[----:B------:R3:W4:Y:S02]  /*5f720*/  @P1 LDG.E.U8 R18, desc[UR18][R20.64] ;  /* 0x0000001214121981 */ /* 0x000724000c1e1100 */
[----:B---3--:R-:W-:Y:S02]  /*5f730*/  @P2 IMAD.MOV.U32 R20, RZ, RZ, R2 ;  /* 0x000000ffff142224 */ /* 0x008fe400078e0002 */
[----:B------:R-:W-:Y:S01]  /*5f740*/  @P2 IMAD.MOV.U32 R21, RZ, RZ, R7 ;  /* 0x000000ffff152224 */ /* 0x000fe200078e0007 */
[----:B------:R-:W3:Y:S04]  /*5f750*/  LDL R2, [R1+0x1058] ;  /* 0x0010580001027983 */ /* 0x000ee80000100800 */
[----:B------:R-:W4:Y:S01]  /*5f760*/  LDL R7, [R1+0x1054] ;  /* 0x0010540001077983 */ /* 0x000f220000100800 */
[----:B------:R-:W-:-:S02]  /*5f770*/  PRMT R19, RZ, 0x7610, R19 ;  /* 0x00007610ff137816 */ /* 0x000fc40000000013 */
[----:B------:R-:W-:Y:S01]  /*5f780*/  ISETP.GT.AND P1, PT, R15, 0xe4, PT ;  /* 0x000000e40f00780c */ /* 0x000fe20003f24270 */
[----:B------:R-:W-:Y:S02]  /*5f790*/  @P2 IMAD.MOV.U32 R23, RZ, RZ, R22 ;  /* 0x000000ffff172224 */ /* 0x000fe400078e0016 */
[----:B------:R-:W-:Y:S02]  /*5f7a0*/  @P2 IMAD.MOV.U32 R22, RZ, RZ, R8 ;  /* 0x000000ffff162224 */ /* 0x000fe400078e0008 */
[----:B------:R-:W4:Y:S04]  /*5f7b0*/  LDL R8, [R1+0x1060] ;  /* 0x0010600001087983 */ /* 0x000f280000100800 */
[----:B------:R0:W4:Y:S02]  /*5f7c0*/  @P2 LDG.E.U8 R19, desc[UR18][R20.64] ;  /* 0x0000001214132981 */ /* 0x000124000c1e1100 */
[----:B0-----:R-:W-:-:S06]  /*5f7d0*/  PRMT R20, RZ, 0x7610, R20 ;  /* 0x00007610ff147816 */ /* 0x001fcc0000000014 */
[----:B------:R0:W4:Y:S02]  /*5f7e0*/  @P2 LDG.E.U8 R20, desc[UR18][R22.64] ;  /* 0x0000001216142981 */ /* 0x000124000c1e1100 */
[----:B0-----:R-:W-:Y:S02]  /*5f7f0*/  @P1 IMAD.MOV.U32 R22, RZ, RZ, R24 ;  /* 0x000000ffff161224 */ /* 0x001fe400078e0018 */
[----:B------:R-:W-:Y:S02]  /*5f800*/  @P1 IMAD.MOV.U32 R23, RZ, RZ, R25 ;  /* 0x000000ffff171224 */ /* 0x000fe400078e0019 */
[----:B--2---:R-:W-:Y:S02]  /*5f810*/  @P1 IMAD.MOV.U32 R24, RZ, RZ, R4 ;  /* 0x000000ffff181224 */ /* 0x004fe400078e0004 */
[----:B------:R-:W-:Y:S01]  /*5f820*/  @P1 IMAD.MOV.U32 R25, RZ, RZ, R9 ;  /* 0x000000ffff191224 */ /* 0x000fe200078e0009 */
[----:B------:R-:W2:Y:S04]  /*5f830*/  LDL R4, [R1+0x1068] ;  /* 0x0010680001047983 */ /* 0x000ea80000100800 */
[----:B------:R-:W2:Y:S01]  /*5f840*/  LDL R9, [R1+0x1064] ;  /* 0x0010640001097983 */ /* 0x000ea20000100800 */
[----:B------:R-:W-:-:S02]  /*5f850*/  PRMT R21, RZ, 0x7610, R21 ;  /* 0x00007610ff157816 */ /* 0x000fc40000000015 */
[----:B------:R-:W-:-:S04]  /*5f860*/  ISETP.GT.AND P2, PT, R15, 0xe6, PT ;  /* 0x000000e60f00780c */ /* 0x000fc80003f44270 */
[----:B------:R0:W2:Y:S02]  /*5f870*/  @P1 LDG.E.U8 R21, desc[UR18][R22.64] ;  /* 0x0000001216151981 */ /* 0x0000a4000c1e1100 */
[----:B0-----:R-:W-:-:S06]  /*5f880*/  PRMT R22, RZ, 0x7610, R22 ;  /* 0x00007610ff167816 */ /* 0x001fcc0000000016 */
[----:B------:R0:W2:Y:S02]  /*5f890*/  @P1 LDG.E.U8 R22, desc[UR18][R24.64] ;  /* 0x0000001218161981 */ /* 0x0000a4000c1e1100 */
[----:B0-----:R-:W-:Y:S02]  /*5f8a0*/  @P2 IMAD.MOV.U32 R24, RZ, RZ, R0 ;  /* 0x000000ffff182224 */ /* 0x001fe400078e0000 */
[----:B------:R-:W-:Y:S01]  /*5f8b0*/  @P2 IMAD.MOV.U32 R25, RZ, RZ, R26 ;  /* 0x000000ffff192224 */ /* 0x000fe200078e001a */
[----:B------:R-:W-:Y:S01]  /*5f8c0*/  ISETP.GT.AND P1, PT, R15, 0xe7, PT ;  /* 0x000000e70f00780c */ /* 0x000fe20003f24270 */
[----:B------:R-:W2:Y:S04]  /*5f8d0*/  LDL R26, [R1+0x1e34] ;  /* 0x001e3400011a7983 */ /* 0x000ea80000100800 */
[----:B------:R3:W2:Y:S04]  /*5f8e0*/  @P2 LDG.E.U8 R32, desc[UR18][R24.64] ;  /* 0x0000001218202981 */ /* 0x0006a8000c1e1100 */
[----:B------:R-:W2:Y:S01]  /*5f8f0*/  LDL R0, [R1+0x1e3c] ;  /* 0x001e3c0001007983 */ /* 0x000ea20000100800 */
[----:B---3--:R-:W-:-:S02]  /*5f900*/  @P2 IMAD.MOV.U32 R24, RZ, RZ, R2 ;  /* 0x000000ffff182224 */ /* 0x008fc400078e0002 */
[----:B----4-:R-:W-:Y:S01]  /*5f910*/  @P2 IMAD.MOV.U32 R25, RZ, RZ, R7 ;  /* 0x000000ffff192224 */ /* 0x010fe200078e0007 */
[----:B------:R-:W3:Y:S04]  /*5f920*/  LDL R2, [R1+0x1e44] ;  /* 0x001e440001027983 */ /* 0x000ee80000100800 */
[----:B------:R-:W4:Y:S04]  /*5f930*/  LDL R7, [R1+0x1e38] ;  /* 0x001e380001077983 */ /* 0x000f280000100800 */
[----:B------:R0:W3:Y:S02]  /*5f940*/  @P2 LDG.E.U8 R29, desc[UR18][R24.64] ;  /* 0x00000012181d2981 */ /* 0x0000e4000c1e1100 */
[----:B0-----:R-:W-:-:S02]  /*5f950*/  @P1 IMAD.MOV.U32 R24, RZ, RZ, R8 ;  /* 0x000000ffff181224 */ /* 0x001fc400078e0008 */
[----:B------:R-:W-:-:S05]  /*5f960*/  @P1 IMAD.MOV.U32 R25, RZ, RZ, R28 ;  /* 0x000000ffff191224 */ /* 0x000fca00078e001c */
[----:B------:R2:W4:Y:S02]  /*5f970*/  @P1 LDG.E.U8 R31, desc[UR18][R24.64] ;  /* 0x00000012181f1981 */ /* 0x000524000c1e1100 */
[----:B--2---:R-:W-:Y:S02]  /*5f980*/  @P1 IMAD.MOV.U32 R24, RZ, RZ, R4 ;  /* 0x000000ffff181224 */ /* 0x004fe400078e0004 */
[----:B------:R-:W-:-:S05]  /*5f990*/  @P1 IMAD.MOV.U32 R25, RZ, RZ, R9 ;  /* 0x000000ffff191224 */ /* 0x000fca00078e0009 */
[----:B------:R0:W2:Y:S01]  /*5f9a0*/  @P1 LDG.E.U8 R30, desc[UR18][R24.64] ;  /* 0x00000012181e1981 */ /* 0x0000a2000c1e1100 */
[C---:B------:R-:W-:Y:S02]  /*5f9b0*/  ISETP.GT.AND P2, PT, R15.reuse, 0xe8, PT ;  /* 0x000000e80f00780c */ /* 0x040fe40003f44270 */
[----:B------:R-:W-:Y:S02]  /*5f9c0*/  PRMT R23, RZ, 0x7610, R23 ;  /* 0x00007610ff177816 */ /* 0x000fe40000000017 */
[----:B------:R-:W-:-:S09]  /*5f9d0*/  ISETP.GT.AND P1, PT, R15, 0xe9, PT ;  /* 0x000000e90f00780c */ /* 0x000fd20003f24270 */
[----:B0-----:R-:W-:Y:S02]  /*5f9e0*/  @P2 IMAD.MOV.U32 R25, RZ, RZ, R27 ;  /* 0x000000ffff192224 */ /* 0x001fe400078e001b */
[----:B------:R-:W-:Y:S02]  /*5f9f0*/  @P2 IMAD.MOV.U32 R24, RZ, RZ, R26 ;  /* 0x000000ffff182224 */ /* 0x000fe400078e001a */
[----:B------:R-:W-:-:S03]  /*5fa00*/  @P2 IMAD.MOV.U32 R26, RZ, RZ, R0 ;  /* 0x000000ffff1a2224 */ /* 0x000fc600078e0000 */
[----:B------:R0:W2:Y:S02]  /*5fa10*/  @P2 LDG.E.U8 R23, desc[UR18][R24.64] ;  /* 0x0000001218172981 */ /* 0x0000a4000c1e1100 */
[----:B0-----:R-:W-:Y:S02]  /*5fa20*/  PRMT R24, RZ, 0x7610, R24 ;  /* 0x00007610ff187816 */ /* 0x001fe40000000018 */
[----:B---3--:R0:W-:Y:S04]  /*5fa30*/  STL [R1+0x180], R29 ;  /* 0x0001801d01007387 */ /* 0x0081e80000100800 */
[----:B------:R-:W3:Y:S04]  /*5fa40*/  LDL R28, [R1+0x1e48] ;  /* 0x001e4800011c7983 */ /* 0x000ee80000100800 */
[----:B------:R-:W3:Y:S04]  /*5fa50*/  LDL R8, [R1+0x1e4c] ;  /* 0x001e4c0001087983 */ /* 0x000ee80000100800 */
[----:B------:R-:W3:Y:S04]  /*5fa60*/  LDL R9, [R1+0x1e50] ;  /* 0x001e500001097983 */ /* 0x000ee80000100800 */
[----:B------:R-:W3:Y:S04]  /*5fa70*/  LDL R4, [R1+0x1e54] ;  /* 0x001e540001047983 */ /* 0x000ee80000100800 */
[----:B0-----:R-:W3:Y:S01]  /*5fa80*/  LDL R29, [R1+0x1e40] ;  /* 0x001e4000011d7983 */ /* 0x001ee20000100800 */
[----:B----4-:R-:W-:-:S03]  /*5fa90*/  @P2 IMAD.MOV.U32 R27, RZ, RZ, R7 ;  /* 0x000000ffff1b2224 */ /* 0x010fc600078e0007 */
[----:B------:R0:W-:Y:S04]  /*5faa0*/  STL [R1+0x174], R31 ;  /* 0x0001741f01007387 */ /* 0x0001e80000100800 */
[----:B------:R1:W4:Y:S04]  /*5fab0*/  @P2 LDG.E.U8 R24, desc[UR18][R26.64] ;  /* 0x000000121a182981 */ /* 0x000328000c1e1100 */
[----:B0-----:R-:W4:Y:S01]  /*5fac0*/  LDL R31, [R1+0x1e58] ;  /* 0x001e5800011f7983 */ /* 0x001f220000100800 */
[----:B-1----:R-:W-:-:S03]  /*5fad0*/  @P1 IMAD.MOV.U32 R26, RZ, RZ, R2 ;  /* 0x000000ffff1a1224 */ /* 0x002fc600078e0002 */
[----:B--2---:R0:W-:Y:S04]  /*5fae0*/  STL [R1+0x168], R30 ;  /* 0x0001681e01007387 */ /* 0x0041e80000100800 */
[----:B------:R-:W2:Y:S04]  /*5faf0*/  LDL R7, [R1+0x106c] ;  /* 0x00106c0001077983 */ /* 0x000ea80000100800 */
[----:B------:R-:W2:Y:S04]  /*5fb00*/  LDL R0, [R1+0x1070] ;  /* 0x0010700001007983 */ /* 0x000ea80000100800 */
[----:B0-----:R-:W4:Y:S04]  /*5fb10*/  LDL R30, [R1+0x1e5c] ;  /* 0x001e5c00011e7983 */ /* 0x001f280000100800 */
[----:B------:R0:W-:Y:S04]  /*5fb20*/  STL [R1+0x18c], R32 ;  /* 0x00018c2001007387 */ /* 0x0001e80000100800 */
[----:B------:R-:W2:Y:S01]  /*5fb30*/  LDL R2, [R1+0x1078] ;  /* 0x0010780001027983 */ /* 0x000ea20000100800 */
[----:B------:R-:W-:-:S02]  /*5fb40*/  PRMT R25, RZ, 0x7610, R25 ;  /* 0x00007610ff197816 */ /* 0x000fc40000000019 */
[----:B------:R-:W-:Y:S01]  /*5fb50*/  ISETP.GT.AND P2, PT, R15, 0xea, PT ;  /* 0x000000ea0f00780c */ /* 0x000fe20003f44270 */
[----:B------:R-:W2:Y:S04]  /*5fb60*/  LDL R34, [R1+0x1084] ;  /* 0x0010840001227983 */ /* 0x000ea80000100800 */
[----:B------:R-:W2:Y:S04]  /*5fb70*/  LDL R36, [R1+0x108c] ;  /* 0x00108c0001247983 */ /* 0x000ea80000100800 */
[----:B0-----:R-:W2:Y:S01]  /*5fb80*/  LDL R32, [R1+0x1074] ;  /* 0x0010740001207983 */ /* 0x001ea20000100800 */
[----:B---3--:R-:W-:-:S02]  /*5fb90*/  @P1 IMAD.MOV.U32 R27, RZ, RZ, R29 ;  /* 0x000000ffff1b1224 */ /* 0x008fc400078e001d */
[----:B------:R-:W-:Y:S02]  /*5fba0*/  @P1 IMAD.MOV.U32 R29, RZ, RZ, R28 ;  /* 0x000000ffff1d1224 */ /* 0x000fe400078e001c */
[----:B------:R-:W-:Y:S02]  /*5fbb0*/  @P1 IMAD.MOV.U32 R28, RZ, RZ, R8 ;  /* 0x000000ffff1c1224 */ /* 0x000fe400078e0008 */
[----:B------:R-:W3:Y:S04]  /*5fbc0*/  LDL R8, [R1+0x1080] ;  /* 0x0010800001087983 */ /* 0x000ee80000100800 */
[----:B------:R0:W3:Y:S02]  /*5fbd0*/  @P1 LDG.E.U8 R25, desc[UR18][R26.64] ;  /* 0x000000121a191981 */ /* 0x0000e4000c1e1100 */
[----:B0-----:R-:W-:-:S02]  /*5fbe0*/  PRMT R26, RZ, 0x7610, R26 ;  /* 0x00007610ff1a7816 */ /* 0x001fc4000000001a */
[----:B------:R-:W-:-:S04]  /*5fbf0*/  PRMT R27, RZ, 0x7610, R27 ;  /* 0x00007610ff1b7816 */ /* 0x000fc8000000001b */
[----:B------:R0:W3:Y:S01]  /*5fc00*/  @P1 LDG.E.U8 R26, desc[UR18][R28.64] ;  /* 0x000000121c1a1981 */ /* 0x0000e2000c1e1100 */
[----:B------:R-:W-:Y:S01]  /*5fc10*/  ISETP.GT.AND P1, PT, R15, 0xeb, PT ;  /* 0x000000eb0f00780c */ /* 0x000fe20003f24270 */
[----:B0-----:R-:W-:Y:S02]  /*5fc20*/  @P2 IMAD.MOV.U32 R28, RZ, RZ, R4 ;  /* 0x000000ffff1c2224 */ /* 0x001fe400078e0004 */
[----:B------:R-:W-:Y:S01]  /*5fc30*/  @P2 IMAD.MOV.U32 R29, RZ, RZ, R9 ;  /* 0x000000ffff1d2224 */ /* 0x000fe200078e0009 */
[----:B------:R-:W3:Y:S04]  /*5fc40*/  LDL R4, [R1+0x1088] ;  /* 0x0010880001047983 */ /* 0x000ee80000100800 */
[----:B------:R-:W3:Y:S04]  /*5fc50*/  LDL R9, [R1+0x107c] ;  /* 0x00107c0001097983 */ /* 0x000ee80000100800 */
[----:B------:R0:W3:Y:S02]  /*5fc60*/  @P2 LDG.E.U8 R27, desc[UR18][R28.64] ;  /* 0x000000121c1b2981 */ /* 0x0000e4000c1e1100 */
[----:B0-----:R-:W-:-:S06]  /*5fc70*/  PRMT R28, RZ, 0x7610, R28 ;  /* 0x00007610ff1c7816 */ /* 0x001fcc000000001c */
[----:B----4-:R2:W4:Y:S02]  /*5fc80*/  @P2 LDG.E.U8 R28, desc[UR18][R30.64] ;  /* 0x000000121e1c2981 */ /* 0x010524000c1e1100 */
[----:B--2---:R-:W-:Y:S02]  /*5fc90*/  @P1 IMAD.MOV.U32 R31, RZ, RZ, R7 ;  /* 0x000000ffff1f1224 */ /* 0x004fe400078e0007 */
[----:B------:R-:W2:Y:S01]  /*5fca0*/  LDL R7, [R1+0x1090] ;  /* 0x0010900001077983 */ /* 0x000ea20000100800 */
[----:B------:R-:W-:Y:S02]  /*5fcb0*/  @P1 IMAD.MOV.U32 R33, RZ, RZ, R32 ;  /* 0x000000ffff211224 */ /* 0x000fe400078e0020 */
[----:B------:R-:W-:Y:S02]  /*5fcc0*/  @P1 IMAD.MOV.U32 R30, RZ, RZ, R0 ;  /* 0x000000ffff1e1224 */ /* 0x000fe400078e0000 */
[----:B------:R-:W-:Y:S01]  /*5fcd0*/  @P1 IMAD.MOV.U32 R32, RZ, RZ, R2 ;  /* 0x000000ffff201224 */ /* 0x000fe200078e0002 */
[----:B------:R-:W4:Y:S04]  /*5fce0*/  LDL R0, [R1+0x1098] ;  /* 0x0010980001007983 */ /* 0x000f280000100800 */
[----:B------:R-:W4:Y:S01]  /*5fcf0*/  LDL R2, [R1+0x1094] ;  /* 0x0010940001027983 */ /* 0x000f220000100800 */
[----:B------:R-:W-:-:S02]  /*5fd00*/  PRMT R29, RZ, 0x7610, R29 ;  /* 0x00007610ff1d7816 */ /* 0x000fc4000000001d */
[----:B------:R-:W-:-:S04]  /*5fd10*/  ISETP.GT.AND P2, PT, R15, 0xec, PT ;  /* 0x000000ec0f00780c */ /* 0x000fc80003f44270 */
[----:B------:R0:W4:Y:S02]  /*5fd20*/  @P1 LDG.E.U8 R29, desc[UR18][R30.64] ;  /* 0x000000121e1d1981 */ /* 0x000124000c1e1100 */
[----:B0-----:R-:W-:Y:S02]  /*5fd30*/  PRMT R30, RZ, 0x7610, R30 ;  /* 0x00007610ff1e7816 */ /* 0x001fe4000000001e */
[----:B------:R-:W-:-:S04]  /*5fd40*/  PRMT R31, RZ, 0x7610, R31 ;  /* 0x00007610ff1f7816 */ /* 0x000fc8000000001f */
[----:B------:R3:W4:Y:S01]  /*5fd50*/  @P1 LDG.E.U8 R30, desc[UR18][R32.64] ;  /* 0x00000012201e1981 */ /* 0x000722000c1e1100 */
[----:B------:R-:W-:Y:S01]  /*5fd60*/  ISETP.GT.AND P1, PT, R15, 0xed, PT ;  /* 0x000000ed0f00780c */ /* 0x000fe20003f24270 */
[----:B------:R-:W-:Y:S02]  /*5fd70*/  @P2 IMAD.MOV.U32 R35, RZ, RZ, R34 ;  /* 0x000000ffff232224 */ /* 0x000fe400078e0022 */
[----:B---3--:R-:W-:Y:S02]  /*5fd80*/  @P2 IMAD.MOV.U32 R32, RZ, RZ, R8 ;  /* 0x000000ffff202224 */ /* 0x008fe400078e0008 */
[----:B------:R-:W3:Y:S01]  /*5fd90*/  LDL R8, [R1+0x10a0] ;  /* 0x0010a00001087983 */ /* 0x000ee20000100800 */
[----:B------:R-:W-:Y:S02]  /*5fda0*/  @P2 IMAD.MOV.U32 R33, RZ, RZ, R9 ;  /* 0x000000ffff212224 */ /* 0x000fe400078e0009 */
[----:B------:R-:W-:Y:S01]  /*5fdb0*/  @P2 IMAD.MOV.U32 R34, RZ, RZ, R4 ;  /* 0x000000ffff222224 */ /* 0x000fe200078e0004 */
[----:B------:R-:W3:Y:S04]  /*5fdc0*/  LDL R9, [R1+0x109c] ;  /* 0x00109c0001097983 */ /* 0x000ee80000100800 */
[----:B------:R0:W3:Y:S04]  /*5fdd0*/  @P2 LDG.E.U8 R31, desc[UR18][R32.64] ;  /* 0x00000012201f2981 */ /* 0x0000e8000c1e1100 */
[----:B------:R-:W3:Y:S01]  /*5fde0*/  LDL R4, [R1+0x10a8] ;  /* 0x0010a80001047983 */ /* 0x000ee20000100800 */
[----:B0-----:R-:W-:-:S02]  /*5fdf0*/  PRMT R32, RZ, 0x7610, R32 ;  /* 0x00007610ff207816 */ /* 0x001fc40000000020 */
[----:B------:R-:W-:-:S04]  /*5fe00*/  PRMT R33, RZ, 0x7610, R33 ;  /* 0x00007610ff217816 */ /* 0x000fc80000000021 */
[----:B------:R0:W3:Y:S02]  /*5fe10*/  @P2 LDG.E.U8 R32, desc[UR18][R34.64] ;  /* 0x0000001222202981 */ /* 0x0000e4000c1e1100 */
[----:B0-----:R-:W-:Y:S02]  /*5fe20*/  @P1 IMAD.MOV.U32 R35, RZ, RZ, R36 ;  /* 0x000000ffff231224 */ /* 0x001fe400078e0024 */
[----:B--2---:R-:W-:Y:S02]  /*5fe30*/  @P1 IMAD.MOV.U32 R34, RZ, RZ, R7 ;  /* 0x000000ffff221224 */ /* 0x004fe400078e0007 */
[----:B------:R-:W2:Y:S04]  /*5fe40*/  LDL R7, [R1+0x10a4] ;  /* 0x0010a40001077983 */ /* 0x000ea80000100800 */
[----:B------:R0:W2:Y:S01]  /*5fe50*/  @P1 LDG.E.U8 R33, desc[UR18][R34.64] ;  /* 0x0000001222211981 */ /* 0x0000a2000c1e1100 */
[----:B----4-:R-:W-:-:S02]  /*5fe60*/  @P1 IMAD.MOV.U32 R36, RZ, RZ, R0 ;  /* 0x000000ffff241224 */ /* 0x010fc400078e0000 */
[----:B------:R-:W-:Y:S01]  /*5fe70*/  @P1 IMAD.MOV.U32 R37, RZ, RZ, R2 ;  /* 0x000000ffff251224 */ /* 0x000fe200078e0002 */
[----:B0-----:R-:W-:-:S06]  /*5fe80*/  PRMT R34, RZ, 0x7610, R34 ;  /* 0x00007610ff227816 */ /* 0x001fcc0000000022 */
[----:B------:R3:W4:Y:S01]  /*5fe90*/  @P1 LDG.E.U8 R34, desc[UR18][R36.64] ;  /* 0x0000001224221981 */ /* 0x000722000c1e1100 */
[----:B------:R-:W-:Y:S02]  /*5fea0*/  ISETP.GT.AND P2, PT, R15, 0xee, PT ;  /* 0x000000ee0f00780c */ /* 0x000fe40003f44270 */
[----:B------:R-:W-:Y:S02]  /*5feb0*/  PRMT R40, RZ, 0x7610, R40 ;  /* 0x00007610ff287816 */ /* 0x000fe40000000028 */
[----:B------:R-:W-:-:S09]  /*5fec0*/  PRMT R39, RZ, 0x7610, R39 ;  /* 0x00007610ff277816 */ /* 0x000fd20000000027 */
[----:B---3--:R-:W-:Y:S02]  /*5fed0*/  @P2 IMAD.MOV.U32 R36, RZ, RZ, R8 ;  /* 0x000000ffff242224 */ /* 0x008fe400078e0008 */
[----:B------:R-:W-:-:S05]  /*5fee0*/  @P2 IMAD.MOV.U32 R37, RZ, RZ, R9 ;  /* 0x000000ffff252224 */ /* 0x000fca00078e0009 */
[----:B------:R0:W3:Y:S02]  /*5fef0*/  @P2 LDG.E.U8 R40, desc[UR18][R36.64] ;  /* 0x0000001224282981 */ /* 0x0000e4000c1e1100 */
[----:B0-----:R-:W-:Y:S02]  /*5ff00*/  @P2 IMAD.MOV.U32 R36, RZ, RZ, R4 ;  /* 0x000000ffff242224 */ /* 0x001fe400078e0004 */
[----:B--2---:R-:W-:Y:S01]  /*5ff10*/  @P2 IMAD.MOV.U32 R37, RZ, RZ, R7 ;  /* 0x000000ffff252224 */ /* 0x004fe200078e0007 */
[----:B------:R0:W-:Y:S04]  /*5ff20*/  STL [R1+0x2104], R33 ;  /* 0x0021042101007387 */ /* 0x0001e80000100800 */
[----:B------:R-:W2:Y:S04]  /*5ff30*/  LDL R2, [R1+0x1e60] ;  /* 0x001e600001027983 */ /* 0x000ea80000100800 */
[----:B------:R-:W3:Y:S04]  /*5ff40*/  LDL R0, [R1+0x1e64] ;  /* 0x001e640001007983 */ /* 0x000ee80000100800 */
[----:B------:R2:W3:Y:S04]  /*5ff50*/  @P2 LDG.E.U8 R39, desc[UR18][R36.64] ;  /* 0x0000001224272981 */ /* 0x0004e8000c1e1100 */
[----:B----4-:R-:W-:Y:S04]  /*5ff60*/  STL [R1+0x2108], R34 ;  /* 0x0021082201007387 */ /* 0x010fe80000100800 */
[----:B------:R-:W4:Y:S04]  /*5ff70*/  LDL R38, [R1+0x1e68] ;  /* 0x001e680001267983 */ /* 0x000f280000100800 */
[----:B0-----:R-:W4:Y:S01]  /*5ff80*/  LDL R33, [R1+0x1e6c] ;  /* 0x001e6c0001217983 */ /* 0x001f220000100800 */
[----:B------:R-:W-:-:S03]  /*5ff90*/  ISETP.GT.AND P1, PT, R15, 0xf0, PT ;  /* 0x000000f00f00780c */ /* 0x000fc60003f24270 */
[----:B------:R-:W4:Y:S04]  /*5ffa0*/  LDL R9, [R1+0x1e90] ;  /* 0x001e900001097983 */ /* 0x000f280000100800 */
[----:B------:R-:W4:Y:S04]  /*5ffb0*/  LDL R8, [R1+0x1e94] ;  /* 0x001e940001087983 */ /* 0x000f280000100800 */
[----:B------:R-:W4:Y:S04]  /*5ffc0*/  LDL R7, [R1+0x1e98] ;  /* 0x001e980001077983 */ /* 0x000f280000100800 */
[----:B------:R-:W4:Y:S01]  /*5ffd0*/  LDL R4, [R1+0x1e9c] ;  /* 0x001e9c0001047983 */ /* 0x000f220000100800 */
[----:B------:R-:W-:-:S02]  /*5ffe0*/  PRMT R35, RZ, 0x7610, R35 ;  /* 0x00007610ff237816 */ /* 0x000fc40000000023 */
[----:B------:R-:W-:Y:S01]  /*5fff0*/  ISETP.GT.AND P2, PT, R15, 0xf8, PT ;  /* 0x000000f80f00780c */ /* 0x000fe20003f44270 */
[----:B--2---:R-:W-:Y:S02]  /*60000*/  @P1 IMAD.MOV.U32 R37, RZ, RZ, R2 ;  /* 0x000000ffff251224 */ /* 0x004fe400078e0002 */
[----:B---3--:R-:W-:Y:S01]  /*60010*/  @P1 IMAD.MOV.U32 R36, RZ, RZ, R0 ;  /* 0x000000ffff241224 */ /* 0x008fe200078e0000 */
[----:B------:R-:W2:Y:S04]  /*60020*/  LDL R2, [R1+0x10ac] ;  /* 0x0010ac0001027983 */ /* 0x000ea80000100800 */
[----:B------:R-:W3:Y:S04]  /*60030*/  LDL R0, [R1+0x10b0] ;  /* 0x0010b00001007983 */ /* 0x000ee80000100800 */
[----:B------:R4:W-:Y:S04]  /*60040*/  STL [R1+0x12c], R39 ;  /* 0x00012c2701007387 */ /* 0x0009e80000100800 */
[----:B------:R-:W3:Y:S04]  /*60050*/  LDL R42, [R1+0x10b4] ;  /* 0x0010b400012a7983 */ /* 0x000ee80000100800 */
[----:B------:R0:W3:Y:S01]  /*60060*/  @P1 LDG.E.U8 R35, desc[UR18][R36.64] ;  /* 0x0000001224231981 */ /* 0x0000e2000c1e1100 */
[----:B----4-:R-:W-:-:S02]  /*60070*/  @P1 IMAD.MOV.U32 R39, RZ, RZ, R38 ;  /* 0x000000ffff271224 */ /* 0x010fc400078e0026 */
[----:B------:R-:W-:Y:S02]  /*60080*/  @P1 IMAD.MOV.U32 R38, RZ, RZ, R33 ;  /* 0x000000ffff261224 */ /* 0x000fe400078e0021 */
[----:B------:R-:W4:Y:S01]  /*60090*/  LDL R33, [R1+0x10b8] ;  /* 0x0010b80001217983 */ /* 0x000f220000100800 */
[----:B0-----:R-:W-:Y:S02]  /*600a0*/  PRMT R36, RZ, 0x7610, R36 ;  /* 0x00007610ff247816 */ /* 0x001fe40000000024 */
[----:B------:R-:W-:-:S04]  /*600b0*/  PRMT R37, RZ, 0x7610, R37 ;  /* 0x00007610ff257816 */ /* 0x000fc80000000025 */
[----:B------:R0:W4:Y:S01]  /*600c0*/  @P1 LDG.E.U8 R36, desc[UR18][R38.64] ;  /* 0x0000001226241981 */ /* 0x000122000c1e1100 */
[----:B------:R-:W-:Y:S01]  /*600d0*/  ISETP.GT.AND P1, PT, R15, 0xef, PT ;  /* 0x000000ef0f00780c */ /* 0x000fe20003f24270 */
[----:B------:R-:W-:Y:S02]  /*600e0*/  @P2 IMAD.MOV.U32 R41, RZ, RZ, R7 ;  /* 0x000000ffff292224 */ /* 0x000fe400078e0007 */
[----:B0-----:R-:W-:Y:S02]  /*600f0*/  @P2 IMAD.MOV.U32 R38, RZ, RZ, R8 ;  /* 0x000000ffff262224 */ /* 0x001fe400078e0008 */
[----:B------:R-:W-:Y:S01]  /*60100*/  @P2 IMAD.MOV.U32 R39, RZ, RZ, R9 ;  /* 0x000000ffff272224 */ /* 0x000fe200078e0009 */
[----:B------:R-:W4:Y:S04]  /*60110*/  LDL R8, [R1+0x1e74] ;  /* 0x001e740001087983 */ /* 0x000f280000100800 */
[----:B------:R-:W4:Y:S04]  /*60120*/  LDL R9, [R1+0x1e70] ;  /* 0x001e700001097983 */ /* 0x000f280000100800 */
[----:B------:R0:W4:Y:S04]  /*60130*/  @P2 LDG.E.U8 R37, desc[UR18][R38.64] ;  /* 0x0000001226252981 */ /* 0x000128000c1e1100 */
[----:B------:R1:W-:Y:S01]  /*60140*/  STL [R1+0x138], R40 ;  /* 0x0001382801007387 */ /* 0x0003e20000100800 */
[----:B------:R-:W-:-:S02]  /*60150*/  PRMT R43, RZ, 0x7610, R43 ;  /* 0x00007610ff2b7816 */ /* 0x000fc4000000002b */
[----:B------:R-:W-:Y:S01]  /*60160*/  PRMT R10, RZ, 0x7610, R10 ;  /* 0x00007610ff0a7816 */ /* 0x000fe2000000000a */
[----:B------:R-:W4:Y:S01]  /*60170*/  LDL R7, [R1+0x1e78] ;  /* 0x001e780001077983 */ /* 0x000f220000100800 */
[----:B0-----:R-:W-:Y:S01]  /*60180*/  PRMT R38, RZ, 0x7610, R38 ;  /* 0x00007610ff267816 */ /* 0x001fe20000000026 */
[----:B-1----:R-:W-:Y:S02]  /*60190*/  @P2 IMAD.MOV.U32 R40, RZ, RZ, R4 ;  /* 0x000000ffff282224 */ /* 0x002fe400078e0004 */
[----:B------:R-:W4:Y:S04]  /*601a0*/  LDL R4, [R1+0x1e7c] ;  /* 0x001e7c0001047983 */ /* 0x000f280000100800 */
[----:B------:R2:W4:Y:S02]  /*601b0*/  @P2 LDG.E.U8 R38, desc[UR18][R40.64] ;  /* 0x0000001228262981 */ /* 0x000524000c1e1100 */
[----:B--2---:R-:W-:-:S02]  /*601c0*/  @P1 IMAD.MOV.U32 R41, RZ, RZ, R2 ;  /* 0x000000ffff291224 */ /* 0x004fc400078e0002 */
[----:B---3--:R-:W-:Y:S01]  /*601d0*/  @P1 IMAD.MOV.U32 R40, RZ, RZ, R0 ;  /* 0x000000ffff281224 */ /* 0x008fe200078e0000 */
[----:B------:R-:W2:Y:S04]  /*601e0*/  LDL R2, [R1+0x1e80] ;  /* 0x001e800001027983 */ /* 0x000ea80000100800 */
[----:B------:R-:W3:Y:S04]  /*601f0*/  LDL R0, [R1+0x1e84] ;  /* 0x001e840001007983 */ /* 0x000ee80000100800 */
[----:B------:R0:W2:Y:S02]  /*60200*/  @P1 LDG.E.U8 R43, desc[UR18][R40.64] ;  /* 0x00000012282b1981 */ /* 0x0000a4000c1e1100 */
[----:B0-----:R-:W-:-:S02]  /*60210*/  @P1 IMAD.MOV.U32 R41, RZ, RZ, R42 ;  /* 0x000000ffff291224 */ /* 0x001fc400078e002a */
[----:B----4-:R-:W-:Y:S01]  /*60220*/  @P1 IMAD.MOV.U32 R40, RZ, RZ, R33 ;  /* 0x000000ffff281224 */ /* 0x010fe200078e0021 */
[C---:B------:R-:W-:Y:S01]  /*60230*/  ISETP.GT.AND P2, PT, R15.reuse, 0xf1, PT ;  /* 0x000000f10f00780c */ /* 0x040fe20003f44270 */
[----:B------:R-:W4:Y:S04]  /*60240*/  LDL R33, [R1+0x1e88] ;  /* 0x001e880001217983 */ /* 0x000f280000100800 */
[----:B------:R0:W2:Y:S01]  /*60250*/  @P1 LDG.E.U8 R10, desc[UR18][R40.64] ;  /* 0x00000012280a1981 */ /* 0x0000a2000c1e1100 */
[----:B------:R-:W-:Y:S02]  /*60260*/  PRMT R39, RZ, 0x7610, R39 ;  /* 0x00007610ff277816 */ /* 0x000fe40000000027 */
[----:B------:R-:W-:-:S05]  /*60270*/  ISETP.GT.AND P1, PT, R15, 0xf2, PT ;  /* 0x000000f20f00780c */ /* 0x000fca0003f24270 */
[----:B0-----:R-:W-:Y:S02]  /*60280*/  @P2 IMAD.MOV.U32 R40, RZ, RZ, R8 ;  /* 0x000000ffff282224 */ /* 0x001fe400078e0008 */
[----:B------:R-:W-:-:S05]  /*60290*/  @P2 IMAD.MOV.U32 R41, RZ, RZ, R9 ;  /* 0x000000ffff292224 */ /* 0x000fca00078e0009 */
[----:B------:R0:W3:Y:S01]  /*602a0*/  @P2 LDG.E.U8 R39, desc[UR18][R40.64] ;  /* 0x0000001228272981 */ /* 0x0000e2000c1e1100 */
[----:B------:R-:W-:Y:S01]  /*602b0*/  @P2 IMAD.MOV.U32 R42, RZ, RZ, R4 ;  /* 0x000000ffff2a2224 */ /* 0x000fe200078e0004 */
[----:B0-----:R-:W-:Y:S02]  /*602c0*/  PRMT R40, RZ, 0x7610, R40 ;  /* 0x00007610ff287816 */ /* 0x001fe40000000028 */
[----:B--2---:R0:W-:Y:S04]  /*602d0*/  STL [R1+0x114], R10 ;  /* 0x0001140a01007387 */ /* 0x0041e80000100800 */
[----:B0-----:R-:W2:Y:S04]  /*602e0*/  LDL R10, [R1+0x1e8c] ;  /* 0x001e8c00010a7983 */ /* 0x001ea80000100800 */
[----:B------:R0:W-:Y:S04]  /*602f0*/  STL [R1+0x11c], R43 ;  /* 0x00011c2b01007387 */ /* 0x0001e80000100800 */
[----:B------:R-:W2:Y:S04]  /*60300*/  LDL R9, [R1+0x10bc] ;  /* 0x0010bc0001097983 */ /* 0x000ea80000100800 */
[----:B------:R-:W2:Y:S04]  /*60310*/  LDL R8, [R1+0x10c0] ;  /* 0x0010c00001087983 */ /* 0x000ea80000100800 */
[----:B------:R-:W2:Y:S01]  /*60320*/  LDL R4, [R1+0x1eac] ;  /* 0x001eac0001047983 */ /* 0x000ea20000100800 */
[----:B0-----:R-:W-:-:S03]  /*60330*/  @P2 IMAD.MOV.U32 R43, RZ, RZ, R7 ;  /* 0x000000ffff2b2224 */ /* 0x001fc600078e0007 */
[----:B------:R-:W2:Y:S04]  /*60340*/  LDL R7, [R1+0x1ea8] ;  /* 0x001ea80001077983 */ /* 0x000ea80000100800 */
[----:B------:R3:W2:Y:S02]  /*60350*/  @P2 LDG.E.U8 R40, desc[UR18][R42.64] ;  /* 0x000000122a282981 */ /* 0x0006a4000c1e1100 */
[----:B---3--:R-:W-:Y:S02]  /*60360*/  @P1 IMAD.MOV.U32 R42, RZ, RZ, R0 ;  /* 0x000000ffff2a1224 */ /* 0x008fe400078e0000 */
[----:B------:R-:W-:Y:S01]  /*60370*/  @P1 IMAD.MOV.U32 R43, RZ, RZ, R2 ;  /* 0x000000ffff2b1224 */ /* 0x000fe200078e0002 */
[----:B------:R-:W3:Y:S04]  /*60380*/  LDL R0, [R1+0x1ea4] ;  /* 0x001ea40001007983 */ /* 0x000ee80000100800 */
[----:B------:R-:W3:Y:S01]  /*60390*/  LDL R2, [R1+0x1ea0] ;  /* 0x001ea00001027983 */ /* 0x000ee20000100800 */
[----:B------:R-:W-:-:S02]  /*603a0*/  PRMT R41, RZ, 0x7610, R41 ;  /* 0x00007610ff297816 */ /* 0x000fc40000000029 */
[----:B------:R-:W-:Y:S01]  /*603b0*/  ISETP.GT.AND P2, PT, R15, 0xf3, PT ;  /* 0x000000f30f00780c */ /* 0x000fe20003f44270 */
[----:B----4-:R-:W-:Y:S02]  /*603c0*/  @P1 IMAD.MOV.U32 R45, RZ, RZ, R33 ;  /* 0x000000ffff2d1224 */ /* 0x010fe400078e0021 */
[----:B------:R-:W4:Y:S04]  /*603d0*/  LDL R33, [R1+0x10c4] ;  /* 0x0010c40001217983 */ /* 0x000f280000100800 */
[----:B------:R0:W4:Y:S02]  /*603e0*/  @P1 LDG.E.U8 R41, desc[UR18][R42.64] ;  /* 0x000000122a291981 */ /* 0x000124000c1e1100 */
[----:B0-----:R-:W-:Y:S02]  /*603f0*/  PRMT R42, RZ, 0x7610, R42 ;  /* 0x00007610ff2a7816 */ /* 0x001fe4000000002a */
[----:B------:R-:W-:Y:S01]  /*60400*/  PRMT R43, RZ, 0x7610, R43 ;  /* 0x00007610ff2b7816 */ /* 0x000fe2000000002b */
[----:B--2---:R-:W-:-:S02]  /*60410*/  @P1 IMAD.MOV.U32 R44, RZ, RZ, R10 ;  /* 0x000000ffff2c1224 */ /* 0x004fc400078e000a */
[----:B------:R-:W2:Y:S04]  /*60420*/  LDL R10, [R1+0x10c8] ;  /* 0x0010c800010a7983 */ /* 0x000ea80000100800 */
[----:B------:R0:W2:Y:S01]  /*60430*/  @P1 LDG.E.U8 R42, desc[UR18][R44.64] ;  /* 0x000000122c2a1981 */ /* 0x0000a2000c1e1100 */
[----:B------:R-:W-:Y:S01]  /*60440*/  ISETP.GT.AND P1, PT, R15, 0xf9, PT ;  /* 0x000000f90f00780c */ /* 0x000fe20003f24270 */
[----:B0-----:R-:W-:Y:S02]  /*60450*/  @P2 IMAD.MOV.U32 R44, RZ, RZ, R8 ;  /* 0x000000ffff2c2224 */ /* 0x001fe400078e0008 */
[----:B------:R-:W-:Y:S01]  /*60460*/  @P2 IMAD.MOV.U32 R45, RZ, RZ, R9 ;  /* 0x000000ffff2d2224 */ /* 0x000fe200078e0009 */
[----:B------:R-:W2:Y:S04]  /*60470*/  LDL R8, [R1+0x10d0] ;  /* 0x0010d00001087983 */ /* 0x000ea80000100800 */
[----:B------:R-:W2:Y:S04]  /*60480*/  LDL R9, [R1+0x10cc] ;  /* 0x0010cc0001097983 */ /* 0x000ea80000100800 */
[----:B------:R0:W2:Y:S01]  /*60490*/  @P2 LDG.E.U8 R43, desc[UR18][R44.64] ;  /* 0x000000122c2b2981 */ /* 0x0000a2000c1e1100 */
[----:B---3--:R-:W-:Y:S01]  /*604a0*/  @P1 IMAD.MOV.U32 R46, RZ, RZ, R0 ;  /* 0x000000ffff2e1224 */ /* 0x008fe200078e0000 */
[----:B0-----:R-:W-:Y:S01]  /*604b0*/  PRMT R44, RZ, 0x7610, R44 ;  /* 0x00007610ff2c7816 */ /* 0x001fe2000000002c */
[----:B------:R-:W-:Y:S01]  /*604c0*/  @P1 IMAD.MOV.U32 R47, RZ, RZ, R2 ;  /* 0x000000ffff2f1224 */ /* 0x000fe200078e0002 */
[----:B------:R-:W3:Y:S04]  /*604d0*/  LDL R0, [R1+0x10d8] ;  /* 0x0010d80001007983 */ /* 0x000ee80000100800 */
[----:B------:R-:W3:Y:S04]  /*604e0*/  LDL R2, [R1+0x10d4] ;  /* 0x0010d40001027983 */ /* 0x000ee80000100800 */
[----:B------:R0:W3:Y:S02]  /*604f0*/  @P1 LDG.E.U8 R44, desc[UR18][R46.64] ;  /* 0x000000122e2c1981 */ /* 0x0000e4000c1e1100 */
[----:B0-----:R-:W-:-:S02]  /*60500*/  @P1 IMAD.MOV.U32 R46, RZ, RZ, R4 ;  /* 0x000000ffff2e1224 */ /* 0x001fc400078e0004 */
[----:B------:R-:W-:Y:S01]  /*60510*/  @P1 IMAD.MOV.U32 R47, RZ, RZ, R7 ;  /* 0x000000ffff2f1224 */ /* 0x000fe200078e0007 */
[----:B------:R-:W3:Y:S04]  /*60520*/  LDL R4, [R1+0x10e0] ;  /* 0x0010e00001047983 */ /* 0x000ee80000100800 */
[----:B------:R-:W3:Y:S01]  /*60530*/  LDL R7, [R1+0x10dc] ;  /* 0x0010dc0001077983 */ /* 0x000ee20000100800 */
[----:B------:R-:W-:-:S06]  /*60540*/  PRMT R45, RZ, 0x7610, R45 ;  /* 0x00007610ff2d7816 */ /* 0x000fcc000000002d */
[----:B------:R4:W3:Y:S01]  /*60550*/  @P1 LDG.E.U8 R45, desc[UR18][R46.64] ;  /* 0x000000122e2d1981 */ /* 0x0008e2000c1e1100 */
[----:B------:R-:W-:Y:S02]  /*60560*/  ISETP.GT.AND P1, PT, R15, 0xf4, PT ;  /* 0x000000f40f00780c */ /* 0x000fe40003f24270 */
[----:B------:R-:W-:Y:S02]  /*60570*/  PRMT R49, RZ, 0x7610, R49 ;  /* 0x00007610ff317816 */ /* 0x000fe40000000031 */
[----:B------:R-:W-:Y:S01]  /*60580*/  PRMT R51, RZ, 0x7610, R51 ;  /* 0x00007610ff337816 */ /* 0x000fe20000000033 */
[----:B----4-:R-:W-:Y:S01]  /*60590*/  @P2 IMAD.MOV.U32 R47, RZ, RZ, R33 ;  /* 0x000000ffff2f2224 */ /* 0x010fe200078e0021 */
[----:B------:R-:W-:Y:S01]  /*605a0*/  PRMT R53, RZ, 0x7610, R53 ;  /* 0x00007610ff357816 */ /* 0x000fe20000000035 */
[----:B------:R-:W4:Y:S01]  /*605b0*/  LDL R33, [R1+0x10e4] ;  /* 0x0010e40001217983 */ /* 0x000f220000100800 */
        /* <DEDUP_REMOVED lines=9> */
[----:B------:R3:W2:Y:S02]  /*60650*/  @P1 LDG.E.U8 R51, desc[UR18][R46.64] ;  /* 0x000000122e331981 */ /* 0x0006a4000c1e1100 */
[----:B---3--:R-:W-:-:S02]  /*60660*/  @P1 IMAD.MOV.U32 R46, RZ, RZ, R0 ;  /* 0x000000ffff2e1224 */ /* 0x008fc400078e0000 */
[----:B------:R-:W-:Y:S01]  /*60670*/  @P1 IMAD.MOV.U32 R47, RZ, RZ, R2 ;  /* 0x000000ffff2f1224 */ /* 0x000fe200078e0002 */
[----:B------:R-:W3:Y:S04]  /*60680*/  LDL R0, [R1+0x10f0] ;  /* 0x0010f00001007983 */ /* 0x000ee80000100800 */
[----:B------:R-:W3:Y:S04]  /*60690*/  LDL R2, [R1+0x10ec] ;  /* 0x0010ec0001027983 */ /* 0x000ee80000100800 */
[----:B------:R0:W3:Y:S02]  /*606a0*/  @P1 LDG.E.U8 R53, desc[UR18][R46.64] ;  /* 0x000000122e351981 */ /* 0x0000e4000c1e1100 */
[----:B0-----:R-:W-:-:S02]  /*606b0*/  @P2 IMAD.MOV.U32 R46, RZ, RZ, R4 ;  /* 0x000000ffff2e2224 */ /* 0x001fc400078e0004 */
[----:B------:R-:W-:Y:S01]  /*606c0*/  @P2 IMAD.MOV.U32 R47, RZ, RZ, R7 ;  /* 0x000000ffff2f2224 */ /* 0x000fe200078e0007 */
[----:B------:R-:W-:Y:S01]  /*606d0*/  PRMT R57, RZ, 0x7610, R57 ;  /* 0x00007610ff397816 */ /* 0x000fe20000000039 */
[----:B------:R-:W3:Y:S04]  /*606e0*/  LDL R7, [R1+0x1eb8] ;  /* 0x001eb80001077983 */ /* 0x000ee80000100800 */
[----:B------:R4:W3:Y:S04]  /*606f0*/  @P2 LDG.E.U8 R55, desc[UR18][R46.64] ;  /* 0x000000122e372981 */ /* 0x0008e8000c1e1100 */
[----:B------:R-:W3:Y:S01]  /*60700*/  LDL R4, [R1+0x1ebc] ;  /* 0x001ebc0001047983 */ /* 0x000ee20000100800 */
[----:B----4-:R-:W-:-:S02]  /*60710*/  @P2 IMAD.MOV.U32 R47, RZ, RZ, R33 ;  /* 0x000000ffff2f2224 */ /* 0x010fc400078e0021 */
[----:B--2---:R-:W-:-:S05]  /*60720*/  @P2 IMAD.MOV.U32 R46, RZ, RZ, R10 ;  /* 0x000000ffff2e2224 */ /* 0x004fca00078e000a */
[----:B------:R0:W2:Y:S04]  /*60730*/  @P2 LDG.E.U8 R57, desc[UR18][R46.64] ;  /* 0x000000122e392981 */ /* 0x0000a8000c1e1100 */
[----:B---3--:R-:W-:Y:S04]  /*60740*/  STL [R1+0x210c], R55 ;  /* 0x00210c3701007387 */ /* 0x008fe80000100800 */
[----:B------:R-:W3:Y:S04]  /*60750*/  LDL R33, [R1+0x10f4] ;  /* 0x0010f40001217983 */ /* 0x000ee80000100800 */
[----:B------:R-:W4:Y:S01]  /*60760*/  LDL R10, [R1+0x10f8] ;  /* 0x0010f800010a7983 */ /* 0x000f220000100800 */
[----:B------:R-:W-:-:S02]  /*60770*/  ISETP.GT.AND P1, PT, R15, 0xf6, PT ;  /* 0x000000f60f00780c */ /* 0x000fc40003f24270 */
[----:B------:R-:W-:Y:S02]  /*60780*/  ISETP.GT.AND P2, PT, R15, 0xfa, PT ;  /* 0x000000fa0f00780c */ /* 0x000fe40003f44270 */
[----:B------:R-:W-:Y:S02]  /*60790*/  PRMT R34, RZ, 0x7610, R34 ;  /* 0x00007610ff227816 */ /* 0x000fe40000000022 */
[----:B------:R-:W-:-:S07]  /*607a0*/  PRMT R61, RZ, 0x7610, R61 ;  /* 0x00007610ff3d7816 */ /* 0x000fce000000003d */
        /* <DEDUP_REMOVED lines=10> */
[----:B------:R3:W4:Y:S04]  /*60850*/  @P2 LDG.E.U8 R63, desc[UR18][R46.64] ;  /* 0x000000122e3f2981 */ /* 0x000728000c1e1100 */
[----:B--2---:R-:W-:Y:S04]  /*60860*/  STL [R1+0x2110], R57 ;  /* 0x0021103901007387 */ /* 0x004fe80000100800 */
[----:B------:R-:W2:Y:S04]  /*60870*/  LDL R2, [R1+0x10fc] ;  /* 0x0010fc0001027983 */ /* 0x000ea80000100800 */
[----:B------:R-:W2:Y:S04]  /*60880*/  LDL R0, [R1+0x1100] ;  /* 0x0011000001007983 */ /* 0x000ea80000100800 */
[----:B------:R-:W2:Y:S04]  /*60890*/  LDL R9, [R1+0x1104] ;  /* 0x0011040001097983 */ /* 0x000ea80000100800 */
[----:B------:R-:W2:Y:S04]  /*608a0*/  LDL R8, [R1+0x1108] ;  /* 0x0011080001087983 */ /* 0x000ea80000100800 */
[----:B------:R-:W2:Y:S04]  /*608b0*/  LDL R7, [R1+0x110c] ;  /* 0x00110c0001077983 */ /* 0x000ea80000100800 */
[----:B------:R-:W2:Y:S01]  /*608c0*/  LDL R4, [R1+0x1110] ;  /* 0x0011100001047983 */ /* 0x000ea20000100800 */
[----:B---3--:R-:W-:-:S02]  /*608d0*/  @P1 IMAD.MOV.U32 R47, RZ, RZ, R33 ;  /* 0x000000ffff2f1224 */ /* 0x008fc400078e0021 */
[----:B----4-:R-:W-:Y:S01]  /*608e0*/  @P1 IMAD.MOV.U32 R46, RZ, RZ, R10 ;  /* 0x000000ffff2e1224 */ /* 0x010fe200078e000a */
[C---:B------:R-:W-:Y:S02]  /*608f0*/  ISETP.GT.AND P2, PT, R15.reuse, 0xf7, PT ;  /* 0x000000f70f00780c */ /* 0x040fe40003f44270 */
[----:B------:R-:W-:Y:S02]  /*60900*/  PRMT R14, RZ, 0x7610, R14 ;  /* 0x00007610ff0e7816 */ /* 0x000fe4000000000e */
[----:B------:R-:W-:Y:S01]  /*60910*/  PRMT R13, RZ, 0x7610, R13 ;  /* 0x00007610ff0d7816 */ /* 0x000fe2000000000d */
[----:B------:R-:W3:Y:S04]  /*60920*/  LDL R10, [R1+0x1114] ;  /* 0x00111400010a7983 */ /* 0x000ee80000100800 */
[----:B------:R2:W4:Y:S01]  /*60930*/  @P1 LDG.E.U8 R5, desc[UR18][R46.64] ;  /* 0x000000122e051981 */ /* 0x000522000c1e1100 */
[----:B------:R-:W-:-:S03]  /*60940*/  ISETP.GT.AND P1, PT, R15, 0xfb, PT ;  /* 0x000000fb0f00780c */ /* 0x000fc60003f24270 */
[----:B--2---:R-:W-:Y:S02]  /*60950*/  @P2 IMAD.MOV.U32 R47, RZ, RZ, R2 ;  /* 0x000000ffff2f2224 */ /* 0x004fe400078e0002 */
[----:B------:R-:W-:-:S05]  /*60960*/  @P2 IMAD.MOV.U32 R46, RZ, RZ, R0 ;  /* 0x000000ffff2e2224 */ /* 0x000fca00078e0000 */
[----:B------:R0:W2:Y:S02]  /*60970*/  @P2 LDG.E.U8 R14, desc[UR18][R46.64] ;  /* 0x000000122e0e2981 */ /* 0x0000a4000c1e1100 */
[----:B0-----:R-:W-:Y:S02]  /*60980*/  @P2 IMAD.MOV.U32 R46, RZ, RZ, R8 ;  /* 0x000000ffff2e2224 */ /* 0x001fe400078e0008 */
[----:B------:R-:W-:-:S05]  /*60990*/  @P2 IMAD.MOV.U32 R47, RZ, RZ, R9 ;  /* 0x000000ffff2f2224 */ /* 0x000fca00078e0009 */
[----:B------:R0:W2:Y:S04]  /*609a0*/  @P2 LDG.E.U8 R13, desc[UR18][R46.64] ;  /* 0x000000122e0d2981 */ /* 0x0000a8000c1e1100 */
[----:B----4-:R1:W-:Y:S04]  /*609b0*/  STL [R1+0xd4], R5 ;  /* 0x0000d40501007387 */ /* 0x0103e80000100800 */
[----:B------:R-:W4:Y:S04]  /*609c0*/  LDL R2, [R1+0x111c] ;  /* 0x00111c0001027983 */ /* 0x000f280000100800 */
[----:B------:R-:W2:Y:S04]  /*609d0*/  LDL R0, [R1+0x1120] ;  /* 0x0011200001007983 */ /* 0x000ea80000100800 */
[----:B------:R-:W2:Y:S04]  /*609e0*/  LDL R9, [R1+0x1124] ;  /* 0x0011240001097983 */ /* 0x000ea80000100800 */
[----:B------:R-:W2:Y:S04]  /*609f0*/  LDL R8, [R1+0x1128] ;  /* 0x0011280001087983 */ /* 0x000ea80000100800 */
[----:B-1----:R-:W2:Y:S01]  /*60a00*/  LDL R5, [R1+0x1118] ;  /* 0x0011180001057983 */ /* 0x002ea20000100800 */
[----:B0-----:R-:W-:-:S03]  /*60a10*/  @P1 IMAD.MOV.U32 R47, RZ, RZ, R7 ;  /* 0x000000ffff2f1224 */ /* 0x001fc600078e0007 */
[----:B------:R-:W4:Y:S01]  /*60a20*/  LDL R7, [R1+0x112c] ;  /* 0x00112c0001077983 */ /* 0x000f220000100800 */
[----:B------:R-:W-:-:S03]  /*60a30*/  @P1 IMAD.MOV.U32 R46, RZ, RZ, R4 ;  /* 0x000000ffff2e1224 */ /* 0x000fc600078e0004 */
[----:B------:R-:W-:Y:S04]  /*60a40*/  STL [R1+0xe4], R34 ;  /* 0x0000e42201007387 */ /* 0x000fe80000100800 */
[----:B------:R-:W4:Y:S01]  /*60a50*/  LDL R4, [R1+0x1130] ;  /* 0x0011300001047983 */ /* 0x000f220000100800 */
[----:B------:R-:W-:Y:S02]  /*60a60*/  PRMT R71, RZ, 0x7610, R71 ;  /* 0x00007610ff477816 */ /* 0x000fe40000000047 */
[----:B------:R-:W-:Y:S02]  /*60a70*/  ISETP.GT.AND P2, PT, R15, 0xfc, PT ;  /* 0x000000fc0f00780c */ /* 0x000fe40003f44270 */
[----:B------:R-:W-:Y:S02]  /*60a80*/  PRMT R73, RZ, 0x7610, R73 ;  /* 0x00007610ff497816 */ /* 0x000fe40000000049 */
[----:B------:R3:W4:Y:S01]  /*60a90*/  @P1 LDG.E.U8 R71, desc[UR18][R46.64] ;  /* 0x000000122e471981 */ /* 0x000722000c1e1100 */
[----:B------:R-:W-:Y:S01]  /*60aa0*/  PRMT R75, RZ, 0x7610, R75 ;  /* 0x00007610ff4b7816 */ /* 0x000fe2000000004b */
[----:B---3--:R-:W-:Y:S01]  /*60ab0*/  @P1 IMAD.MOV.U32 R47, RZ, RZ, R10 ;  /* 0x000000ffff2f1224 */ /* 0x008fe200078e000a */
[----:B------:R-:W-:-:S02]  /*60ac0*/  PRMT R77, RZ, 0x7610, R77 ;  /* 0x00007610ff4d7816 */ /* 0x000fc4000000004d */
[----:B------:R-:W-:Y:S01]  /*60ad0*/  PRMT R79, RZ, 0x7610, R79 ;  /* 0x00007610ff4f7816 */ /* 0x000fe2000000004f */
[----:B--2---:R-:W-:Y:S02]  /*60ae0*/  @P1 IMAD.MOV.U32 R46, RZ, RZ, R5 ;  /* 0x000000ffff2e1224 */ /* 0x004fe400078e0005 */
[----:B------:R-:W2:Y:S04]  /*60af0*/  LDL R5, [R1+0x1138] ;  /* 0x0011380001057983 */ /* 0x000ea80000100800 */
[----:B------:R0:W-:Y:S04]  /*60b00*/  STL [R1+0xbc], R13 ;  /* 0x0000bc0d01007387 */ /* 0x0001e80000100800 */
[----:B------:R1:W3:Y:S04]  /*60b10*/  @P1 LDG.E.U8 R73, desc[UR18][R46.64] ;  /* 0x000000122e491981 */ /* 0x0002e8000c1e1100 */
[----:B------:R-:W3:Y:S04]  /*60b20*/  LDL R10, [R1+0x1144] ;  /* 0x00114400010a7983 */ /* 0x000ee80000100800 */
[----:B0-----:R-:W3:Y:S01]  /*60b30*/  LDL R13, [R1+0x1134] ;  /* 0x00113400010d7983 */ /* 0x001ee20000100800 */
[----:B-1----:R-:W-:-:S02]  /*60b40*/  @P2 IMAD.MOV.U32 R46, RZ, RZ, R0 ;  /* 0x000000ffff2e2224 */ /* 0x002fc400078e0000 */
[----:B----4-:R-:W-:Y:S01]  /*60b50*/  @P2 IMAD.MOV.U32 R47, RZ, RZ, R2 ;  /* 0x000000ffff2f2224 */ /* 0x010fe200078e0002 */
[----:B------:R-:W4:Y:S04]  /*60b60*/  LDL R0, [R1+0x1140] ;  /* 0x0011400001007983 */ /* 0x000f280000100800 */
[----:B------:R-:W4:Y:S04]  /*60b70*/  LDL R2, [R1+0x113c] ;  /* 0x00113c0001027983 */ /* 0x000f280000100800 */
[----:B------:R0:W4:Y:S02]  /*60b80*/  @P2 LDG.E.U8 R75, desc[UR18][R46.64] ;  /* 0x000000122e4b2981 */ /* 0x000124000c1e1100 */
[----:B0-----:R-:W-:-:S02]  /*60b90*/  @P2 IMAD.MOV.U32 R47, RZ, RZ, R9 ;  /* 0x000000ffff2f2224 */ /* 0x001fc400078e0009 */
[----:B------:R-:W4:Y:S01]  /*60ba0*/  LDL R9, [R1+0x1148] ;  /* 0x0011480001097983 */ /* 0x000f220000100800 */
[----:B------:R-:W-:Y:S01]  /*60bb0*/  ISETP.GT.AND P1, PT, R15, 0xfd, PT ;  /* 0x000000fd0f00780c */ /* 0x000fe20003f24270 */
[----:B------:R-:W-:-:S05]  /*60bc0*/  @P2 IMAD.MOV.U32 R46, RZ, RZ, R8 ;  /* 0x000000ffff2e2224 */ /* 0x000fca00078e0008 */
[----:B------:R0:W4:Y:S07]  /*60bd0*/  @P2 LDG.E.U8 R77, desc[UR18][R46.64] ;  /* 0x000000122e4d2981 */ /* 0x00012e000c1e1100 */
[----:B0-----:R-:W-:Y:S02]  /*60be0*/  @P1 IMAD.MOV.U32 R46, RZ, RZ, R4 ;  /* 0x000000ffff2e1224 */ /* 0x001fe400078e0004 */
[----:B------:R-:W-:-:S05]  /*60bf0*/  @P1 IMAD.MOV.U32 R47, RZ, RZ, R7 ;  /* 0x000000ffff2f1224 */ /* 0x000fca00078e0007 */
[----:B------:R2:W4:Y:S01]  /*60c00*/  @P1 LDG.E.U8 R79, desc[UR18][R46.64] ;  /* 0x000000122e4f1981 */ /* 0x000522000c1e1100 */
[----:B------:R-:W-:Y:S02]  /*60c10*/  ISETP.GT.AND P2, PT, R15, 0xfe, PT ;  /* 0x000000fe0f00780c */ /* 0x000fe40003f44270 */
[----:B------:R-:W-:Y:S02]  /*60c20*/  PRMT R81, RZ, 0x7610, R81 ;  /* 0x00007610ff517816 */ /* 0x000fe40000000051 */
[----:B------:R-:W-:Y:S02]  /*60c30*/  PRMT R11, RZ, 0x7610, R11 ;  /* 0x00007610ff0b7816 */ /* 0x000fe4000000000b */
[----:B------:R-:W-:Y:S01]  /*60c40*/  PRMT R12, RZ, 0x7610, R12 ;  /* 0x00007610ff0c7816 */ /* 0x000fe2000000000c */
[----:B------:R-:W-:Y:S04]  /*60c50*/  STL [R1+0xc8], R14 ;  /* 0x0000c80e01007387 */ /* 0x000fe80000100800 */
[----:B------:R-:W4:Y:S04]  /*60c60*/  LDL R8, [R1+0x114c] ;  /* 0x00114c0001087983 */ /* 0x000f280000100800 */
[----:B------:R-:W4:Y:S04]  /*60c70*/  LDL R7, [R1+0x1150] ;  /* 0x0011500001077983 */ /* 0x000f280000100800 */
[----:B------:R-:W4:Y:S01]  /*60c80*/  LDL R4, [R1+0x1158] ;  /* 0x0011580001047983 */ /* 0x000f220000100800 */
[----:B--2---:R-:W-:-:S02]  /*60c90*/  @P1 IMAD.MOV.U32 R46, RZ, RZ, R5 ;  /* 0x000000ffff2e1224 */ /* 0x004fc400078e0005 */
[----:B---3--:R-:W-:-:S05]  /*60ca0*/  @P1 IMAD.MOV.U32 R47, RZ, RZ, R13 ;  /* 0x000000ffff2f1224 */ /* 0x008fca00078e000d */
[----:B------:R4:W2:Y:S02]  /*60cb0*/  @P1 LDG.E.U8 R81, desc[UR18][R46.64] ;  /* 0x000000122e511981 */ /* 0x0008a4000c1e1100 */
[----:B----4-:R-:W-:Y:S02]  /*60cc0*/  @P2 IMAD.MOV.U32 R46, RZ, RZ, R0 ;  /* 0x000000ffff2e2224 */ /* 0x010fe400078e0000 */
[----:B------:R-:W-:-:S05]  /*60cd0*/  @P2 IMAD.MOV.U32 R47, RZ, RZ, R2 ;  /* 0x000000ffff2f2224 */ /* 0x000fca00078e0002 */
[----:B------:R0:W3:Y:S02]  /*60ce0*/  @P2 LDG.E.U8 R11, desc[UR18][R46.64] ;  /* 0x000000122e0b2981 */ /* 0x0000e4000c1e1100 */
[----:B0-----:R-:W-:Y:S02]  /*60cf0*/  @P2 IMAD.MOV.U32 R46, RZ, RZ, R9 ;  /* 0x000000ffff2e2224 */ /* 0x001fe400078e0009 */
[----:B------:R-:W-:-:S05]  /*60d00*/  @P2 IMAD.MOV.U32 R47, RZ, RZ, R10 ;  /* 0x000000ffff2f2224 */ /* 0x000fca00078e000a */
[----:B------:R0:W4:Y:S04]  /*60d10*/  @P2 LDG.E.U8 R12, desc[UR18][R46.64] ;  /* 0x000000122e0c2981 */ /* 0x000128000c1e1100 */
[----:B------:R-:W-:Y:S04]  /*60d20*/  STL [R1+0x2114], R79 ;  /* 0x0021144f01007387 */ /* 0x000fe80000100800 */
[----:B------:R-:W3:Y:S01]  /*60d30*/  LDL R5, [R1+0x1154] ;  /* 0x0011540001057983 */ /* 0x000ee20000100800 */
[----:B------:R-:W-:Y:S02]  /*60d40*/  ISETP.GT.AND P3, PT, R15, 0xff, PT ;  /* 0x000000ff0f00780c */ /* 0x000fe40003f64270 */
[----:B------:R-:W-:-:S02]  /*60d50*/  PRMT R6, RZ, 0x7610, R6 ;  /* 0x00007610ff067816 */ /* 0x000fc40000000006 */
[----:B------:R-:W-:-:S09]  /*60d60*/  PRMT R3, RZ, 0x7610, R3 ;  /* 0x00007610ff037816 */ /* 0x000fd20000000003 */
[----:B0-----:R-:W-:Y:S02]  /*60d70*/  @P3 IMAD.MOV.U32 R46, RZ, RZ, R7 ;  /* 0x000000ffff2e3224 */ /* 0x001fe400078e0007 */
[----:B------:R-:W-:-:S05]  /*60d80*/  @P3 IMAD.MOV.U32 R47, RZ, RZ, R8 ;  /* 0x000000ffff2f3224 */ /* 0x000fca00078e0008 */
[----:B------:R0:W3:Y:S02]  /*60d90*/  @P3 LDG.E.U8 R6, desc[UR18][R46.64] ;  /* 0x000000122e063981 */ /* 0x0000e4000c1e1100 */
[----:B0-----:R-:W-:Y:S02]  /*60da0*/  @P3 IMAD.MOV.U32 R46, RZ, RZ, R4 ;  /* 0x000000ffff2e3224 */ /* 0x001fe400078e0004 */
[----:B--2---:R-:W-:Y:S04]  /*60db0*/  STL [R1+0x2118], R81 ;  /* 0x0021185101007387 */ /* 0x004fe80000100800 */
[----:B------:R-:W2:Y:S04]  /*60dc0*/  LDL R2, [R1+0x103c] ;  /* 0x00103c0001027983 */ /* 0x000ea80000100800 */
[----:B------:R-:W2:Y:S04]  /*60dd0*/  LDL R0, [R1+0x1040] ;  /* 0x0010400001007983 */ /* 0x000ea80000100800 */
[----:B----4-:R0:W-:Y:S04]  /*60de0*/  STL [R1+0x211c], R12 ;  /* 0x00211c0c01007387 */ /* 0x0101e80000100800 */
[----:B------:R-:W4:Y:S04]  /*60df0*/  LDL R33, [R1+0x1044] ;  /* 0x0010440001217983 */ /* 0x000f280000100800 */
[----:B0-----:R-:W4:Y:S01]  /*60e00*/  LDL R12, [R1+0x1048] ;  /* 0x00104800010c7983 */ /* 0x001f220000100800 */
[----:B---3--:R-:W-:Y:S01]  /*60e10*/  @P3 IMAD.MOV.U32 R47, RZ, RZ, R5 ;  /* 0x000000ffff2f3224 */ /* 0x008fe200078e0005 */
[----:B------:R-:W-:-:S02]  /*60e20*/  ISETP.GT.AND P1, PT, R15, 0xe5, PT ;  /* 0x000000e50f00780c */ /* 0x000fc40003f24270 */
[----:B------:R-:W-:Y:S02]  /*60e30*/  PRMT R91, RZ, 0x7610, R91 ;  /* 0x00007610ff5b7816 */ /* 0x000fe4000000005b */
[----:B------:R-:W-:Y:S01]  /*60e40*/  PRMT R93, RZ, 0x7610, R93 ;  /* 0x00007610ff5d7816 */ /* 0x000fe2000000005d */
[----:B------:R-:W3:Y:S04]  /*60e50*/  LDL.LU R56, [R1+0x67c] ;  /* 0x00067c0001387983 */ /* 0x000ee80000300800 */
[----:B------:R2:W3:Y:S04]  /*60e60*/  @P3 LDG.E.U8 R3, desc[UR18][R46.64] ;  /* 0x000000122e033981 */ /* 0x0004e8000c1e1100 */
[----:B------:R-:W3:Y:S04]  /*60e70*/  LDL.LU R70, [R1+0x678] ;  /* 0x0006780001467983 */ /* 0x000ee80000300800 */
[----:B------:R-:W3:Y:S04]  /*60e80*/  LDL.LU R72, [R1+0x634] ;  /* 0x0006340001487983 */ /* 0x000ee80000300800 */
[----:B------:R-:W3:Y:S04]  /*60e90*/  LDL.LU R88, [R1+0x630] ;  /* 0x0006300001587983 */ /* 0x000ee80000300800 */
[----:B------:R-:W3:Y:S04]  /*60ea0*/  LDL.LU R9, [R1+0x5ec] ;  /* 0x0005ec0001097983 */ /* 0x000ee80000300800 */
[----:B------:R-:W3:Y:S01]  /*60eb0*/  LDL.LU R89, [R1+0x5e8] ;  /* 0x0005e80001597983 */ /* 0x000ee20000300800 */
[----:B--2---:R-:W-:-:S02]  /*60ec0*/  @P1 IMAD.MOV.U32 R47, RZ, RZ, R2 ;  /* 0x000000ffff2f1224 */ /* 0x004fc400078e0002 */
[----:B------:R-:W-:-:S05]  /*60ed0*/  @P1 IMAD.MOV.U32 R46, RZ, RZ, R0 ;  /* 0x000000ffff2e1224 */ /* 0x000fca00078e0000 */
[----:B------:R4:W2:Y:S02]  /*60ee0*/  @P1 LDG.E.U8 R91, desc[UR18][R46.64] ;  /* 0x000000122e5b1981 */ /* 0x0008a4000c1e1100 */
[----:B----4-:R-:W-:Y:S02]  /*60ef0*/  @P1 IMAD.MOV.U32 R47, RZ, RZ, R33 ;  /* 0x000000ffff2f1224 */ /* 0x010fe400078e0021 */
[----:B------:R-:W-:-:S05]  /*60f00*/  @P1 IMAD.MOV.U32 R46, RZ, RZ, R12 ;  /* 0x000000ffff2e1224 */ /* 0x000fca00078e000c */
[----:B------:R-:W4:Y:S04]  /*60f10*/  @P1 LDG.E.U8 R93, desc[UR18][R46.64] ;  /* 0x000000122e5d1981 */ /* 0x000f28000c1e1100 */
[----:B---3--:R0:W-:Y:S01]  /*60f20*/  STL [R1+0x88], R3 ;  /* 0x0000880301007387 */ /* 0x0081e20000100800 */
[----:B------:R-:W1:Y:S01]  /*60f30*/  S2R R33, SR_TID.X ;  /* 0x0000000000217919 */ /* 0x000e620000002100 */
[----:B------:R-:W-:Y:S06]  /*60f40*/  BAR.SYNC.DEFER_BLOCKING 0x0 ;  /* 0x0000000000007b1d */ /* 0x000fec0000010000 */
[----:B0-----:R-:W3:Y:S04]  /*60f50*/  LDL.LU R3, [R1+0x5a4] ;  /* 0x0005a40001037983 */ /* 0x001ee80000300800 */
[----:B------:R-:W3:Y:S04]  /*60f60*/  LDL.LU R4, [R1+0x5a0] ;  /* 0x0005a00001047983 */ /* 0x000ee80000300800 */
[----:B------:R-:W3:Y:S04]  /*60f70*/  LDL.LU R8, [R1+0x55c] ;  /* 0x00055c0001087983 */ /* 0x000ee80000300800 */
[----:B------:R-:W3:Y:S04]  /*60f80*/  LDL.LU R0, [R1+0x558] ;  /* 0x0005580001007983 */ /* 0x000ee80000300800 */
[----:B------:R-:W3:Y:S04]  /*60f90*/  LDL.LU R5, [R1+0x514] ;  /* 0x0005140001057983 */ /* 0x000ee80000300800 */
[----:B------:R0:W-:Y:S04]  /*60fa0*/  STL [R1+0x94], R6 ;  /* 0x0000940601007387 */ /* 0x0001e80000100800 */
[----:B0-----:R-:W3:Y:S04]  /*60fb0*/  LDL.LU R6, [R1+0x510] ;  /* 0x0005100001067983 */ /* 0x001ee80000300800 */
[----:B------:R0:W-:Y:S04]  /*60fc0*/  STL [R1+0xa4], R11 ;  /* 0x0000a40b01007387 */ /* 0x0001e80000100800 */
[----:B0-----:R-:W3:Y:S04]  /*60fd0*/  LDL.LU R11, [R1+0x4c8] ;  /* 0x0004c800010b7983 */ /* 0x001ee80000300800 */
[----:B------:R-:W3:Y:S04]  /*60fe0*/  LDL.LU R14, [R1+0x4c4] ;  /* 0x0004c400010e7983 */ /* 0x000ee80000300800 */
[----:B------:R-:W3:Y:S04]  /*60ff0*/  LDL.LU R10, [R1+0x47c] ;  /* 0x00047c00010a7983 */ /* 0x000ee80000300800 */
[----:B------:R-:W3:Y:S04]  /*61000*/  LDL.LU R13, [R1+0x478] ;  /* 0x00047800010d7983 */ /* 0x000ee80000300800 */
[----:B------:R-:W3:Y:S04]  /*61010*/  LDL.LU R2, [R1+0x438] ;  /* 0x0004380001027983 */ /* 0x000ee80000300800 */
[----:B------:R-:W3:Y:S01]  /*61020*/  LDL.LU R7, [R1+0x434] ;  /* 0x0004340001077983 */ /* 0x000ee20000300800 */
[----:B-1----:R-:W-:-:S05]  /*61030*/  LOP3.LUT R33, R33, 0x7f, RZ, 0xc0, !PT ;  /* 0x0000007f21217812 */ /* 0x002fca00078ec0ff */
[----:B------:R-:W-:Y:S04]  /*61040*/  STS.U8 [R33+UR5+0x10000], R56 ;  /* 0x0100003821007988 */ /* 0x000fe80008000005 */
[----:B------:R-:W-:Y:S04]  /*61050*/  STS.U8 [R33+UR5+0x18000], R70 ;  /* 0x0180004621007988 */ /* 0x000fe80008000005 */
[----:B------:R-:W-:Y:S04]  /*61060*/  STS.U8 [R33+UR5+0x10400], R72 ;  /* 0x0104004821007988 */ /* 0x000fe80008000005 */
[----:B------:R-:W-:Y:S04]  /*61070*/  STS.U8 [R33+UR5+0x18400], R88 ;  /* 0x0184005821007988 */ /* 0x000fe80008000005 */
[----:B------:R0:W-:Y:S01]  /*61080*/  STS.U8 [R33+UR5+0x10800], R9 ;  /* 0x0108000921007988 */ /* 0x0001e20008000005 */
[----:B------:R-:W1:Y:S03]  /*61090*/  S2R R54, SR_TID.X ;  /* 0x0000000000367919 */ /* 0x000e660000002100 */
[----:B--2---:R-:W-:Y:S04]  /*610a0*/  STL [R1+0x2120], R91 ;  /* 0x0021205b01007387 */ /* 0x004fe80000100800 */
[----:B----4-:R-:W-:Y:S04]  /*610b0*/  STL [R1+0x2124], R93 ;  /* 0x0021245d01007387 */ /* 0x010fe80000100800 */
[----:B------:R-:W-:Y:S04]  /*610c0*/  STL [R1+0x2128], R15 ;  /* 0x0021280f01007387 */ /* 0x000fe80000100800 */
[----:B0-----:R-:W2:Y:S04]  /*610d0*/  LDL.LU R9, [R1+0x3f8] ;  /* 0x0003f80001097983 */ /* 0x001ea80000300800 */
[----:B------:R-:W-:Y:S01]  /*610e0*/  STS.U8 [R33+UR5+0x18800], R89 ;  /* 0x0188005921007988 */ /* 0x000fe20008000005 */
[----:B-1----:R-:W-:-:S03]  /*610f0*/  LOP3.LUT R54, R54, 0x7f, RZ, 0xc0, !PT ;  /* 0x0000007f36367812 */ /* 0x002fc600078ec0ff */
[----:B---3--:R-:W-:Y:S04]  /*61100*/  STS.U8 [R33+UR5+0x10c00], R3 ;  /* 0x010c000321007988 */ /* 0x008fe80008000005 */
[----:B------:R-:W-:Y:S04]  /*61110*/  STS.U8 [R33+UR5+0x18c00], R4 ;  /* 0x018c000421007988 */ /* 0x000fe80008000005 */
[----:B------:R-:W-:Y:S04]  /*61120*/  STS.U8 [R33+UR5+0x11000], R8 ;  /* 0x0110000821007988 */ /* 0x000fe80008000005 */
[----:B------:R-:W-:Y:S04]  /*61130*/  STS.U8 [R33+UR5+0x19000], R0 ;  /* 0x0190000021007988 */ /* 0x000fe80008000005 */
[----:B------:R-:W-:Y:S01]  /*61140*/  STS.U8 [R33+UR5+0x11400], R5 ;  /* 0x0114000521007988 */ /* 0x000fe20008000005 */
[----:B------:R-:W-:-:S02]  /*61150*/  LOP3.LUT R12, R54, 0x80, RZ, 0xfc, !PT ;  /* 0x00000080360c7812 */ /* 0x000fc400078efcff */
[-C--:B------:R-:W-:Y:S01]  /*61160*/  ISETP.GE.AND P1, PT, R33, R15.reuse, PT ;  /* 0x0000000f2100720c */ /* 0x080fe20003f26270 */
[----:B------:R0:W-:Y:S01]  /*61170*/  STS.U8 [R33+UR5+0x19400], R6 ;  /* 0x0194000621007988 */ /* 0x0001e20008000005 */
[----:B------:R-:W-:-:S03]  /*61180*/  ISETP.GE.AND P2, PT, R12, R15, PT ;  /* 0x0000000f0c00720c */ /* 0x000fc60003f46270 */
[----:B0-----:R-:W3:Y:S04]  /*61190*/  LDL.LU R6, [R1+0x3f4] ;  /* 0x0003f40001067983 */ /* 0x001ee80000300800 */
[----:B------:R-:W-:Y:S04]  /*611a0*/  STS.U8 [R33+UR5+0x11800], R11 ;  /* 0x0118000b21007988 */ /* 0x000fe80008000005 */
[----:B------:R-:W-:Y:S04]  /*611b0*/  STS.U8 [R33+UR5+0x19800], R14 ;  /* 0x0198000e21007988 */ /* 0x000fe80008000005 */
[----:B------:R-:W-:Y:S04]  /*611c0*/  STS.U8 [R33+UR5+0x11c00], R10 ;  /* 0x011c000a21007988 */ /* 0x000fe80008000005 */
[----:B------:R-:W-:Y:S04]  /*611d0*/  STS.U8 [R33+UR5+0x19c00], R13 ;  /* 0x019c000d21007988 */ /* 0x000fe80008000005 */
[----:B------:R-:W-:Y:S04]  /*611e0*/  STS.U8 [R33+UR5+0x12000], R2 ;  /* 0x0120000221007988 */ /* 0x000fe80008000005 */
[----:B------:R0:W-:Y:S04]  /*611f0*/  STS.U8 [R33+UR5+0x1a000], R7 ;  /* 0x01a0000721007988 */ /* 0x0001e80008000005 */
[----:B0-----:R-:W4:Y:S04]  /*61200*/  LDL.LU R7, [R1+0x3b8] ;  /* 0x0003b80001077983 */ /* 0x001f280000300800 */
        /* <DEDUP_REMOVED lines=28> */
[----:B0-----:R-:W2:Y:S04]  /*613d0*/  LDL.LU R9, [R1+0x4c] ;  /* 0x00004c0001097983 */ /* 0x001ea80000300800 */
[----:B---3--:R0:W-:Y:S04]  /*613e0*/  STS.U8 [R33+UR5+0x1a400], R6 ;  /* 0x01a4000621007988 */ /* 0x0081e80008000005 */
[----:B0-----:R-:W3:Y:S04]  /*613f0*/  LDL.LU R6, [R1+0x2170] ;  /* 0x0021700001067983 */ /* 0x001ee80000300800 */
[----:B----4-:R0:W-:Y:S04]  /*61400*/  STS.U8 [R33+UR5+0x12800], R7 ;  /* 0x0128000721007988 */ /* 0x0101e80008000005 */
        /* <DEDUP_REMOVED lines=12> */
[----:B0-----:R-:W4:Y:S04]  /*614d0*/  LDL.LU R7, [R1+0x216c] ;  /* 0x00216c0001077983 */ /* 0x001f280000300800 */
        /* <DEDUP_REMOVED lines=28> */
[----:B0-----:R-:W3:Y:S04]  /*616a0*/  LDL.LU R13, [R1+0x4c0] ;  /* 0x0004c000010d7983 */ /* 0x001ee80000300800 */
[----:B-1----:R-:W3:Y:S04]  /*616b0*/  LDL.LU R2, [R1+0x4bc] ;  /* 0x0004bc0001027983 */ /* 0x002ee80000300800 */
[----:B--2---:R0:W-:Y:S04]  /*616c0*/  STS.U8 [R33+UR5+0x16000], R9 ;  /* 0x0160000921007988 */ /* 0x0041e80008000005 */
[----:B0-----:R-:W2:Y:S04]  /*616d0*/  LDL.LU R9, [R1+0x474] ;  /* 0x0004740001097983 */ /* 0x001ea80000300800 */
[----:B----4-:R0:W-:Y:S04]  /*616e0*/  STS.U8 [R33+UR5+0x1e000], R7 ;  /* 0x01e0000721007988 */ /* 0x0101e80008000005 */
[----:B0-----:R-:W4:Y:S04]  /*616f0*/  LDL.LU R7, [R1+0x470] ;  /* 0x0004700001077983 */ /* 0x001f280000300800 */
[----:B---3--:R-:W-:Y:S04]  /*61700*/  STS.U8 [R33+UR5+0x16400], R56 ;  /* 0x0164003821007988 */ /* 0x008fe80008000005 */
        /* <DEDUP_REMOVED lines=14> */
[----:B------:R-:W-:Y:S01]  /*617f0*/  STL [R1+0x212c], R87 ;  /* 0x00212c5701007387 */ /* 0x000fe20000100800 */
[----:B0-----:R-:W-:-:S04]  /*61800*/  LOP3.LUT R6, R6, 0x7f, RZ, 0xc0, !PT ;  /* 0x0000007f06067812 */ /* 0x001fc800078ec0ff */
[----:B------:R-:W-:-:S05]  /*61810*/  LOP3.LUT R6, R6, 0x10, RZ, 0x3c, !PT ;  /* 0x0000001006067812 */ /* 0x000fca00078e3cff */
[----:B------:R0:W-:Y:S04]  /*61820*/  STS.U8 [R6+UR5+0x10880], R3 ;  /* 0x0108800306007988 */ /* 0x0001e80008000005 */
[----:B------:R1:W-:Y:S04]  /*61830*/  STS.U8 [R6+UR5+0x10c80], R8 ;  /* 0x010c800806007988 */ /* 0x0003e80008000005 */
[----:B------:R3:W-:Y:S04]  /*61840*/  STS.U8 [R6+UR5+0x18c80], R0 ;  /* 0x018c800006007988 */ /* 0x0007e80008000005 */
[----:B------:R0:W-:Y:S04]  /*61850*/  STS.U8 [R6+UR5+0x11080], R5 ;  /* 0x0110800506007988 */ /* 0x0001e80008000005 */
[----:B------:R3:W-:Y:S04]  /*61860*/  STS.U8 [R6+UR5+0x19880], R2 ;  /* 0x0198800206007988 */ /* 0x0007e80008000005 */
[----:B0-----:R-:W4:Y:S04]  /*61870*/  LDL.LU R3, [R1+0x430] ;  /* 0x0004300001037983 */ /* 0x001f280000300800 */
[----:B-1----:R-:W4:Y:S04]  /*61880*/  LDL.LU R8, [R1+0x428] ;  /* 0x0004280001087983 */ /* 0x002f280000300800 */
[----:B---3--:R-:W3:Y:S04]  /*61890*/  LDL.LU R0, [R1+0x3f0] ;  /* 0x0003f00001007983 */ /* 0x008ee80000300800 */
[----:B------:R-:W3:Y:S04]  /*618a0*/  LDL.LU R5, [R1+0x3e8] ;  /* 0x0003e80001057983 */ /* 0x000ee80000300800 */
[----:B------:R-:W3:Y:S04]  /*618b0*/  LDL.LU R2, [R1+0x3b0] ;  /* 0x0003b00001027983 */ /* 0x000ee80000300800 */
        /* <DEDUP_REMOVED lines=9> */
[----:B----4-:R0:W-:Y:S04]  /*61950*/  STS.U8 [R6+UR5+0x19c80], R7 ;  /* 0x019c800706007988 */ /* 0x0101e80008000005 */
        /* <DEDUP_REMOVED lines=25> */
[----:B0-----:R-:W4:Y:S04]  /*61af0*/  LDL.LU R10, [R1+0xb0] ;  /* 0x0000b000010a7983 */ /* 0x001f280000300800 */
[----:B-1----:R-:W4:Y:S04]  /*61b00*/  LDL.LU R13, [R1+0x74] ;  /* 0x00007400010d7983 */ /* 0x002f280000300800 */
[----:B------:R0:W-:Y:S04]  /*61b10*/  STS.U8 [R6+UR5+0x12080], R3 ;  /* 0x0120800306007988 */ /* 0x0001e80008000005 */
[----:B------:R1:W-:Y:S04]  /*61b20*/  STS.U8 [R6+UR5+0x1a080], R8 ;  /* 0x01a0800806007988 */ /* 0x0003e80008000005 */
[----:B---3--:R3:W-:Y:S04]  /*61b30*/  STS.U8 [R6+UR5+0x12480], R0 ;  /* 0x0124800006007988 */ /* 0x0087e80008000005 */
        /* <DEDUP_REMOVED lines=9> */
[----:B----4-:R0:W-:Y:S04]  /*61bd0*/  STS.U8 [R6+UR5+0x12c80], R7 ;  /* 0x012c800706007988 */ /* 0x0101e80008000005 */
[----:B0-----:R-:W4:Y:S04]  /*61be0*/  LDL.LU R7, [R1+0x2150] ;  /* 0x0021500001077983 */ /* 0x001f280000300800 */
[----:B------:R0:W-:Y:S04]  /*61bf0*/  STS.U8 [R6+UR5+0x14480], R34 ;  /* 0x0144802206007988 */ /* 0x0001e80008000005 */
[----:B0-----:R-:W4:Y:S04]  /*61c00*/  LDL.LU R34, [R1+0x66c] ;  /* 0x00066c0001227983 */ /* 0x001f280000300800 */
[----:B------:R0:W-:Y:S04]  /*61c10*/  STS.U8 [R6+UR5+0x15c80], R13 ;  /* 0x015c800d06007988 */ /* 0x0001e80008000005 */
[----:B0-----:R-:W4:Y:S04]  /*61c20*/  LDL.LU R13, [R1+0x668] ;  /* 0x00066800010d7983 */ /* 0x001f280000300800 */
[----:B---3--:R-:W-:Y:S04]  /*61c30*/  STS.U8 [R6+UR5+0x1e080], R2 ;  /* 0x01e0800206007988 */ /* 0x008fe80008000005 */
[----:B--2---:R0:W-:Y:S04]  /*61c40*/  STS.U8 [R6+UR5+0x16080], R9 ;  /* 0x0160800906007988 */ /* 0x0041e80008000005 */
[----:B0-----:R-:W2:Y:S04]  /*61c50*/  LDL.LU R9, [R1+0x624] ;  /* 0x0006240001097983 */ /* 0x001ea80000300800 */
        /* <DEDUP_REMOVED lines=33> */
[----:B------:R-:W-:Y:S04]  /*61e70*/  STS.U8 [R6+UR5+0x1bc80], R79 ;  /* 0x01bc804f06007988 */ /* 0x000fe80008000005 */
[----:B------:R-:W-:Y:S04]  /*61e80*/  STS.U8 [R6+UR5+0x14080], R57 ;  /* 0x0140803906007988 */ /* 0x000fe80008000005 */
[----:B------:R-:W-:Y:S04]  /*61e90*/  STS.U8 [R6+UR5+0x1c080], R55 ;  /* 0x01c0803706007988 */ /* 0x000fe80008000005 */
[----:B------:R1:W-:Y:S04]  /*61ea0*/  STS.U8 [R6+UR5+0x16480], R5 ;  /* 0x0164800506007988 */ /* 0x0003e80008000005 */
[----:B------:R-:W4:Y:S01]  /*61eb0*/  LDL.LU R10, [R1+0x460] ;  /* 0x00046000010a7983 */ /* 0x000f220000300800 */
[----:B0-----:R-:W0:Y:S03]  /*61ec0*/  S2R R7, SR_TID.X ;  /* 0x0000000000077919 */ /* 0x001e260000002100 */
        /* <DEDUP_REMOVED lines=12> */
[----:B-1----:R-:W4:Y:S01]  /*61f90*/  LDL.LU R5, [R1+0x420] ;  /* 0x0004200001057983 */ /* 0x002f220000300800 */
[----:B0-----:R-:W-:-:S04]  /*61fa0*/  LOP3.LUT R7, R7, 0x7f, RZ, 0xc0, !PT ;  /* 0x0000007f07077812 */ /* 0x001fc800078ec0ff */
[----:B------:R-:W-:-:S05]  /*61fb0*/  LOP3.LUT R7, R7, 0x20, RZ, 0x3c, !PT ;  /* 0x0000002007077812 */ /* 0x000fca00078e3cff */
[----:B------:R0:W-:Y:S04]  /*61fc0*/  STS.U8 [R7+UR5+0x18100], R13 ;  /* 0x0181000d07007988 */ /* 0x0001e80008000005 */
[----:B0-----:R-:W4:Y:S04]  /*61fd0*/  LDL.LU R13, [R1+0x418] ;  /* 0x00041800010d7983 */ /* 0x001f280000300800 */
[----:B--2---:R0:W-:Y:S04]  /*61fe0*/  STS.U8 [R7+UR5+0x10500], R9 ;  /* 0x0105000907007988 */ /* 0x0041e80008000005 */
[----:B---3--:R1:W-:Y:S04]  /*61ff0*/  STS.U8 [R7+UR5+0x18500], R2 ;  /* 0x0185000207007988 */ /* 0x0083e80008000005 */
[----:B0-----:R-:W2:Y:S04]  /*62000*/  LDL.LU R9, [R1+0x3e0] ;  /* 0x0003e00001097983 */ /* 0x001ea80000300800 */
[----:B-1----:R-:W3:Y:S04]  /*62010*/  LDL.LU R2, [R1+0x3d8] ;  /* 0x0003d80001027983 */ /* 0x002ee80000300800 */
        /* <DEDUP_REMOVED lines=39> */
[----:B------:R0:W-:Y:S04]  /*62290*/  STS.U8 [R7+UR5+0x1a100], R13 ;  /* 0x01a1000d07007988 */ /* 0x0001e80008000005 */
[----:B0-----:R-:W4:Y:S04]  /*622a0*/  LDL.LU R13, [R1+0xa8] ;  /* 0x0000a800010d7983 */ /* 0x001f280000300800 */
[----:B--2---:R0:W-:Y:S04]  /*622b0*/  STS.U8 [R7+UR5+0x12500], R9 ;  /* 0x0125000907007988 */ /* 0x0041e80008000005 */
[----:B---3--:R1:W-:Y:S04]  /*622c0*/  STS.U8 [R7+UR5+0x1a500], R2 ;  /* 0x01a5000207007988 */ /* 0x0083e80008000005 */
[----:B0-----:R-:W2:Y:S04]  /*622d0*/  LDL.LU R9, [R1+0x6c] ;  /* 0x00006c0001097983 */ /* 0x001ea80000300800 */
[----:B-1----:R-:W3:Y:S04]  /*622e0*/  LDL.LU R2, [R1+0x68] ;  /* 0x0000680001027983 */ /* 0x002ee80000300800 */
[----:B------:R0:W-:Y:S04]  /*622f0*/  STS.U8 [R7+UR5+0x13d00], R55 ;  /* 0x013d003707007988 */ /* 0x0001e80008000005 */
[----:B------:R1:W-:Y:S04]  /*62300*/  STS.U8 [R7+UR5+0x1bd00], R34 ;  /* 0x01bd002207007988 */ /* 0x0003e80008000005 */
[----:B0-----:R-:W3:Y:S04]  /*62310*/  LDL.LU R55, [R1+0x3c] ;  /* 0x00003c0001377983 */ /* 0x001ee80000300800 */
        /* <DEDUP_REMOVED lines=16> */
[----:B----4-:R4:W-:Y:S04]  /*62420*/  STS.U8 [R7+UR5+0x15500], R14 ;  /* 0x0155000e07007988 */ /* 0x0109e80008000005 */
[----:B0-----:R-:W3:Y:S04]  /*62430*/  LDL.LU R88, [R1+0x5d4] ;  /* 0x0005d40001587983 */ /* 0x001ee80000300800 */
[----:B-1----:R-:W3:Y:S04]  /*62440*/  LDL.LU R89, [R1+0x5cc] ;  /* 0x0005cc0001597983 */ /* 0x002ee80000300800 */
[----:B------:R-:W3:Y:S04]  /*62450*/  LDL.LU R4, [R1+0x58c] ;  /* 0x00058c0001047983 */ /* 0x000ee80000300800 */
[----:B------:R-:W3:Y:S04]  /*62460*/  LDL.LU R11, [R1+0x584] ;  /* 0x00058400010b7983 */ /* 0x000ee80000300800 */
[----:B------:R-:W3:Y:S04]  /*62470*/  LDL.LU R0, [R1+0x544] ;  /* 0x0005440001007983 */ /* 0x000ee80000300800 */
[----:B------:R0:W-:Y:S04]  /*62480*/  STS.U8 [R7+UR5+0x1d500], R10 ;  /* 0x01d5000a07007988 */ /* 0x0001e80008000005 */
[----:B----4-:R-:W4:Y:S04]  /*62490*/  LDL.LU R14, [R1+0x53c] ;  /* 0x00053c00010e7983 */ /* 0x010f280000300800 */
        /* <DEDUP_REMOVED lines=36> */
[----:B------:R-:W-:Y:S01]  /*626e0*/  LOP3.LUT R8, R8, 0x30, RZ, 0x3c, !PT ;  /* 0x0000003008087812 */ /* 0x000fe200078e3cff */
[----:B------:R-:W-:Y:S04]  /*626f0*/  STS.U8 [R7+UR5+0x1fd00], R63 ;  /* 0x01fd003f07007988 */ /* 0x000fe80008000005 */
[----:B------:R0:W-:Y:S04]  /*62700*/  STS.U8 [R8+UR5+0x10d80], R4 ;  /* 0x010d800408007988 */ /* 0x0001e80008000005 */
[----:B----4-:R1:W-:Y:S04]  /*62710*/  STS.U8 [R8+UR5+0x19180], R14 ;  /* 0x0191800e08007988 */ /* 0x0103e80008000005 */
[----:B------:R4:W-:Y:S04]  /*62720*/  STS.U8 [R8+UR5+0x11580], R10 ;  /* 0x0115800a08007988 */ /* 0x0009e80008000005 */
[----:B------:R4:W-:Y:S04]  /*62730*/  STS.U8 [R8+UR5+0x19580], R5 ;  /* 0x0195800508007988 */ /* 0x0009e80008000005 */
[----:B0-----:R-:W3:Y:S04]  /*62740*/  LDL.LU R4, [R1+0x450] ;  /* 0x0004500001047983 */ /* 0x001ee80000300800 */
[----:B-1----:R-:W3:Y:S04]  /*62750*/  LDL.LU R14, [R1+0x410] ;  /* 0x00041000010e7983 */ /* 0x002ee80000300800 */
[----:B----4-:R-:W4:Y:S04]  /*62760*/  LDL.LU R10, [R1+0x40c] ;  /* 0x00040c00010a7983 */ /* 0x010f280000300800 */
[----:B------:R-:W4:Y:S04]  /*62770*/  LDL.LU R5, [R1+0x3d0] ;  /* 0x0003d00001057983 */ /* 0x000f280000300800 */
        /* <DEDUP_REMOVED lines=38> */
[----:B------:R0:W-:Y:S04]  /*629e0*/  STS.U8 [R8+UR5+0x19d80], R4 ;  /* 0x019d800408007988 */ /* 0x0001e80008000005 */
[----:B------:R1:W-:Y:S04]  /*629f0*/  STS.U8 [R8+UR5+0x12180], R14 ;  /* 0x0121800e08007988 */ /* 0x0003e80008000005 */
[----:B----4-:R4:W-:Y:S04]  /*62a00*/  STS.U8 [R8+UR5+0x1a180], R10 ;  /* 0x01a1800a08007988 */ /* 0x0109e80008000005 */
        /* <DEDUP_REMOVED lines=26> */
[----:B------:R-:W-:Y:S04]  /*62bb0*/  STS.U8 [R8+UR5+0x16180], R13 ;  /* 0x0161800d08007988 */ /* 0x000fe80008000005 */
[----:B---3--:R0:W-:Y:S04]  /*62bc0*/  STS.U8 [R8+UR5+0x15d80], R2 ;  /* 0x015d800208007988 */ /* 0x0081e80008000005 */
[----:B0-----:R-:W3:Y:S04]  /*62bd0*/  LDL.LU R2, [R1+0x2130] ;  /* 0x0021300001027983 */ /* 0x001ee80000300800 */
[----:B------:R-:W4:Y:S04]  /*62be0*/  LDL.LU R57, [R1+0x654] ;  /* 0x0006540001397983 */ /* 0x000f280000300800 */
[----:B------:R-:W3:Y:S04]  /*62bf0*/  LDL.LU R55, [R1+0x64c] ;  /* 0x00064c0001377983 */ /* 0x000ee80000300800 */
[----:B------:R-:W3:Y:S04]  /*62c00*/  LDL.LU R34, [R1+0x60c] ;  /* 0x00060c0001227983 */ /* 0x000ee80000300800 */
[----:B------:R-:W3:Y:S04]  /*62c10*/  LDL.LU R33, [R1+0x604] ;  /* 0x0006040001217983 */ /* 0x000ee80000300800 */
[----:B------:R-:W3:Y:S04]  /*62c20*/  LDL.LU R54, [R1+0x5c4] ;  /* 0x0005c40001367983 */ /* 0x000ee80000300800 */
        /* <DEDUP_REMOVED lines=11> */
[----:B--2---:R0:W-:Y:S02]  /*62ce0*/  STS.U8 [R8+UR5+0x1dd80], R9 ;  /* 0x01dd800908007988 */ /* 0x0041e40008000005 */
[----:B0-----:R-:W0:Y:S02]  /*62cf0*/  S2R R9, SR_TID.X ;  /* 0x0000000000097919 */ /* 0x001e240000002100 */
[----:B------:R1:W-:Y:S04]  /*62d00*/  STS.U8 [R8+UR5+0x12d80], R17 ;  /* 0x012d801108007988 */ /* 0x0003e80008000005 */
[----:B------:R-:W-:Y:S04]  /*62d10*/  STL [R1+0x2014], R8 ;  /* 0x0020140801007387 */ /* 0x000fe80000100800 */
        /* <DEDUP_REMOVED lines=10> */
[----:B------:R0:W-:Y:S04]  /*62dc0*/  STS.U8 [R8+UR5+0x13980], R46 ;  /* 0x0139802e08007988 */ /* 0x0001e80008000005 */
[----:B------:R-:W2:Y:S04]  /*62dd0*/  LDL.LU R93, [R1+0x384] ;  /* 0x00038400015d7983 */ /* 0x000ea80000300800 */
        /* <DEDUP_REMOVED lines=13> */
[----:B------:R-:W-:-:S03]  /*62eb0*/  LOP3.LUT R9, R9, 0x7f, RZ, 0xc0, !PT ;  /* 0x0000007f09097812 */ /* 0x000fc600078ec0ff */
[----:B------:R-:W-:Y:S04]  /*62ec0*/  STS.U8 [R8+UR5+0x17980], R43 ;  /* 0x0179802b08007988 */ /* 0x000fe80008000005 */
[----:B------:R-:W-:Y:S04]  /*62ed0*/  STS.U8 [R8+UR5+0x1f980], R49 ;  /* 0x01f9803108007988 */ /* 0x000fe80008000005 */
[----:B------:R-:W-:Y:S01]  /*62ee0*/  STS.U8 [R8+UR5+0x17d80], R71 ;  /* 0x017d804708007988 */ /* 0x000fe20008000005 */
[----:B------:R-:W-:-:S03]  /*62ef0*/  LOP3.LUT R9, R9, 0x40, RZ, 0x3c, !PT ;  /* 0x0000004009097812 */ /* 0x000fc600078e3cff */
[----:B------:R-:W-:Y:S04]  /*62f00*/  STS.U8 [R8+UR5+0x1fd80], R73 ;  /* 0x01fd804908007988 */ /* 0x000fe80008000005 */
[----:B0-----:R-:W2:Y:S04]  /*62f10*/  LDL.LU R46, [R1+0x348] ;  /* 0x00034800012e7983 */ /* 0x001ea80000300800 */
[----:B-1----:R-:W2:Y:S04]  /*62f20*/  LDL.LU R47, [R1+0x344] ;  /* 0x00034400012f7983 */ /* 0x002ea80000300800 */
[----:B---3--:R0:W-:Y:S04]  /*62f30*/  STS.U8 [R9+UR5+0x10a00], R54 ;  /* 0x010a003609007988 */ /* 0x0081e80008000005 */
[----:B----4-:R1:W-:Y:S04]  /*62f40*/  STS.U8 [R9+UR5+0x18a00], R56 ;  /* 0x018a003809007988 */ /* 0x0103e80008000005 */
        /* <DEDUP_REMOVED lines=8> */
[----:B------:R-:W3:Y:S04]  /*62fd0*/  LDL.LU R79, [R1+0x244] ;  /* 0x00024400014f7983 */ /* 0x000ee80000300800 */
        /* <DEDUP_REMOVED lines=12> */
[----:B------:R0:W-:Y:S04]  /*630a0*/  STS.U8 [R9+UR5+0x11600], R11 ;  /* 0x0116000b09007988 */ /* 0x0001e80008000005 */
[----:B------:R-:W4:Y:S04]  /*630b0*/  LDL.LU R89, [R1+0x188] ;  /* 0x0001880001597983 */ /* 0x000f280000300800 */
        /* <DEDUP_REMOVED lines=10> */
[----:B0-----:R-:W4:Y:S04]  /*63160*/  LDL.LU R4, [R1+0xd0] ;  /* 0x0000d00001047983 */ /* 0x001f280000300800 */
[----:B------:R-:W-:Y:S04]  /*63170*/  STS.U8 [R9+UR5+0x15a00], R2 ;  /* 0x015a000209007988 */ /* 0x000fe80008000005 */
[----:B------:R-:W-:Y:S04]  /*63180*/  STS.U8 [R9+UR5+0x1e200], R14 ;  /* 0x01e2000e09007988 */ /* 0x000fe80008000005 */
[----:B--2---:R0:W-:Y:S04]  /*63190*/  STS.U8 [R9+UR5+0x13200], R54 ;  /* 0x0132003609007988 */ /* 0x0041e80008000005 */
[----:B------:R1:W-:Y:S04]  /*631a0*/  STS.U8 [R9+UR5+0x1b200], R56 ;  /* 0x01b2003809007988 */ /* 0x0003e80008000005 */
[----:B---3--:R2:W-:Y:S04]  /*631b0*/  STS.U8 [R9+UR5+0x13600], R70 ;  /* 0x0136004609007988 */ /* 0x0085e80008000005 */
[----:B0-----:R-:W3:Y:S04]  /*631c0*/  LDL.LU R54, [R1+0x8c] ;  /* 0x00008c0001367983 */ /* 0x001ee80000300800 */
[----:B-1----:R-:W3:Y:S04]  /*631d0*/  LDL.LU R56, [R1+0x5c] ;  /* 0x00005c0001387983 */ /* 0x002ee80000300800 */
[----:B--2---:R-:W2:Y:S04]  /*631e0*/  LDL.LU R70, [R1+0x58] ;  /* 0x0000580001467983 */ /* 0x004ea80000300800 */
[----:B----4-:R0:W-:Y:S04]  /*631f0*/  STS.U8 [R9+UR5+0x1c600], R72 ;  /* 0x01c6004809007988 */ /* 0x0101e80008000005 */
[----:B------:R1:W-:Y:S04]  /*63200*/  STS.U8 [R9+UR5+0x14a00], R88 ;  /* 0x014a005809007988 */ /* 0x0003e80008000005 */
[----:B------:R4:W-:Y:S04]  /*63210*/  STS.U8 [R9+UR5+0x1ca00], R89 ;  /* 0x01ca005909007988 */ /* 0x0009e80008000005 */
[----:B0-----:R-:W2:Y:S04]  /*63220*/  LDL.LU R72, [R1+0x644] ;  /* 0x0006440001487983 */ /* 0x001ea80000300800 */
[----:B-1----:R-:W2:Y:S04]  /*63230*/  LDL.LU R88, [R1+0x640] ;  /* 0x0006400001587983 */ /* 0x002ea80000300800 */
[----:B------:R0:W-:Y:S04]  /*63240*/  STS.U8 [R9+UR5+0x14e00], R11 ;  /* 0x014e000b09007988 */ /* 0x0001e80008000005 */
[----:B----4-:R-:W4:Y:S04]  /*63250*/  LDL.LU R89, [R1+0x5fc] ;  /* 0x0005fc0001597983 */ /* 0x010f280000300800 */
        /* <DEDUP_REMOVED lines=11> */
[----:B0-----:R-:W4:Y:S04]  /*63310*/  LDL.LU R4, [R1+0x520] ;  /* 0x0005200001047983 */ /* 0x001f280000300800 */
[----:B------:R-:W4:Y:S04]  /*63320*/  LDL.LU R14, [R1+0x4dc] ;  /* 0x0004dc00010e7983 */ /* 0x000f280000300800 */
[----:B------:R0:W-:Y:S02]  /*63330*/  STS.U8 [R9+UR5+0x16200], R10 ;  /* 0x0162000a09007988 */ /* 0x0001e40008000005 */
        /* <DEDUP_REMOVED lines=9> */
[----:B0-----:R-:W4:Y:S04]  /*633d0*/  LDL.LU R15, [R1+0x490] ;  /* 0x00049000010f7983 */ /* 0x001f280000300800 */
        /* <DEDUP_REMOVED lines=12> */
[----:B------:R-:W4:Y:S01]  /*634a0*/  LDL.LU R34, [R1+0x380] ;  /* 0x0003800001227983 */ /* 0x000f220000300800 */
[----:B------:R-:W-:-:S03]  /*634b0*/  LOP3.LUT R10, R10, 0x7f, RZ, 0xc0, !PT ;  /* 0x0000007f0a0a7812 */ /* 0x000fc600078ec0ff */
[----:B------:R-:W4:Y:S01]  /*634c0*/  LDL.LU R33, [R1+0x37c] ;  /* 0x00037c0001217983 */ /* 0x000f220000300800 */
        /* <DEDUP_REMOVED lines=20> */
[----:B---3--:R0:W-:Y:S04]  /*63610*/  STS.U8 [R9+UR5+0x1da00], R54 ;  /* 0x01da003609007988 */ /* 0x0081e80008000005 */
[----:B------:R1:W-:Y:S04]  /*63620*/  STS.U8 [R9+UR5+0x15e00], R56 ;  /* 0x015e003809007988 */ /* 0x0003e80008000005 */
[----:B--2---:R2:W-:Y:S04]  /*63630*/  STS.U8 [R9+UR5+0x1de00], R70 ;  /* 0x01de004609007988 */ /* 0x0045e80008000005 */
[----:B0-----:R-:W3:Y:S04]  /*63640*/  LDL.LU R54, [R1+0x340] ;  /* 0x0003400001367983 */ /* 0x001ee80000300800 */
[----:B-1----:R-:W3:Y:S04]  /*63650*/  LDL.LU R56, [R1+0x33c] ;  /* 0x00033c0001387983 */ /* 0x002ee80000300800 */
[----:B------:R-:W3:Y:S04]  /*63660*/  LDL.LU R47, [R1+0x300] ;  /* 0x00030000012f7983 */ /* 0x000ee80000300800 */
[----:B--2---:R-:W2:Y:S04]  /*63670*/  LDL.LU R70, [R1+0x2fc] ;  /* 0x0002fc0001467983 */ /* 0x004ea80000300800 */
[----:B------:R0:W-:Y:S04]  /*63680*/  STS.U8 [R10+UR5+0x10280], R72 ;  /* 0x010280480a007988 */ /* 0x0001e80008000005 */
[----:B------:R1:W-:Y:S04]  /*63690*/  STS.U8 [R10+UR5+0x18280], R88 ;  /* 0x018280580a007988 */ /* 0x0003e80008000005 */
[----:B----4-:R4:W-:Y:S04]  /*636a0*/  STS.U8 [R10+UR5+0x10680], R89 ;  /* 0x010680590a007988 */ /* 0x0109e80008000005 */
        /* <DEDUP_REMOVED lines=45> */
[----:B---3--:R0:W-:Y:S04]  /*63980*/  STS.U8 [R10+UR5+0x12e80], R54 ;  /* 0x012e80360a007988 */ /* 0x0081e80008000005 */
[----:B------:R1:W-:Y:S04]  /*63990*/  STS.U8 [R10+UR5+0x1ae80], R56 ;  /* 0x01ae80380a007988 */ /* 0x0003e80008000005 */
[----:B------:R3:W-:Y:S04]  /*639a0*/  STS.U8 [R10+UR5+0x13280], R47 ;  /* 0x0132802f0a007988 */ /* 0x0007e80008000005 */
[----:B--2---:R2:W-:Y:S04]  /*639b0*/  STS.U8 [R10+UR5+0x1b280], R70 ;  /* 0x01b280460a007988 */ /* 0x0045e80008000005 */
[----:B0-----:R-:W4:Y:S04]  /*639c0*/  LDL.LU R54, [R1+0x2100] ;  /* 0x0021000001367983 */ /* 0x001f280000300800 */
[----:B-1----:R-:W4:Y:S04]  /*639d0*/  LDL.LU R56, [R1+0x20fc] ;  /* 0x0020fc0001387983 */ /* 0x002f280000300800 */
[----:B---3--:R-:W3:Y:S04]  /*639e0*/  LDL.LU R47, [R1+0x54] ;  /* 0x00005400012f7983 */ /* 0x008ee80000300800 */
[----:B--2---:R-:W2:Y:S04]  /*639f0*/  LDL.LU R70, [R1+0x20f8] ;  /* 0x0020f80001467983 */ /* 0x004ea80000300800 */
[----:B------:R0:W-:Y:S04]  /*63a00*/  STS.U8 [R10+UR5+0x13680], R72 ;  /* 0x013680480a007988 */ /* 0x0001e80008000005 */
[----:B------:R1:W-:Y:S04]  /*63a10*/  STS.U8 [R10+UR5+0x1b680], R88 ;  /* 0x01b680580a007988 */ /* 0x0003e80008000005 */
[----:B----4-:R4:W-:Y:S04]  /*63a20*/  STS.U8 [R10+UR5+0x13a80], R89 ;  /* 0x013a80590a007988 */ /* 0x0109e80008000005 */
[----:B0-----:R-:W2:Y:S04]  /*63a30*/  LDL.LU R72, [R1+0x20f4] ;  /* 0x0020f40001487983 */ /* 0x001ea80000300800 */
[----:B-1----:R-:W2:Y:S04]  /*63a40*/  LDL.LU R88, [R1+0x20f0] ;  /* 0x0020f00001587983 */ /* 0x002ea80000300800 */
[----:B----4-:R-:W4:Y:S04]  /*63a50*/  LDL.LU R89, [R1+0x20ec] ;  /* 0x0020ec0001597983 */ /* 0x010f280000300800 */
        /* <DEDUP_REMOVED lines=14> */
[----:B0-----:R-:W3:Y:S04]  /*63b40*/  LDL.LU R4, [R1+0x20d0] ;  /* 0x0020d00001047983 */ /* 0x001ee80000300800 */
[----:B-1----:R-:W4:Y:S04]  /*63b50*/  LDL.LU R14, [R1+0x20cc] ;  /* 0x0020cc00010e7983 */ /* 0x002f280000300800 */
[----:B------:R-:W-:Y:S04]  /*63b60*/  STS.U8 [R10+UR5+0x14e80], R6 ;  /* 0x014e80060a007988 */ /* 0x000fe80008000005 */
[----:B------:R-:W-:Y:S04]  /*63b70*/  STS.U8 [R10+UR5+0x1ce80], R16 ;  /* 0x01ce80100a007988 */ /* 0x000fe80008000005 */
[----:B--2---:R0:W-:Y:S04]  /*63b80*/  STS.U8 [R10+UR5+0x1d680], R2 ;  /* 0x01d680020a007988 */ /* 0x0041e80008000005 */
[----:B------:R-:W-:Y:S04]  /*63b90*/  STS.U8 [R10+UR5+0x1da80], R3 ;  /* 0x01da80030a007988 */ /* 0x000fe80008000005 */
[----:B------:R-:W-:Y:S04]  /*63ba0*/  STS.U8 [R10+UR5+0x15a80], R5 ;  /* 0x015a80050a007988 */ /* 0x000fe80008000005 */
[----:B0-----:R-:W2:Y:S04]  /*63bb0*/  LDL.LU R2, [R1+0x63c] ;  /* 0x00063c0001027983 */ /* 0x001ea80000300800 */
[----:B---3--:R0:W-:Y:S04]  /*63bc0*/  STS.U8 [R10+UR5+0x15680], R4 ;  /* 0x015680040a007988 */ /* 0x0081e80008000005 */
[----:B----4-:R1:W-:Y:S04]  /*63bd0*/  STS.U8 [R10+UR5+0x1d280], R14 ;  /* 0x01d2800e0a007988 */ /* 0x0103e80008000005 */
[----:B0-----:R-:W3:Y:S04]  /*63be0*/  LDL.LU R4, [R1+0x638] ;  /* 0x0006380001047983 */ /* 0x001ee80000300800 */
[----:B------:R-:W4:Y:S04]  /*63bf0*/  LDL.LU R6, [R1+0x5f4] ;  /* 0x0005f40001067983 */ /* 0x000f280000300800 */
[----:B------:R-:W4:Y:S04]  /*63c00*/  LDL.LU R16, [R1+0x5f0] ;  /* 0x0005f00001107983 */ /* 0x000f280000300800 */
[----:B------:R-:W4:Y:S04]  /*63c10*/  LDL.LU R3, [R1+0x5ac] ;  /* 0x0005ac0001037983 */ /* 0x000f280000300800 */
[----:B------:R-:W4:Y:S04]  /*63c20*/  LDL.LU R5, [R1+0x5a8] ;  /* 0x0005a80001057983 */ /* 0x000f280000300800 */
[----:B-1----:R-:W4:Y:S04]  /*63c30*/  LDL.LU R14, [R1+0x564] ;  /* 0x00056400010e7983 */ /* 0x002f280000300800 */
[----:B------:R0:W-:Y:S02]  /*63c40*/  STS.U8 [R10+UR5+0x1e280], R11 ;  /* 0x01e2800b0a007988 */ /* 0x0001e40008000005 */
[----:B0-----:R-:W0:Y:S02]  /*63c50*/  S2R R11, SR_TID.X ;  /* 0x00000000000b7919 */ /* 0x001e240000002100 */
[----:B------:R1:W-:Y:S04]  /*63c60*/  STS.U8 [R10+UR5+0x1ca80], R17 ;  /* 0x01ca80110a007988 */ /* 0x0003e80008000005 */
[----:B------:R0:W-:Y:S04]  /*63c70*/  STS.U8 [R10+UR5+0x15280], R46 ;  /* 0x0152802e0a007988 */ /* 0x0001e80008000005 */
[----:B------:R0:W-:Y:S04]  /*63c80*/  STS.U8 [R10+UR5+0x15e80], R47 ;  /* 0x015e802f0a007988 */ /* 0x0001e80008000005 */
[----:B------:R0:W-:Y:S04]  /*63c90*/  STS.U8 [R10+UR5+0x1de80], R13 ;  /* 0x01de800d0a007988 */ /* 0x0001e80008000005 */
[----:B------:R0:W-:Y:S04]  /*63ca0*/  STS.U8 [R10+UR5+0x16280], R0 ;  /* 0x016280000a007988 */ /* 0x0001e80008000005 */
[----:B------:R-:W-:Y:S04]  /*63cb0*/  STS.U8 [R10+UR5+0x16680], R89 ;  /* 0x016680590a007988 */ /* 0x000fe80008000005 */
[----:B------:R-:W-:Y:S04]  /*63cc0*/  STS.U8 [R10+UR5+0x1e680], R88 ;  /* 0x01e680580a007988 */ /* 0x000fe80008000005 */
[----:B-1----:R-:W4:Y:S04]  /*63cd0*/  LDL.LU R17, [R1+0x560] ;  /* 0x0005600001117983 */ /* 0x002f280000300800 */
[----:B0-----:R-:W4:Y:S04]  /*63ce0*/  LDL.LU R46, [R1+0x51c] ;  /* 0x00051c00012e7983 */ /* 0x001f280000300800 */
[----:B------:R-:W4:Y:S04]  /*63cf0*/  LDL.LU R47, [R1+0x4d4] ;  /* 0x0004d400012f7983 */ /* 0x000f280000300800 */
[----:B------:R-:W4:Y:S04]  /*63d00*/  LDL.LU R13, [R1+0x20c8] ;  /* 0x0020c800010d7983 */ /* 0x000f280000300800 */
[----:B------:R-:W4:Y:S04]  /*63d10*/  LDL.LU R0, [R1+0x20c4] ;  /* 0x0020c40001007983 */ /* 0x000f280000300800 */
        /* <DEDUP_REMOVED lines=9> */
[----:B------:R-:W-:-:S04]  /*63db0*/  LOP3.LUT R11, R11, 0x7f, RZ, 0xc0, !PT ;  /* 0x0000007f0b0b7812 */ /* 0x000fc800078ec0ff */
[----:B------:R-:W-:Y:S01]  /*63dc0*/  LOP3.LUT R11, R11, 0x60, RZ, 0x3c, !PT ;  /* 0x000000600b0b7812 */ /* 0x000fe200078e3cff */
[----:B------:R-:W-:Y:S04]  /*63dd0*/  STS.U8 [R10+UR5+0x1fa80], R57 ;  /* 0x01fa80390a007988 */ /* 0x000fe80008000005 */
[----:B------:R-:W-:Y:S04]  /*63de0*/  STS.U8 [R10+UR5+0x17e80], R79 ;  /* 0x017e804f0a007988 */ /* 0x000fe80008000005 */
[----:B------:R-:W-:Y:S04]  /*63df0*/  STS.U8 [R10+UR5+0x1fe80], R81 ;  /* 0x01fe80510a007988 */ /* 0x000fe80008000005 */
[----:B------:R-:W-:Y:S04]  /*63e00*/  STL [R1+0x201c], R10 ;  /* 0x00201c0a01007387 */ /* 0x000fe80000100800 */
[----:B--2---:R0:W-:Y:S04]  /*63e10*/  STS.U8 [R11+UR5+0x10300], R2 ;  /* 0x010300020b007988 */ /* 0x0041e80008000005 */
[----:B0-----:R-:W2:Y:S04]  /*63e20*/  LDL.LU R2, [R1+0x20c0] ;  /* 0x0020c00001027983 */ /* 0x001ea80000300800 */
[----:B---3--:R0:W-:Y:S04]  /*63e30*/  STS.U8 [R11+UR5+0x18300], R4 ;  /* 0x018300040b007988 */ /* 0x0081e80008000005 */
[----:B----4-:R-:W-:Y:S04]  /*63e40*/  STS.U8 [R11+UR5+0x10700], R6 ;  /* 0x010700060b007988 */ /* 0x010fe80008000005 */
[----:B------:R1:W-:Y:S04]  /*63e50*/  STS.U8 [R11+UR5+0x18700], R16 ;  /* 0x018700100b007988 */ /* 0x0003e80008000005 */
[----:B------:R3:W-:Y:S04]  /*63e60*/  STS.U8 [R11+UR5+0x10b00], R3 ;  /* 0x010b00030b007988 */ /* 0x0007e80008000005 */
[----:B------:R4:W-:Y:S04]  /*63e70*/  STS.U8 [R11+UR5+0x18b00], R5 ;  /* 0x018b00050b007988 */ /* 0x0009e80008000005 */
[----:B------:R3:W-:Y:S04]  /*63e80*/  STS.U8 [R11+UR5+0x10f00], R14 ;  /* 0x010f000e0b007988 */ /* 0x0007e80008000005 */
[----:B0-----:R-:W2:Y:S04]  /*63e90*/  LDL.LU R4, [R1+0x20bc] ;  /* 0x0020bc0001047983 */ /* 0x001ea80000300800 */
[----:B-1----:R-:W2:Y:S04]  /*63ea0*/  LDL R16, [R1+0x115c] ;  /* 0x00115c0001107983 */ /* 0x002ea80000100800 */
[----:B------:R-:W2:Y:S04]  /*63eb0*/  LDL R6, [R1+0x1160] ;  /* 0x0011600001067983 */ /* 0x000ea80000100800 */
[----:B---3--:R-:W3:Y:S04]  /*63ec0*/  LDL.LU R3, [R1+0x20b8] ;  /* 0x0020b80001037983 */ /* 0x008ee80000300800 */
[----:B----4-:R-:W4:Y:S04]  /*63ed0*/  LDL.LU R5, [R1+0x20b4] ;  /* 0x0020b40001057983 */ /* 0x010f280000300800 */
[----:B------:R-:W2:Y:S04]  /*63ee0*/  LDL.LU R14, [R1+0x20b0] ;  /* 0x0020b000010e7983 */ /* 0x000ea80000300800 */
[----:B--2---:R0:W-:Y:S04]  /*63ef0*/  STS.U8 [R11+UR5+0x19300], R14 ;  /* 0x0193000e0b007988 */ /* 0x0041e80008000005 */
[----:B0-----:R-:W2:Y:S04]  /*63f00*/  LDL.LU R14, [R1+0x20ac] ;  /* 0x0020ac00010e7983 */ /* 0x001ea80000300800 */
[----:B------:R0:W-:Y:S02]  /*63f10*/  STS.U8 [R11+UR5+0x18f00], R17 ;  /* 0x018f00110b007988 */ /* 0x0001e40008000005 */
[----:B0-----:R-:W-:-:S02]  /*63f20*/  @!P1 IMAD.MOV.U32 R17, RZ, RZ, R16 ;  /* 0x000000ffff119224 */ /* 0x001fc400078e0010 */
[----:B------:R-:W-:Y:S01]  /*63f30*/  @!P1 IMAD.MOV.U32 R16, RZ, RZ, R6 ;  /* 0x000000ffff109224 */ /* 0x000fe200078e0006 */
[----:B--2---:R-:W-:-:S06]  /*63f40*/  PRMT R14, RZ, 0x7610, R14 ;  /* 0x00007610ff0e7816 */ /* 0x004fcc000000000e */
[----:B------:R-:W2:Y:S04]  /*63f50*/  @!P1 LDG.E.U8 R14, desc[UR18][R16.64] ;  /* 0x00000012100e9981 */ /* 0x000ea8000c1e1100 */
[----:B----4-:R0:W-:Y:S04]  /*63f60*/  STS.U8 [R11+UR5+0x19700], R5 ;  /* 0x019700050b007988 */ /* 0x0101e80008000005 */
[----:B---3--:R1:W-:Y:S04]  /*63f70*/  STS.U8 [R11+UR5+0x11b00], R3 ;  /* 0x011b00030b007988 */ /* 0x0083e80008000005 */
[----:B------:R3:W-:Y:S04]  /*63f80*/  STS.U8 [R11+UR5+0x19b00], R4 ;  /* 0x019b00040b007988 */ /* 0x0007e80008000005 */
[----:B------:R4:W-:Y:S04]  /*63f90*/  STS.U8 [R11+UR5+0x11f00], R2 ;  /* 0x011f00020b007988 */ /* 0x0009e80008000005 */
[----:B------:R1:W-:Y:S04]  /*63fa0*/  STS.U8 [R11+UR5+0x11300], R46 ;  /* 0x0113002e0b007988 */ /* 0x0003e80008000005 */
[----:B------:R3:W-:Y:S04]  /*63fb0*/  STS.U8 [R11+UR5+0x19f00], R0 ;  /* 0x019f00000b007988 */ /* 0x0007e80008000005 */
[----:B0-----:R-:W2:Y:S04]  /*63fc0*/  LDL.LU R5, [R1+0x20a8] ;  /* 0x0020a80001057983 */ /* 0x001ea80000300800 */
[----:B-1----:R-:W2:Y:S04]  /*63fd0*/  LDL.LU R3, [R1+0x20a4] ;  /* 0x0020a40001037983 */ /* 0x002ea80000300800 */
[----:B---3--:R-:W3:Y:S04]  /*63fe0*/  LDL.LU R4, [R1+0x20a0] ;  /* 0x0020a00001047983 */ /* 0x008ee80000300800 */
[----:B----4-:R-:W4:Y:S04]  /*63ff0*/  LDL.LU R2, [R1+0x209c] ;  /* 0x00209c0001027983 */ /* 0x010f280000300800 */
[----:B------:R-:W3:Y:S04]  /*64000*/  LDL R46, [R1+0x11e8] ;  /* 0x0011e800012e7983 */ /* 0x000ee80000100800 */
[----:B------:R-:W3:Y:S04]  /*64010*/  LDL.LU R0, [R1+0x2098] ;  /* 0x0020980001007983 */ /* 0x000ee80000300800 */
[----:B------:R0:W-:Y:S04]  /*64020*/  STS.U8 [R11+UR5+0x12300], R13 ;  /* 0x0123000d0b007988 */ /* 0x0001e80008000005 */
[----:B------:R1:W-:Y:S04]  /*64030*/  STS.U8 [R11+UR5+0x11700], R47 ;  /* 0x0117002f0b007988 */ /* 0x0003e80008000005 */
[----:B0-----:R-:W3:Y:S04]  /*64040*/  LDL.LU R13, [R1+0x2094] ;  /* 0x00209400010d7983 */ /* 0x001ee80000300800 */
[----:B-1----:R-:W3:Y:S04]  /*64050*/  LDL R47, [R1+0x125c] ;  /* 0x00125c00012f7983 */ /* 0x002ee80000100800 */
[----:B------:R-:W3:Y:S04]  /*64060*/  LDL R6, [R1+0x1260] ;  /* 0x0012600001067983 */ /* 0x000ee80000100800 */
        /* <DEDUP_REMOVED lines=9> */
[----:B--2---:R-:W-:Y:S04]  /*64100*/  STL [R1+0x28], R11 ;  /* 0x0000280b01007387 */ /* 0x004fe80000100800 */
[----:B------:R-:W2:Y:S04]  /*64110*/  LDL R16, [R1+0x11dc] ;  /* 0x0011dc0001107983 */ /* 0x000ea80000100800 */
[----:B------:R-:W2:Y:S01]  /*64120*/  LDL R17, [R1+0x11e0] ;  /* 0x0011e00001117983 */ /* 0x000ea20000100800 */
[----:B------:R-:W-:-:S02]  /*64130*/  PRMT R10, RZ, 0x7610, R10 ;  /* 0x00007610ff0a7816 */ /* 0x000fc4000000000a */
[----:B--2---:R-:W-:-:S04]  /*64140*/  @!P1 LOP3.LUT R17, R17, R16, RZ, 0x3c, !PT ;  /* 0x0000001011119212 */ /* 0x004fc800078e3cff */
[----:B------:R-:W-:-:S04]  /*64150*/  @!P1 LOP3.LUT R16, R17, R16, RZ, 0x3c, !PT ;  /* 0x0000001011109212 */ /* 0x000fc800078e3cff */
[----:B------:R-:W-:-:S05]  /*64160*/  @!P1 LOP3.LUT R17, R17, R16, RZ, 0x3c, !PT ;  /* 0x0000001011119212 */ /* 0x000fca00078e3cff */
[----:B------:R3:W2:Y:S04]  /*64170*/  @!P1 LDG.E.U8 R10, desc[UR18][R16.64] ;  /* 0x00000012100a9981 */ /* 0x0006a8000c1e1100 */
[----:B------:R-:W2:Y:S01]  /*64180*/  LDL R17, [R1+0x11e4] ;  /* 0x0011e40001117983 */ /* 0x000ea20000100800 */
[----:B------:R-:W-:Y:S01]  /*64190*/  PRMT R9, RZ, 0x7610, R9 ;  /* 0x00007610ff097816 */ /* 0x000fe20000000009 */
[----:B---3--:R-:W-:-:S05]  /*641a0*/  @!P2 IMAD.MOV.U32 R16, RZ, RZ, R46 ;  /* 0x000000ffff10a224 */ /* 0x008fca00078e002e */
[----:B--2---:R0:W2:Y:S04]  /*641b0*/  @!P2 LDG.E.U8 R9, desc[UR18][R16.64] ;  /* 0x000000121009a981 */ /* 0x0040a8000c1e1100 */
[----:B------:R1:W-:Y:S01]  /*641c0*/  STL [R1+0x2020], R10 ;  /* 0x0020200a01007387 */ /* 0x0003e20000100800 */
[----:B------:R-:W-:-:S03]  /*641d0*/  PRMT R8, RZ, 0x7610, R8 ;  /* 0x00007610ff087816 */ /* 0x000fc60000000008 */
[----:B------:R-:W3:Y:S01]  /*641e0*/  LDL R46, [R1+0x12dc] ;  /* 0x0012dc00012e7983 */ /* 0x000ee20000100800 */
[----:B0-----:R-:W-:-:S03]  /*641f0*/  @!P1 IMAD.MOV.U32 R16, RZ, RZ, R6 ;  /* 0x000000ffff109224 */ /* 0x001fc600078e0006 */
[----:B-1----:R-:W3:Y:S01]  /*64200*/  LDL R10, [R1+0x12e0] ;  /* 0x0012e000010a7983 */ /* 0x002ee20000100800 */
[----:B------:R-:W-:-:S05]  /*64210*/  @!P1 IMAD.MOV.U32 R17, RZ, RZ, R47 ;  /* 0x000000ffff119224 */ /* 0x000fca00078e002f */
[----:B------:R0:W3:Y:S04]  /*64220*/  @!P1 LDG.E.U8 R8, desc[UR18][R16.64] ;  /* 0x0000001210089981 */ /* 0x0000e8000c1e1100 */
[----:B--2---:R1:W-:Y:S04]  /*64230*/  STL [R1+0x2024], R9 ;  /* 0x0020240901007387 */ /* 0x0043e80000100800 */
[----:B------:R-:W2:Y:S01]  /*64240*/  LDL R17, [R1+0x1264] ;  /* 0x0012640001117983 */ /* 0x000ea20000100800 */
[----:B------:R-:W-:-:S03]  /*64250*/  PRMT R5, RZ, 0x7610, R5 ;  /* 0x00007610ff057816 */ /* 0x000fc60000000005 */
[----:B------:R-:W2:Y:S04]  /*64260*/  LDL R47, [R1+0x135c] ;  /* 0x00135c00012f7983 */ /* 0x000ea80000100800 */
[----:B------:R-:W2:Y:S04]  /*64270*/  LDL R6, [R1+0x1360] ;  /* 0x0013600001067983 */ /* 0x000ea80000100800 */
[----:B-1----:R-:W0:Y:S02]  /*64280*/  LDL R9, [R1+0x1268] ;  /* 0x0012680001097983 */ /* 0x002e240000100800 */
[----:B0-----:R-:W-:-:S05]  /*64290*/  @!P2 IMAD.MOV.U32 R16, RZ, RZ, R9 ;  /* 0x000000ffff10a224 */ /* 0x001fca00078e0009 */
[----:B--2---:R0:W2:Y:S04]  /*642a0*/  @!P2 LDG.E.U8 R5, desc[UR18][R16.64] ;  /* 0x000000121005a981 */ /* 0x0040a8000c1e1100 */
[----:B---3--:R1:W-:Y:S01]  /*642b0*/  STL [R1+0x2028], R8 ;  /* 0x0020280801007387 */ /* 0x0083e20000100800 */
        /* <DEDUP_REMOVED lines=11> */
[----:B-1----:R-:W0:Y:S01]  /*64370*/  LDL R5, [R1+0x12e8] ;  /* 0x0012e80001057983 */ /* 0x002e220000100800 */
[----:B------:R-:W-:Y:S02]  /*64380*/  PRMT R89, RZ, 0x7610, R89 ;  /* 0x00007610ff597816 */ /* 0x000fe40000000059 */
[----:B------:R-:W-:Y:S01]  /*64390*/  PRMT R88, RZ, 0x7610, R88 ;  /* 0x00007610ff587816 */ /* 0x000fe20000000058 */
[----:B0-----:R-:W-:-:S05]  /*643a0*/  @!P2 IMAD.MOV.U32 R16, RZ, RZ, R5 ;  /* 0x000000ffff10a224 */ /* 0x001fca00078e0005 */
[----:B--2---:R0:W2:Y:S02]  /*643b0*/  @!P2 LDG.E.U8 R92, desc[UR18][R16.64] ;  /* 0x00000012105ca981 */ /* 0x0040a4000c1e1100 */
[----:B0-----:R-:W-:Y:S02]  /*643c0*/  @!P1 IMAD.MOV.U32 R16, RZ, RZ, R6 ;  /* 0x000000ffff109224 */ /* 0x001fe400078e0006 */
[----:B------:R-:W-:-:S05]  /*643d0*/  @!P1 IMAD.MOV.U32 R17, RZ, RZ, R47 ;  /* 0x000000ffff119224 */ /* 0x000fca00078e002f */
[----:B------:R3:W4:Y:S02]  /*643e0*/  @!P1 LDG.E.U8 R89, desc[UR18][R16.64] ;  /* 0x0000001210599981 */ /* 0x000724000c1e1100 */
[----:B---3--:R-:W-:Y:S02]  /*643f0*/  @!P2 IMAD.MOV.U32 R16, RZ, RZ, R8 ;  /* 0x000000ffff10a224 */ /* 0x008fe400078e0008 */
[----:B------:R-:W-:-:S05]  /*64400*/  @!P2 IMAD.MOV.U32 R17, RZ, RZ, R9 ;  /* 0x000000ffff11a224 */ /* 0x000fca00078e0009 */
[----:B------:R0:W3:Y:S01]  /*64410*/  @!P2 LDG.E.U8 R88, desc[UR18][R16.64] ;  /* 0x000000121058a981 */ /* 0x0000e2000c1e1100 */
[----:B------:R-:W-:-:S03]  /*64420*/  PRMT R80, RZ, 0x7610, R80 ;  /* 0x00007610ff507816 */ /* 0x000fc60000000050 */
[----:B------:R-:W-:Y:S01]  /*64430*/  STL [R1+0x2030], R93 ;  /* 0x0020305d01007387 */ /* 0x000fe20000100800 */
[----:B0-----:R-:W-:Y:S02]  /*64440*/  @!P1 IMAD.MOV.U32 R16, RZ, RZ, R10 ;  /* 0x000000ffff109224 */ /* 0x001fe400078e000a */
[----:B------:R-:W-:-:S05]  /*64450*/  @!P1 IMAD.MOV.U32 R17, RZ, RZ, R46 ;  /* 0x000000ffff119224 */ /* 0x000fca00078e002e */
[----:B------:R-:W3:Y:S04]  /*64460*/  @!P1 LDG.E.U8 R80, desc[UR18][R16.64] ;  /* 0x0000001210509981 */ /* 0x000ee8000c1e1100 */
[----:B--2---:R-:W-:Y:S04]  /*64470*/  STL [R1+0x2034], R92 ;  /* 0x0020345c01007387 */ /* 0x004fe80000100800 */
[----:B------:R-:W2:Y:S04]  /*64480*/  LDL R6, [R1+0x13e4] ;  /* 0x0013e40001067983 */ /* 0x000ea80000100800 */
[----:B------:R-:W2:Y:S04]  /*64490*/  LDL R5, [R1+0x13e8] ;  /* 0x0013e80001057983 */ /* 0x000ea80000100800 */
[----:B----4-:R-:W-:Y:S04]  /*644a0*/  STL [R1+0x2038], R89 ;  /* 0x0020385901007387 */ /* 0x010fe80000100800 */
[----:B------:R-:W4:Y:S04]  /*644b0*/  LDL R9, [R1+0x145c] ;  /* 0x00145c0001097983 */ /* 0x000f280000100800 */
[----:B------:R-:W4:Y:S04]  /*644c0*/  LDL R8, [R1+0x1460] ;  /* 0x0014600001087983 */ /* 0x000f280000100800 */
[----:B---3--:R0:W-:Y:S04]  /*644d0*/  STL [R1+0x203c], R88 ;  /* 0x00203c5801007387 */ /* 0x0081e80000100800 */
[----:B------:R-:W3:Y:S04]  /*644e0*/  LDL R47, [R1+0x1468] ;  /* 0x00146800012f7983 */ /* 0x000ee80000100800 */
[----:B------:R-:W3:Y:S04]  /*644f0*/  LDL R46, [R1+0x14dc] ;  /* 0x0014dc00012e7983 */ /* 0x000ee80000100800 */
[----:B------:R-:W3:Y:S04]  /*64500*/  LDL R10, [R1+0x14e0] ;  /* 0x0014e000010a7983 */ /* 0x000ee80000100800 */
[----:B0-----:R-:W3:Y:S01]  /*64510*/  LDL R88, [R1+0x1464] ;  /* 0x0014640001587983 */ /* 0x001ee20000100800 */
[----:B------:R-:W-:-:S03]  /*64520*/  PRMT R78, RZ, 0x7610, R78 ;  /* 0x00007610ff4e7816 */ /* 0x000fc6000000004e */
[----:B------:R-:W-:Y:S01]  /*64530*/  STL [R1+0x2040], R80 ;  /* 0x0020405001007387 */ /* 0x000fe20000100800 */
[----:B------:R-:W-:Y:S02]  /*64540*/  PRMT R72, RZ, 0x7610, R72 ;  /* 0x00007610ff487816 */ /* 0x000fe40000000048 */
[----:B------:R-:W-:Y:S01]  /*64550*/  PRMT R70, RZ, 0x7610, R70 ;  /* 0x00007610ff467816 */ /* 0x000fe20000000046 */
[----:B--2---:R-:W-:Y:S02]  /*64560*/  @!P2 IMAD.MOV.U32 R17, RZ, RZ, R6 ;  /* 0x000000ffff11a224 */ /* 0x004fe400078e0006 */
[----:B------:R-:W-:Y:S01]  /*64570*/  @!P2 IMAD.MOV.U32 R16, RZ, RZ, R5 ;  /* 0x000000ffff10a224 */ /* 0x000fe200078e0005 */
[----:B------:R-:W2:Y:S04]  /*64580*/  LDL R6, [R1+0x14e4] ;  /* 0x0014e40001067983 */ /* 0x000ea80000100800 */
[----:B------:R-:W2:Y:S04]  /*64590*/  LDL R5, [R1+0x14e8] ;  /* 0x0014e80001057983 */ /* 0x000ea80000100800 */
[----:B------:R4:W2:Y:S02]  /*645a0*/  @!P2 LDG.E.U8 R78, desc[UR18][R16.64] ;  /* 0x00000012104ea981 */ /* 0x0008a4000c1e1100 */
[----:B----4-:R-:W-:-:S02]  /*645b0*/  @!P1 IMAD.MOV.U32 R17, RZ, RZ, R9 ;  /* 0x000000ffff119224 */ /* 0x010fc400078e0009 */
[----:B------:R-:W-:-:S05]  /*645c0*/  @!P1 IMAD.MOV.U32 R16, RZ, RZ, R8 ;  /* 0x000000ffff109224 */ /* 0x000fca00078e0008 */
[----:B------:R3:W4:Y:S02]  /*645d0*/  @!P1 LDG.E.U8 R72, desc[UR18][R16.64] ;  /* 0x0000001210489981 */ /* 0x000724000c1e1100 */
[----:B---3--:R-:W-:Y:S02]  /*645e0*/  @!P2 IMAD.MOV.U32 R16, RZ, RZ, R47 ;  /* 0x000000ffff10a224 */ /* 0x008fe400078e002f */
[----:B------:R-:W-:-:S05]  /*645f0*/  @!P2 IMAD.MOV.U32 R17, RZ, RZ, R88 ;  /* 0x000000ffff11a224 */ /* 0x000fca00078e0058 */
[----:B------:R0:W3:Y:S01]  /*64600*/  @!P2 LDG.E.U8 R70, desc[UR18][R16.64] ;  /* 0x000000121046a981 */ /* 0x0000e2000c1e1100 */
[----:B------:R-:W-:Y:S02]  /*64610*/  PRMT R64, RZ, 0x7610, R64 ;  /* 0x00007610ff407816 */ /* 0x000fe40000000040 */
[----:B------:R-:W-:Y:S01]  /*64620*/  PRMT R62, RZ, 0x7610, R62 ;  /* 0x00007610ff3e7816 */ /* 0x000fe2000000003e */
[----:B0-----:R-:W-:Y:S02]  /*64630*/  @!P1 IMAD.MOV.U32 R16, RZ, RZ, R10 ;  /* 0x000000ffff109224 */ /* 0x001fe400078e000a */
[----:B------:R-:W-:-:S05]  /*64640*/  @!P1 IMAD.MOV.U32 R17, RZ, RZ, R46 ;  /* 0x000000ffff119224 */ /* 0x000fca00078e002e */
[----:B------:R2:W3:Y:S02]  /*64650*/  @!P1 LDG.E.U8 R64, desc[UR18][R16.64] ;  /* 0x0000001210409981 */ /* 0x0004e4000c1e1100 */
[----:B--2---:R-:W-:Y:S02]  /*64660*/  @!P2 IMAD.MOV.U32 R17, RZ, RZ, R6 ;  /* 0x000000ffff11a224 */ /* 0x004fe400078e0006 */
[----:B------:R-:W-:Y:S01]  /*64670*/  @!P2 IMAD.MOV.U32 R16, RZ, RZ, R5 ;  /* 0x000000ffff10a224 */ /* 0x000fe200078e0005 */
[----:B------:R-:W-:Y:S04]  /*64680*/  STL [R1+0x2044], R78 ;  /* 0x0020444e01007387 */ /* 0x000fe80000100800 */
[----:B------:R-:W2:Y:S04]  /*64690*/  LDL R8, [R1+0x1560] ;  /* 0x0015600001087983 */ /* 0x000ea80000100800 */
[----:B------:R-:W2:Y:S04]  /*646a0*/  LDL R9, [R1+0x155c] ;  /* 0x00155c0001097983 */ /* 0x000ea80000100800 */
[----:B------:R2:W2:Y:S04]  /*646b0*/  @!P2 LDG.E.U8 R62, desc[UR18][R16.64] ;  /* 0x00000012103ea981 */ /* 0x0004a8000c1e1100 */
[----:B----4-:R-:W-:Y:S04]  /*646c0*/  STL [R1+0x2048], R72 ;  /* 0x0020484801007387 */ /* 0x010fe80000100800 */
[----:B---3--:R0:W-:Y:S04]  /*646d0*/  STL [R1+0x204c], R70 ;  /* 0x00204c4601007387 */ /* 0x0081e80000100800 */
[----:B------:R-:W3:Y:S04]  /*646e0*/  LDL R46, [R1+0x1568] ;  /* 0x00156800012e7983 */ /* 0x000ee80000100800 */
[----:B0-----:R-:W4:Y:S04]  /*646f0*/  LDL R70, [R1+0x1564] ;  /* 0x0015640001467983 */ /* 0x001f280000100800 */
[----:B------:R-:W-:Y:S04]  /*64700*/  STL [R1+0x2050], R64 ;  /* 0x0020504001007387 */ /* 0x000fe80000100800 */
[----:B------:R-:W4:Y:S04]  /*64710*/  LDL R6, [R1+0x15dc] ;  /* 0x0015dc0001067983 */ /* 0x000f280000100800 */
[----:B------:R-:W4:Y:S01]  /*64720*/  LDL R5, [R1+0x15e0] ;  /* 0x0015e00001057983 */ /* 0x000f220000100800 */
[----:B------:R-:W-:-:S02]  /*64730*/  PRMT R56, RZ, 0x7610, R56 ;  /* 0x00007610ff387816 */ /* 0x000fc40000000038 */
[----:B------:R-:W-:Y:S01]  /*64740*/  PRMT R45, RZ, 0x7610, R45 ;  /* 0x00007610ff2d7816 */ /* 0x000fe2000000002d */
[----:B--2---:R-:W-:Y:S01]  /*64750*/  @!P1 IMAD.MOV.U32 R16, RZ, RZ, R8 ;  /* 0x000000ffff109224 */ /* 0x004fe200078e0008 */
[----:B------:R-:W-:Y:S04]  /*64760*/  STL [R1+0x2054], R62 ;  /* 0x0020543e01007387 */ /* 0x000fe80000100800 */
[----:B------:R-:W2:Y:S04]  /*64770*/  LDL R47, [R1+0x15e4] ;  /* 0x0015e400012f7983 */ /* 0x000ea80000100800 */
[----:B------:R-:W2:Y:S01]  /*64780*/  LDL R8, [R1+0x15e8] ;  /* 0x0015e80001087983 */ /* 0x000ea20000100800 */
[----:B------:R-:W-:Y:S01]  /*64790*/  @!P1 IMAD.MOV.U32 R17, RZ, RZ, R9 ;  /* 0x000000ffff119224 */ /* 0x000fe200078e0009 */
[----:B------:R-:W-:-:S02]  /*647a0*/  PRMT R44, RZ, 0x7610, R44 ;  /* 0x00007610ff2c7816 */ /* 0x000fc4000000002c */
[----:B------:R-:W-:Y:S01]  /*647b0*/  PRMT R43, RZ, 0x7610, R43 ;  /* 0x00007610ff2b7816 */ /* 0x000fe2000000002b */
[----:B------:R-:W2:Y:S04]  /*647c0*/  LDL R9, [R1+0x1660] ;  /* 0x0016600001097983 */ /* 0x000ea80000100800 */
[----:B------:R3:W2:Y:S04]  /*647d0*/  @!P1 LDG.E.U8 R56, desc[UR18][R16.64] ;  /* 0x0000001210389981 */ /* 0x0006a8000c1e1100 */
[----:B------:R-:W2:Y:S01]  /*647e0*/  LDL R10, [R1+0x165c] ;  /* 0x00165c00010a7983 */ /* 0x000ea20000100800 */
[----:B---3--:R-:W-:-:S02]  /*647f0*/  @!P2 IMAD.MOV.U32 R16, RZ, RZ, R46 ;  /* 0x000000ffff10a224 */ /* 0x008fc400078e002e */
[----:B----4-:R-:W-:-:S05]  /*64800*/  @!P2 IMAD.MOV.U32 R17, RZ, RZ, R70 ;  /* 0x000000ffff11a224 */ /* 0x010fca00078e0046 */
[----:B------:R0:W3:Y:S02]  /*64810*/  @!P2 LDG.E.U8 R45, desc[UR18][R16.64] ;  /* 0x00000012102da981 */ /* 0x0000e4000c1e1100 */
[----:B0-----:R-:W-:Y:S02]  /*64820*/  @!P1 IMAD.MOV.U32 R16, RZ, RZ, R5 ;  /* 0x000000ffff109224 */ /* 0x001fe400078e0005 */
[----:B------:R-:W-:-:S05]  /*64830*/  @!P1 IMAD.MOV.U32 R17, RZ, RZ, R6 ;  /* 0x000000ffff119224 */ /* 0x000fca00078e0006 */
[----:B------:R2:W4:Y:S02]  /*64840*/  @!P1 LDG.E.U8 R44, desc[UR18][R16.64] ;  /* 0x00000012102c9981 */ /* 0x000524000c1e1100 */
[----:B--2---:R-:W-:Y:S02]  /*64850*/  @!P2 IMAD.MOV.U32 R17, RZ, RZ, R47 ;  /* 0x000000ffff11a224 */ /* 0x004fe400078e002f */
[----:B------:R-:W-:-:S05]  /*64860*/  @!P2 IMAD.MOV.U32 R16, RZ, RZ, R8 ;  /* 0x000000ffff10a224 */ /* 0x000fca00078e0008 */
[----:B------:R0:W2:Y:S04]  /*64870*/  @!P2 LDG.E.U8 R43, desc[UR18][R16.64] ;  /* 0x00000012102ba981 */ /* 0x0000a8000c1e1100 */
[----:B------:R-:W-:Y:S04]  /*64880*/  STL [R1+0x2058], R56 ;  /* 0x0020583801007387 */ /* 0x000fe80000100800 */
[----:B------:R-:W2:Y:S04]  /*64890*/  LDL R46, [R1+0x1668] ;  /* 0x00166800012e7983 */ /* 0x000ea80000100800 */
[----:B---3--:R1:W-:Y:S04]  /*648a0*/  STL [R1+0x205c], R45 ;  /* 0x00205c2d01007387 */ /* 0x0083e80000100800 */
[----:B------:R-:W3:Y:S04]  /*648b0*/  LDL R6, [R1+0x16dc] ;  /* 0x0016dc0001067983 */ /* 0x000ee80000100800 */
[----:B------:R-:W3:Y:S04]  /*648c0*/  LDL R5, [R1+0x16e0] ;  /* 0x0016e00001057983 */ /* 0x000ee80000100800 */
[----:B-1----:R-:W3:Y:S01]  /*648d0*/  LDL R45, [R1+0x1664] ;  /* 0x00166400012d7983 */ /* 0x002ee20000100800 */
[----:B0-----:R-:W-:-:S03]  /*648e0*/  @!P1 IMAD.MOV.U32 R16, RZ, RZ, R9 ;  /* 0x000000ffff109224 */ /* 0x001fc600078e0009 */
[----:B----4-:R0:W-:Y:S04]  /*648f0*/  STL [R1+0x2060], R44 ;  /* 0x0020602c01007387 */ /* 0x0101e80000100800 */
[----:B------:R-:W4:Y:S01]  /*64900*/  LDL R8, [R1+0x16e8] ;  /* 0x0016e80001087983 */ /* 0x000f220000100800 */
[----:B------:R-:W-:Y:S01]  /*64910*/  PRMT R42, RZ, 0x7610, R42 ;  /* 0x00007610ff2a7816 */ /* 0x000fe2000000002a */
[----:B------:R-:W-:Y:S01]  /*64920*/  @!P1 IMAD.MOV.U32 R17, RZ, RZ, R10 ;  /* 0x000000ffff119224 */ /* 0x000fe200078e000a */
[----:B------:R-:W-:-:S04]  /*64930*/  PRMT R41, RZ, 0x7610, R41 ;  /* 0x00007610ff297816 */ /* 0x000fc80000000029 */
[----:B------:R1:W4:Y:S04]  /*64940*/  @!P1 LDG.E.U8 R42, desc[UR18][R16.64] ;  /* 0x00000012102a9981 */ /* 0x000328000c1e1100 */
[----:B--2---:R2:W-:Y:S04]  /*64950*/  STL [R1+0x2064], R43 ;  /* 0x0020642b01007387 */ /* 0x0045e80000100800 */
[----:B------:R-:W2:Y:S01]  /*64960*/  LDL R9, [R1+0x16e4] ;  /* 0x0016e40001097983 */ /* 0x000ea20000100800 */
[----:B-1----:R-:W-:Y:S01]  /*64970*/  @!P2 IMAD.MOV.U32 R16, RZ, RZ, R46 ;  /* 0x000000ffff10a224 */ /* 0x002fe200078e002e */
[----:B------:R-:W-:-:S02]  /*64980*/  PRMT R40, RZ, 0x7610, R40 ;  /* 0x00007610ff287816 */ /* 0x000fc40000000028 */
[----:B------:R-:W-:Y:S01]  /*64990*/  PRMT R39, RZ, 0x7610, R39 ;  /* 0x00007610ff277816 */ /* 0x000fe20000000027 */
[----:B------:R-:W2:Y:S04]  /*649a0*/  LDL R47, [R1+0x175c] ;  /* 0x00175c00012f7983 */ /* 0x000ea80000100800 */
[----:B------:R-:W2:Y:S01]  /*649b0*/  LDL R10, [R1+0x1760] ;  /* 0x00176000010a7983 */ /* 0x000ea20000100800 */
[----:B---3--:R-:W-:-:S05]  /*649c0*/  @!P2 IMAD.MOV.U32 R17, RZ, RZ, R45 ;  /* 0x000000ffff11a224 */ /* 0x008fca00078e002d */
[----:B------:R1:W3:Y:S02]  /*649d0*/  @!P2 LDG.E.U8 R41, desc[UR18][R16.64] ;  /* 0x000000121029a981 */ /* 0x0002e4000c1e1100 */
[----:B-1----:R-:W-:Y:S02]  /*649e0*/  @!P1 IMAD.MOV.U32 R16, RZ, RZ, R5 ;  /* 0x000000ffff109224 */ /* 0x002fe400078e0005 */
[----:B------:R-:W-:-:S05]  /*649f0*/  @!P1 IMAD.MOV.U32 R17, RZ, RZ, R6 ;  /* 0x000000ffff119224 */ /* 0x000fca00078e0006 */
[----:B------:R4:W3:Y:S02]  /*64a00*/  @!P1 LDG.E.U8 R40, desc[UR18][R16.64] ;  /* 0x0000001210289981 */ /* 0x0008e4000c1e1100 */
[----:B----4-:R-:W-:Y:S02]  /*64a10*/  @!P2 IMAD.MOV.U32 R16, RZ, RZ, R8 ;  /* 0x000000ffff10a224 */ /* 0x010fe400078e0008 */
[----:B------:R1:W-:Y:S04]  /*64a20*/  STL [R1+0x2068], R42 ;  /* 0x0020682a01007387 */ /* 0x0003e80000100800 */
[----:B------:R-:W4:Y:S04]  /*64a30*/  LDL R46, [R1+0x1764] ;  /* 0x00176400012e7983 */ /* 0x000f280000100800 */
[----:B------:R-:W4:Y:S01]  /*64a40*/  LDL R45, [R1+0x1768] ;  /* 0x00176800012d7983 */ /* 0x000f220000100800 */
[----:B--2---:R-:W-:-:S05]  /*64a50*/  @!P2 IMAD.MOV.U32 R17, RZ, RZ, R9 ;  /* 0x000000ffff11a224 */ /* 0x004fca00078e0009 */
[----:B------:R2:W4:Y:S04]  /*64a60*/  @!P2 LDG.E.U8 R39, desc[UR18][R16.64] ;  /* 0x000000121027a981 */ /* 0x000528000c1e1100 */
[----:B---3--:R-:W-:Y:S04]  /*64a70*/  STL [R1+0x206c], R41 ;  /* 0x00206c2901007387 */ /* 0x008fe80000100800 */
[----:B0-----:R-:W3:Y:S04]  /*64a80*/  LDL R44, [R1+0x17dc] ;  /* 0x0017dc00012c7983 */ /* 0x001ee80000100800 */
[----:B------:R-:W3:Y:S04]  /*64a90*/  LDL R6, [R1+0x17e0] ;  /* 0x0017e00001067983 */ /* 0x000ee80000100800 */
[----:B------:R-:W3:Y:S04]  /*64aa0*/  LDL R43, [R1+0x17e4] ;  /* 0x0017e400012b7983 */ /* 0x000ee80000100800 */
[----:B------:R-:W3:Y:S01]  /*64ab0*/  LDL R5, [R1+0x17e8] ;  /* 0x0017e80001057983 */ /* 0x000ee20000100800 */
[----:B------:R-:W-:Y:S01]  /*64ac0*/  PRMT R38, RZ, 0x7610, R38 ;  /* 0x00007610ff267816 */ /* 0x000fe20000000026 */
[----:B--2---:R-:W-:-:S02]  /*64ad0*/  @!P1 IMAD.MOV.U32 R16, RZ, RZ, R10 ;  /* 0x000000ffff109224 */ /* 0x004fc400078e000a */
[----:B------:R-:W-:-:S05]  /*64ae0*/  @!P1 IMAD.MOV.U32 R17, RZ, RZ, R47 ;  /* 0x000000ffff119224 */ /* 0x000fca00078e002f */
[----:B------:R4:W2:Y:S04]  /*64af0*/  @!P1 LDG.E.U8 R38, desc[UR18][R16.64] ;  /* 0x0000001210269981 */ /* 0x0008a8000c1e1100 */
[----:B------:R-:W-:Y:S04]  /*64b00*/  STL [R1+0x2070], R40 ;  /* 0x0020702801007387 */ /* 0x000fe80000100800 */
[----:B------:R-:W2:Y:S04]  /*64b10*/  LDL R9, [R1+0x1854] ;  /* 0x0018540001097983 */ /* 0x000ea80000100800 */
[----:B------:R-:W2:Y:S01]  /*64b20*/  LDL R8, [R1+0x1858] ;  /* 0x0018580001087983 */ /* 0x000ea20000100800 */
[----:B------:R-:W-:-:S02]  /*64b30*/  PRMT R37, RZ, 0x7610, R37 ;  /* 0x00007610ff257816 */ /* 0x000fc40000000025 */
[----:B------:R-:W-:Y:S01]  /*64b40*/  PRMT R36, RZ, 0x7610, R36 ;  /* 0x00007610ff247816 */ /* 0x000fe20000000024 */
[----:B----4-:R-:W-:Y:S02]  /*64b50*/  @!P2 IMAD.MOV.U32 R17, RZ, RZ, R46 ;  /* 0x000000ffff11a224 */ /* 0x010fe400078e002e */
[----:B------:R-:W-:-:S05]  /*64b60*/  @!P2 IMAD.MOV.U32 R16, RZ, RZ, R45 ;  /* 0x000000ffff10a224 */ /* 0x000fca00078e002d */
[----:B------:R3:W4:Y:S01]  /*64b70*/  @!P2 LDG.E.U8 R37, desc[UR18][R16.64] ;  /* 0x000000121025a981 */ /* 0x000722000c1e1100 */
[----:B------:R-:W-:-:S03]  /*64b80*/  PRMT R35, RZ, 0x7610, R35 ;  /* 0x00007610ff237816 */ /* 0x000fc60000000023 */
[----:B------:R0:W-:Y:S04]  /*64b90*/  STL [R1+0x2074], R39 ;  /* 0x0020742701007387 */ /* 0x0001e80000100800 */
[----:B-1----:R-:W4:Y:S04]  /*64ba0*/  LDL R42, [R1+0x185c] ;  /* 0x00185c00012a7983 */ /* 0x002f280000100800 */
[----:B------:R-:W4:Y:S01]  /*64bb0*/  LDL R10, [R1+0x1860] ;  /* 0x00186000010a7983 */ /* 0x000f220000100800 */
[----:B---3--:R-:W-:Y:S02]  /*64bc0*/  @!P1 IMAD.MOV.U32 R17, RZ, RZ, R44 ;  /* 0x000000ffff119224 */ /* 0x008fe400078e002c */
[----:B------:R-:W-:-:S05]  /*64bd0*/  @!P1 IMAD.MOV.U32 R16, RZ, RZ, R6 ;  /* 0x000000ffff109224 */ /* 0x000fca00078e0006 */
[----:B------:R1:W3:Y:S02]  /*64be0*/  @!P1 LDG.E.U8 R36, desc[UR18][R16.64] ;  /* 0x0000001210249981 */ /* 0x0002e4000c1e1100 */
[----:B-1----:R-:W-:Y:S02]  /*64bf0*/  @!P2 IMAD.MOV.U32 R16, RZ, RZ, R5 ;  /* 0x000000ffff10a224 */ /* 0x002fe400078e0005 */
[----:B------:R-:W-:-:S05]  /*64c00*/  @!P2 IMAD.MOV.U32 R17, RZ, RZ, R43 ;  /* 0x000000ffff11a224 */ /* 0x000fca00078e002b */
[----:B------:R2:W3:Y:S01]  /*64c10*/  @!P2 LDG.E.U8 R35, desc[UR18][R16.64] ;  /* 0x000000121023a981 */ /* 0x0004e2000c1e1100 */
[----:B------:R-:W-:Y:S02]  /*64c20*/  PRMT R34, RZ, 0x7610, R34 ;  /* 0x00007610ff227816 */ /* 0x000fe40000000022 */
[----:B------:R-:W-:Y:S01]  /*64c30*/  PRMT R33, RZ, 0x7610, R33 ;  /* 0x00007610ff217816 */ /* 0x000fe20000000021 */
[----:B--2---:R-:W-:Y:S02]  /*64c40*/  @!P1 IMAD.MOV.U32 R16, RZ, RZ, R8 ;  /* 0x000000ffff109224 */ /* 0x004fe400078e0008 */
[----:B------:R-:W-:-:S05]  /*64c50*/  @!P1 IMAD.MOV.U32 R17, RZ, RZ, R9 ;  /* 0x000000ffff119224 */ /* 0x000fca00078e0009 */
[----:B------:R1:W2:Y:S04]  /*64c60*/  @!P1 LDG.E.U8 R34, desc[UR18][R16.64] ;  /* 0x0000001210229981 */ /* 0x0002a8000c1e1100 */
[----:B------:R-:W-:Y:S04]  /*64c70*/  STL [R1+0x2078], R38 ;  /* 0x0020782601007387 */ /* 0x000fe80000100800 */
[----:B0-----:R-:W2:Y:S04]  /*64c80*/  LDL R39, [R1+0x18c8] ;  /* 0x0018c80001277983 */ /* 0x001ea80000100800 */
[----:B------:R-:W2:Y:S04]  /*64c90*/  LDL R41, [R1+0x18c4] ;  /* 0x0018c40001297983 */ /* 0x000ea80000100800 */
[----:B----4-:R0:W-:Y:S04]  /*64ca0*/  STL [R1+0x207c], R37 ;  /* 0x00207c2501007387 */ /* 0x0101e80000100800 */
[----:B------:R-:W4:Y:S04]  /*64cb0*/  LDL R6, [R1+0x18d0] ;  /* 0x0018d00001067983 */ /* 0x000f280000100800 */
[----:B0-----:R-:W4:Y:S01]  /*64cc0*/  LDL R37, [R1+0x18cc] ;  /* 0x0018cc0001257983 */ /* 0x001f220000100800 */
[----:B-1----:R-:W-:-:S02]  /*64cd0*/  @!P2 IMAD.MOV.U32 R17, RZ, RZ, R42 ;  /* 0x000000ffff11a224 */ /* 0x002fc400078e002a */
[----:B------:R-:W-:-:S05]  /*64ce0*/  @!P2 IMAD.MOV.U32 R16, RZ, RZ, R10 ;  /* 0x000000ffff10a224 */ /* 0x000fca00078e000a */
[----:B------:R0:W4:Y:S04]  /*64cf0*/  @!P2 LDG.E.U8 R33, desc[UR18][R16.64] ;  /* 0x000000121021a981 */ /* 0x000128000c1e1100 */
[----:B---3--:R-:W-:Y:S04]  /*64d00*/  STL [R1+0x2080], R36 ;  /* 0x0020802401007387 */ /* 0x008fe80000100800 */
[----:B------:R-:W3:Y:S04]  /*64d10*/  LDL R38, [R1+0x116c] ;  /* 0x00116c0001267983 */ /* 0x000ee80000100800 */
[----:B------:R-:W3:Y:S04]  /*64d20*/  LDL R5, [R1+0x1170] ;  /* 0x0011700001057983 */ /* 0x000ee80000100800 */
[----:B------:R-:W-:Y:S04]  /*64d30*/  STL [R1+0x2084], R35 ;  /* 0x0020842301007387 */ /* 0x000fe80000100800 */
[----:B------:R-:W3:Y:S04]  /*64d40*/  LDL R8, [R1+0x1178] ;  /* 0x0011780001087983 */ /* 0x000ee80000100800 */
[----:B------:R-:W3:Y:S04]  /*64d50*/  LDL R40, [R1+0x1174] ;  /* 0x0011740001287983 */ /* 0x000ee80000100800 */
[----:B------:R-:W3:Y:S01]  /*64d60*/  LDL R9, [R1+0x11f0] ;  /* 0x0011f00001097983 */ /* 0x000ee20000100800 */
[----:B------:R-:W-:-:S03]  /*64d70*/  PRMT R32, RZ, 0x7610, R32 ;  /* 0x00007610ff207816 */ /* 0x000fc60000000020 */
[----:B--2---:R1:W-:Y:S04]  /*64d80*/  STL [R1+0x2088], R34 ;  /* 0x0020882201007387 */ /* 0x0043e80000100800 */
[----:B------:R-:W2:Y:S01]  /*64d90*/  LDL R10, [R1+0x11f8] ;  /* 0x0011f800010a7983 */ /* 0x000ea20000100800 */
[----:B0-----:R-:W-:-:S03]  /*64da0*/  @!P1 IMAD.MOV.U32 R16, RZ, RZ, R39 ;  /* 0x000000ffff109224 */ /* 0x001fc600078e0027 */
[----:B-1----:R-:W2:Y:S01]  /*64db0*/  LDL R34, [R1+0x11ec] ;  /* 0x0011ec0001227983 */ /* 0x002ea20000100800 */
[----:B------:R-:W-:Y:S01]  /*64dc0*/  @!P1 IMAD.MOV.U32 R17, RZ, RZ, R41 ;  /* 0x000000ffff119224 */ /* 0x000fe200078e0029 */
[----:B------:R-:W-:-:S04]  /*64dd0*/  PRMT R31, RZ, 0x7610, R31 ;  /* 0x00007610ff1f7816 */ /* 0x000fc8000000001f */
[----:B------:R4:W2:Y:S02]  /*64de0*/  @!P1 LDG.E.U8 R32, desc[UR18][R16.64] ;  /* 0x0000001210209981 */ /* 0x0008a4000c1e1100 */
[----:B----4-:R-:W-:Y:S02]  /*64df0*/  @!P2 IMAD.MOV.U32 R16, RZ, RZ, R6 ;  /* 0x000000ffff10a224 */ /* 0x010fe400078e0006 */
[----:B------:R-:W-:-:S05]  /*64e00*/  @!P2 IMAD.MOV.U32 R17, RZ, RZ, R37 ;  /* 0x000000ffff11a224 */ /* 0x000fca00078e0025 */
[----:B------:R3:W4:Y:S01]  /*64e10*/  @!P2 LDG.E.U8 R31, desc[UR18][R16.64] ;  /* 0x00000012101fa981 */ /* 0x000722000c1e1100 */
[----:B------:R-:W-:-:S03]  /*64e20*/  PRMT R3, RZ, 0x7610, R3 ;  /* 0x00007610ff037816 */ /* 0x000fc60000000003 */
[----:B------:R0:W-:Y:S04]  /*64e30*/  STL [R1+0x208c], R33 ;  /* 0x00208c2101007387 */ /* 0x0001e80000100800 */
[----:B------:R-:W4:Y:S04]  /*64e40*/  LDL R39, [R1+0x11f4] ;  /* 0x0011f40001277983 */ /* 0x000f280000100800 */
[----:B------:R-:W4:Y:S04]  /*64e50*/  LDL R36, [R1+0x126c] ;  /* 0x00126c0001247983 */ /* 0x000f280000100800 */
[----:B------:R-:W4:Y:S04]  /*64e60*/  LDL R35, [R1+0x1270] ;  /* 0x0012700001237983 */ /* 0x000f280000100800 */
[----:B------:R-:W4:Y:S04]  /*64e70*/  LDL R37, [R1+0x1274] ;  /* 0x0012740001257983 */ /* 0x000f280000100800 */
[----:B------:R-:W4:Y:S01]  /*64e80*/  LDL R6, [R1+0x1278] ;  /* 0x0012780001067983 */ /* 0x000f220000100800 */
[----:B------:R-:W-:-:S02]  /*64e90*/  PRMT R4, RZ, 0x7610, R4 ;  /* 0x00007610ff047816 */ /* 0x000fc40000000004 */
[----:B------:R-:W-:Y:S02]  /*64ea0*/  PRMT R2, RZ, 0x7610, R2 ;  /* 0x00007610ff027816 */ /* 0x000fe40000000002 */
[----:B------:R-:W-:Y:S02]  /*64eb0*/  PRMT R13, RZ, 0x7610, R13 ;  /* 0x00007610ff0d7816 */ /* 0x000fe4000000000d */
[----:B------:R-:W-:Y:S01]  /*64ec0*/  PRMT R14, RZ, 0x7610, R14 ;  /* 0x00007610ff0e7816 */ /* 0x000fe2000000000e */
[----:B0-----:R-:W4:Y:S01]  /*64ed0*/  LDL R33, [R1+0x12f4] ;  /* 0x0012f40001217983 */ /* 0x001f220000100800 */
        /* <DEDUP_REMOVED lines=34> */
[----:B------:R-:W-:Y:S01]  /*65100*/  PRMT R59, RZ, 0x7610, R59 ;  /* 0x00007610ff3b7816 */ /* 0x000fe2000000003b */
[----:B------:R-:W4:Y:S01]  /*65110*/  LDL R41, [R1+0x1504] ;  /* 0x0015040001297983 */ /* 0x000f220000100800 */
[----:B---3--:R-:W-:-:S03]  /*65120*/  @!P1 IMAD.MOV.U32 R17, RZ, RZ, R38 ;  /* 0x000000ffff119224 */ /* 0x008fc600078e0026 */
[----:B------:R-:W3:Y:S01]  /*65130*/  LDL R38, [R1+0x12ec] ;  /* 0x0012ec0001267983 */ /* 0x000ee20000100800 */
[----:B------:R-:W-:-:S03]  /*65140*/  @!P1 IMAD.MOV.U32 R16, RZ, RZ, R5 ;  /* 0x000000ffff109224 */ /* 0x000fc600078e0005 */
[----:B------:R-:W3:Y:S04]  /*65150*/  LDL R5, [R1+0x12f0] ;  /* 0x0012f00001057983 */ /* 0x000ee80000100800 */
[----:B------:R0:W3:Y:S02]  /*65160*/  @!P1 LDG.E.U8 R3, desc[UR18][R16.64] ;  /* 0x0000001210039981 */ /* 0x0000e4000c1e1100 */
[----:B0-----:R-:W-:Y:S02]  /*65170*/  @!P2 IMAD.MOV.U32 R16, RZ, RZ, R8 ;  /* 0x000000ffff10a224 */ /* 0x001fe400078e0008 */
[----:B------:R-:W3:Y:S01]  /*65180*/  LDL R8, [R1+0x12f8] ;  /* 0x0012f80001087983 */ /* 0x000ee20000100800 */
[----:B------:R-:W-:-:S03]  /*65190*/  @!P2 IMAD.MOV.U32 R17, RZ, RZ, R40 ;  /* 0x000000ffff11a224 */ /* 0x000fc600078e0028 */
[----:B------:R-:W3:Y:S04]  /*651a0*/  LDL R40, [R1+0x1508] ;  /* 0x0015080001287983 */ /* 0x000ee80000100800 */
[----:B------:R0:W3:Y:S02]  /*651b0*/  @!P2 LDG.E.U8 R4, desc[UR18][R16.64] ;  /* 0x000000121004a981 */ /* 0x0000e4000c1e1100 */
[----:B0-----:R-:W-:Y:S02]  /*651c0*/  @!P1 IMAD.MOV.U32 R16, RZ, RZ, R9 ;  /* 0x000000ffff109224 */ /* 0x001fe400078e0009 */
[----:B------:R-:W3:Y:S01]  /*651d0*/  LDL R9, [R1+0x1370] ;  /* 0x0013700001097983 */ /* 0x000ee20000100800 */
[----:B--2---:R-:W-:-:S03]  /*651e0*/  @!P1 IMAD.MOV.U32 R17, RZ, RZ, R34 ;  /* 0x000000ffff119224 */ /* 0x004fc600078e0022 */
[----:B------:R-:W2:Y:S04]  /*651f0*/  LDL R34, [R1+0x136c] ;  /* 0x00136c0001227983 */ /* 0x000ea80000100800 */
[----:B------:R0:W2:Y:S02]  /*65200*/  @!P1 LDG.E.U8 R2, desc[UR18][R16.64] ;  /* 0x0000001210029981 */ /* 0x0000a4000c1e1100 */
[----:B0-----:R-:W-:Y:S02]  /*65210*/  @!P2 IMAD.MOV.U32 R16, RZ, RZ, R10 ;  /* 0x000000ffff10a224 */ /* 0x001fe400078e000a */
[----:B------:R-:W2:Y:S01]  /*65220*/  LDL R10, [R1+0x1378] ;  /* 0x00137800010a7983 */ /* 0x000ea20000100800 */
[----:B----4-:R-:W-:-:S03]  /*65230*/  @!P2 IMAD.MOV.U32 R17, RZ, RZ, R39 ;  /* 0x000000ffff11a224 */ /* 0x010fc600078e0027 */
[----:B------:R-:W4:Y:S04]  /*65240*/  LDL R39, [R1+0x1474] ;  /* 0x0014740001277983 */ /* 0x000f280000100800 */
[----:B------:R0:W4:Y:S02]  /*65250*/  @!P2 LDG.E.U8 R13, desc[UR18][R16.64] ;  /* 0x00000012100da981 */ /* 0x000124000c1e1100 */
[----:B0-----:R-:W-:Y:S02]  /*65260*/  @!P1 IMAD.MOV.U32 R16, RZ, RZ, R35 ;  /* 0x000000ffff109224 */ /* 0x001fe400078e0023 */
[----:B------:R-:W-:Y:S01]  /*65270*/  @!P1 IMAD.MOV.U32 R17, RZ, RZ, R36 ;  /* 0x000000ffff119224 */ /* 0x000fe200078e0024 */
[----:B------:R-:W4:Y:S04]  /*65280*/  LDL R35, [R1+0x13f0] ;  /* 0x0013f00001237983 */ /* 0x000f280000100800 */
[----:B------:R-:W4:Y:S04]  /*65290*/  LDL R36, [R1+0x1374] ;  /* 0x0013740001247983 */ /* 0x000f280000100800 */
[----:B------:R0:W4:Y:S02]  /*652a0*/  @!P1 LDG.E.U8 R14, desc[UR18][R16.64] ;  /* 0x00000012100e9981 */ /* 0x000124000c1e1100 */
[----:B0-----:R-:W-:-:S02]  /*652b0*/  @!P2 IMAD.MOV.U32 R16, RZ, RZ, R6 ;  /* 0x000000ffff10a224 */ /* 0x001fc400078e0006 */
[----:B------:R-:W-:Y:S01]  /*652c0*/  @!P2 IMAD.MOV.U32 R17, RZ, RZ, R37 ;  /* 0x000000ffff11a224 */ /* 0x000fe200078e0025 */
[----:B------:R-:W4:Y:S04]  /*652d0*/  LDL R6, [R1+0x13f8] ;  /* 0x0013f80001067983 */ /* 0x000f280000100800 */
[----:B------:R-:W4:Y:S04]  /*652e0*/  LDL R37, [R1+0x13ec] ;  /* 0x0013ec0001257983 */ /* 0x000f280000100800 */
[----:B------:R3:W4:Y:S02]  /*652f0*/  @!P2 LDG.E.U8 R7, desc[UR18][R16.64] ;  /* 0x000000121007a981 */ /* 0x000724000c1e1100 */
[----:B---3--:R-:W-:-:S02]  /*65300*/  @!P1 IMAD.MOV.U32 R17, RZ, RZ, R38 ;  /* 0x000000ffff119224 */ /* 0x008fc400078e0026 */
        /* <DEDUP_REMOVED lines=40> */
[----:B--2---:R-:W-:Y:S01]  /*65590*/  @!P1 IMAD.MOV.U32 R17, RZ, RZ, R34 ;  /* 0x000000ffff119224 */ /* 0x004fe200078e0022 */
[----:B------:R-:W2:Y:S04]  /*655a0*/  LDL R9, [R1+0x15f4] ;  /* 0x0015f40001097983 */ /* 0x000ea80000100800 */
[----:B------:R-:W2:Y:S04]  /*655b0*/  LDL R34, [R1+0x1670] ;  /* 0x0016700001227983 */ /* 0x000ea80000100800 */
[----:B------:R0:W2:Y:S02]  /*655c0*/  @!P1 LDG.E.U8 R60, desc[UR18][R16.64] ;  /* 0x00000012103c9981 */ /* 0x0000a4000c1e1100 */
[----:B0-----:R-:W-:-:S02]  /*655d0*/  @!P2 IMAD.MOV.U32 R16, RZ, RZ, R10 ;  /* 0x000000ffff10a224 */ /* 0x001fc400078e000a */
        /* <DEDUP_REMOVED lines=40> */
[----:B------:R-:W-:Y:S01]  /*65860*/  @!P2 IMAD.MOV.U32 R17, RZ, RZ, R39 ;  /* 0x000000ffff11a224 */ /* 0x000fe200078e0027 */
[----:B------:R-:W3:Y:S04]  /*65870*/  LDL R6, [R1+0x1870] ;  /* 0x0018700001067983 */ /* 0x000ee80000100800 */
[----:B------:R-:W3:Y:S04]  /*65880*/  LDL R39, [R1+0x12fc] ;  /* 0x0012fc0001277983 */ /* 0x000ee80000100800 */
[----:B------:R0:W3:Y:S02]  /*65890*/  @!P2 LDG.E.U8 R23, desc[UR18][R16.64] ;  /* 0x000000121017a981 */ /* 0x0000e4000c1e1100 */
[----:B0-----:R-:W-:-:S02]  /*658a0*/  @!P1 IMAD.MOV.U32 R16, RZ, RZ, R5 ;  /* 0x000000ffff109224 */ /* 0x001fc400078e0005 */
[----:B------:R-:W-:Y:S01]  /*658b0*/  @!P1 IMAD.MOV.U32 R17, RZ, RZ, R33 ;  /* 0x000000ffff119224 */ /* 0x000fe200078e0021 */
[----:B------:R-:W3:Y:S04]  /*658c0*/  LDL R5, [R1+0x18d8] ;  /* 0x0018d80001057983 */ /* 0x000ee80000100800 */
[----:B------:R-:W3:Y:S04]  /*658d0*/  LDL R33, [R1+0x186c] ;  /* 0x00186c0001217983 */ /* 0x000ee80000100800 */
[----:B------:R0:W3:Y:S02]  /*658e0*/  @!P1 LDG.E.U8 R22, desc[UR18][R16.64] ;  /* 0x0000001210169981 */ /* 0x0000e4000c1e1100 */
[----:B0-----:R-:W-:-:S02]  /*658f0*/  @!P2 IMAD.MOV.U32 R16, RZ, RZ, R8 ;  /* 0x000000ffff10a224 */ /* 0x001fc400078e0008 */
        /* <DEDUP_REMOVED lines=10> */
[----:B------:R-:W4:Y:S01]  /*659a0*/  LDL R35, [R1+0x117c] ;  /* 0x00117c0001237983 */ /* 0x000f220000100800 */
[----:B------:R-:W-:-:S03]  /*659b0*/  @!P2 IMAD.MOV.U32 R16, RZ, RZ, R10 ;  /* 0x000000ffff10a224 */ /* 0x000fc600078e000a */
[----:B------:R-:W4:Y:S04]  /*659c0*/  LDL R10, [R1+0x1188] ;  /* 0x00118800010a7983 */ /* 0x000f280000100800 */
[----:B------:R0:W4:Y:S01]  /*659d0*/  @!P2 LDG.E.U8 R19, desc[UR18][R16.64] ;  /* 0x000000121013a981 */ /* 0x000122000c1e1100 */
[----:B------:R-:W-:-:S03]  /*659e0*/  @!P1 IMAD.MOV.U32 R46, RZ, RZ, R37 ;  /* 0x000000ffff2e9224 */ /* 0x000fc600078e0025 */
[----:B------:R-:W4:Y:S01]  /*659f0*/  LDL R37, [R1+0x1184] ;  /* 0x0011840001257983 */ /* 0x000f220000100800 */
[----:B0-----:R-:W-:Y:S01]  /*65a00*/  PRMT R17, RZ, 0x7610, R17 ;  /* 0x00007610ff117816 */ /* 0x001fe20000000011 */
[----:B---3--:R-:W-:Y:S01]  /*65a10*/  @!P1 IMAD.MOV.U32 R47, RZ, RZ, R38 ;  /* 0x000000ffff2f9224 */ /* 0x008fe200078e0026 */
[----:B------:R-:W-:Y:S01]  /*65a20*/  PRMT R16, RZ, 0x7610, R16 ;  /* 0x00007610ff107816 */ /* 0x000fe20000000010 */
[----:B------:R-:W3:Y:S04]  /*65a30*/  LDL R38, [R1+0x1300] ;  /* 0x0013000001267983 */ /* 0x000ee80000100800 */
[----:B------:R0:W3:Y:S02]  /*65a40*/  @!P1 LDG.E.U8 R18, desc[UR18][R46.64] ;  /* 0x000000122e129981 */ /* 0x0000e4000c1e1100 */
[----:B0-----:R-:W-:-:S02]  /*65a50*/  @!P2 IMAD.MOV.U32 R46, RZ, RZ, R6 ;  /* 0x000000ffff2ea224 */ /* 0x001fc400078e0006 */
        /* <DEDUP_REMOVED lines=9> */
[----:B--2---:R-:W-:Y:S02]  /*65af0*/  @!P2 IMAD.MOV.U32 R46, RZ, RZ, R9 ;  /* 0x000000ffff2ea224 */ /* 0x004fe400078e0009 */
        /* <DEDUP_REMOVED lines=51> */
[----:B------:R-:W3:Y:S01]  /*65e30*/  LDL R5, [R1+0x1500] ;  /* 0x0015000001057983 */ /* 0x000ee20000100800 */
[----:B------:R-:W-:-:S03]  /*65e40*/  PRMT R61, RZ, 0x7610, R61 ;  /* 0x00007610ff3d7816 */ /* 0x000fc6000000003d */
[----:B------:R-:W3:Y:S04]  /*65e50*/  LDL R37, [R1+0x1584] ;  /* 0x0015840001257983 */ /* 0x000ee80000100800 */
[----:B------:R2:W3:Y:S02]  /*65e60*/  @!P2 LDG.E.U8 R59, desc[UR18][R46.64] ;  /* 0x000000122e3ba981 */ /* 0x0004e4000c1e1100 */
[----:B--2---:R-:W-:Y:S02]  /*65e70*/  @!P1 IMAD.MOV.U32 R46, RZ, RZ, R9 ;  /* 0x000000ffff2e9224 */ /* 0x004fe400078e0009 */
[----:B------:R-:W2:Y:S01]  /*65e80*/  LDL R9, [R1+0x14fc] ;  /* 0x0014fc0001097983 */ /* 0x000ea20000100800 */
[----:B------:R-:W-:Y:S02]  /*65e90*/  PRMT R63, RZ, 0x7610, R63 ;  /* 0x00007610ff3f7816 */ /* 0x000fe4000000003f */
[----:B------:R-:W-:Y:S01]  /*65ea0*/  PRMT R65, RZ, 0x7610, R65 ;  /* 0x00007610ff417816 */ /* 0x000fe20000000041 */
[----:B----4-:R-:W-:-:S02]  /*65eb0*/  @!P1 IMAD.MOV.U32 R47, RZ, RZ, R36 ;  /* 0x000000ffff2f9224 */ /* 0x010fc400078e0024 */
        /* <DEDUP_REMOVED lines=15> */
[----:B------:R-:W3:Y:S01]  /*65fb0*/  LDL R8, [R1+0x167c] ;  /* 0x00167c0001087983 */ /* 0x000ee20000100800 */
[----:B------:R-:W-:-:S02]  /*65fc0*/  PRMT R67, RZ, 0x7610, R67 ;  /* 0x00007610ff437816 */ /* 0x000fc40000000043 */
[----:B------:R-:W-:-:S04]  /*65fd0*/  PRMT R69, RZ, 0x7610, R69 ;  /* 0x00007610ff457816 */ /* 0x000fc80000000045 */
[----:B------:R0:W3:Y:S01]  /*65fe0*/  @!P2 LDG.E.U8 R67, desc[UR18][R46.64] ;  /* 0x000000122e43a981 */ /* 0x0000e2000c1e1100 */
[----:B------:R-:W-:Y:S01]  /*65ff0*/  PRMT R71, RZ, 0x7610, R71 ;  /* 0x00007610ff477816 */ /* 0x000fe20000000047 */
[----:B0-----:R-:W-:Y:S01]  /*66000*/  @!P1 IMAD.MOV.U32 R46, RZ, RZ, R5 ;  /* 0x000000ffff2e9224 */ /* 0x001fe200078e0005 */
[----:B------:R-:W-:Y:S02]  /*66010*/  PRMT R73, RZ, 0x7610, R73 ;  /* 0x00007610ff497816 */ /* 0x000fe40000000049 */
[----:B------:R-:W-:Y:S02]  /*66020*/  PRMT R75, RZ, 0x7610, R75 ;  /* 0x00007610ff4b7816 */ /* 0x000fe4000000004b */
[----:B------:R-:W-:Y:S02]  /*66030*/  PRMT R77, RZ, 0x7610, R77 ;  /* 0x00007610ff4d7816 */ /* 0x000fe4000000004d */
[----:B------:R-:W-:Y:S01]  /*66040*/  PRMT R79, RZ, 0x7610, R79 ;  /* 0x00007610ff4f7816 */ /* 0x000fe2000000004f */
[----:B------:R-:W3:Y:S01]  /*66050*/  LDL R5, [R1+0x1688] ;  /* 0x0016880001057983 */ /* 0x000ee20000100800 */
[----:B--2---:R-:W-:-:S03]  /*66060*/  @!P1 IMAD.MOV.U32 R47, RZ, RZ, R9 ;  /* 0x000000ffff2f9224 */ /* 0x004fc600078e0009 */
[----:B------:R-:W2:Y:S04]  /*66070*/  LDL R9, [R1+0x1684] ;  /* 0x0016840001097983 */ /* 0x000ea80000100800 */
[----:B------:R0:W2:Y:S02]  /*66080*/  @!P1 LDG.E.U8 R69, desc[UR18][R46.64] ;  /* 0x000000122e459981 */ /* 0x0000a4000c1e1100 */
[----:B0-----:R-:W-:Y:S02]  /*66090*/  @!P2 IMAD.MOV.U32 R46, RZ, RZ, R40 ;  /* 0x000000ffff2ea224 */ /* 0x001fe400078e0028 */
[----:B------:R-:W-:-:S05]  /*660a0*/  @!P2 IMAD.MOV.U32 R47, RZ, RZ, R41 ;  /* 0x000000ffff2fa224 */ /* 0x000fca00078e0029 */
[----:B------:R0:W2:Y:S02]  /*660b0*/  @!P2 LDG.E.U8 R71, desc[UR18][R46.64] ;  /* 0x000000122e47a981 */ /* 0x0000a4000c1e1100 */
[----:B0-----:R-:W-:Y:S02]  /*660c0*/  @!P1 IMAD.MOV.U32 R46, RZ, RZ, R38 ;  /* 0x000000ffff2e9224 */ /* 0x001fe400078e0026 */
[----:B------:R-:W-:Y:S01]  /*660d0*/  @!P1 IMAD.MOV.U32 R47, RZ, RZ, R39 ;  /* 0x000000ffff2f9224 */ /* 0x000fe200078e0027 */
        /* <DEDUP_REMOVED lines=13> */
[----:B---3--:R-:W-:Y:S02]  /*661b0*/  @!P2 IMAD.MOV.U32 R47, RZ, RZ, R33 ;  /* 0x000000ffff2fa224 */ /* 0x008fe400078e0021 */
[----:B------:R-:W3:Y:S04]  /*661c0*/  LDL R33, [R1+0x1918] ;  /* 0x0019180001217983 */ /* 0x000ee80000100800 */
[----:B------:R0:W3:Y:S02]  /*661d0*/  @!P2 LDG.E.U8 R79, desc[UR18][R46.64] ;  /* 0x000000122e4fa981 */ /* 0x0000e4000c1e1100 */
[----:B0-----:R-:W-:Y:S02]  /*661e0*/  @!P1 IMAD.MOV.U32 R46, RZ, RZ, R6 ;  /* 0x000000ffff2e9224 */ /* 0x001fe400078e0006 */
[----:B------:R-:W-:Y:S01]  /*661f0*/  @!P1 IMAD.MOV.U32 R47, RZ, RZ, R8 ;  /* 0x000000ffff2f9224 */ /* 0x000fe200078e0008 */
[----:B------:R-:W3:Y:S04]  /*66200*/  LDL R6, [R1+0x1700] ;  /* 0x0017000001067983 */ /* 0x000ee80000100800 */
[----:B------:R-:W4:Y:S01]  /*66210*/  LDL R8, [R1+0x16fc] ;  /* 0x0016fc0001087983 */ /* 0x000f220000100800 */
[----:B------:R-:W-:-:S02]  /*66220*/  PRMT R81, RZ, 0x7610, R81 ;  /* 0x00007610ff517816 */ /* 0x000fc40000000051 */
[----:B------:R-:W-:Y:S02]  /*66230*/  PRMT R83, RZ, 0x7610, R83 ;  /* 0x00007610ff537816 */ /* 0x000fe40000000053 */
[----:B------:R-:W-:Y:S02]  /*66240*/  PRMT R85, RZ, 0x7610, R85 ;  /* 0x00007610ff557816 */ /* 0x000fe40000000055 */
[----:B------:R-:W-:Y:S01]  /*66250*/  PRMT R86, RZ, 0x7610, R86 ;  /* 0x00007610ff567816 */ /* 0x000fe20000000056 */
[----:B------:R-:W4:Y:S04]  /*66260*/  LDL.LU R43, [R1+0x698] ;  /* 0x00069800012b7983 */ /* 0x000f280000300800 */
[----:B------:R0:W4:Y:S01]  /*66270*/  @!P1 LDG.E.U8 R81, desc[UR18][R46.64] ;  /* 0x000000122e519981 */ /* 0x000122000c1e1100 */
[----:B------:R-:W-:-:S03]  /*66280*/  PRMT R87, RZ, 0x7610, R87 ;  /* 0x00007610ff577816 */ /* 0x000fc60000000057 */
[----:B------:R-:W4:Y:S04]  /*66290*/  LDL.LU R44, [R1+0x68c] ;  /* 0x00068c00012c7983 */ /* 0x000f280000300800 */
[----:B------:R-:W4:Y:S04]  /*662a0*/  LDL.LU R45, [R1+0x688] ;  /* 0x00068800012d7983 */ /* 0x000f280000300800 */
[----:B------:R-:W4:Y:S04]  /*662b0*/  LDL.LU R56, [R1+0x660] ;  /* 0x0006600001387983 */ /* 0x000f280000300800 */
[----:B------:R-:W4:Y:S04]  /*662c0*/  LDL.LU R62, [R1+0x658] ;  /* 0x00065800013e7983 */ /* 0x000f280000300800 */
[----:B------:R-:W4:Y:S04]  /*662d0*/  LDL.LU R64, [R1+0x618] ;  /* 0x0006180001407983 */ /* 0x000f280000300800 */
[----:B------:R-:W4:Y:S01]  /*662e0*/  LDL.LU R70, [R1+0x610] ;  /* 0x0006100001467983 */ /* 0x000f220000300800 */
[----:B------:R-:W-:-:S03]  /*662f0*/  PRMT R0, RZ, 0x7610, R0 ;  /* 0x00007610ff007816 */ /* 0x000fc60000000000 */
[----:B------:R-:W4:Y:S04]  /*66300*/  LDL.LU R72, [R1+0x5d0] ;  /* 0x0005d00001487983 */ /* 0x000f280000300800 */
[----:B------:R-:W4:Y:S04]  /*66310*/  LDL.LU R78, [R1+0x5c8] ;  /* 0x0005c800014e7983 */ /* 0x000f280000300800 */
[----:B------:R-:W4:Y:S01]  /*66320*/  LDL.LU R80, [R1+0x588] ;  /* 0x0005880001507983 */ /* 0x000f220000300800 */
[----:B0-----:R-:W-:-:S03]  /*66330*/  @!P2 IMAD.MOV.U32 R46, RZ, RZ, R5 ;  /* 0x000000ffff2ea224 */ /* 0x001fc600078e0005 */
[----:B------:R-:W4:Y:S04]  /*66340*/  LDL.LU R88, [R1+0x580] ;  /* 0x0005800001587983 */ /* 0x000f280000300800 */
[----:B------:R-:W4:Y:S04]  /*66350*/  LDL.LU R89, [R1+0x540] ;  /* 0x0005400001597983 */ /* 0x000f280000300800 */
[----:B------:R-:W4:Y:S01]  /*66360*/  LDL.LU R5, [R1+0x538] ;  /* 0x0005380001057983 */ /* 0x000f220000300800 */
[----:B--2---:R-:W-:-:S03]  /*66370*/  @!P2 IMAD.MOV.U32 R47, RZ, RZ, R9 ;  /* 0x000000ffff2fa224 */ /* 0x004fc600078e0009 */
[----:B------:R-:W2:Y:S04]  /*66380*/  LDL.LU R9, [R1+0x4f8] ;  /* 0x0004f80001097983 */ /* 0x000ea80000300800 */
[----:B------:R3:W2:Y:S04]  /*66390*/  @!P2 LDG.E.U8 R83, desc[UR18][R46.64] ;  /* 0x000000122e53a981 */ /* 0x0006a8000c1e1100 */
[----:B------:R-:W2:Y:S01]  /*663a0*/  LDL.LU R10, [R1+0x4f0] ;  /* 0x0004f000010a7983 */ /* 0x000ea20000300800 */
[----:B------:R-:W0:Y:S03]  /*663b0*/  S2R R11, SR_TID.X ;  /* 0x00000000000b7919 */ /* 0x000e260000002100 */
[----:B------:R-:W2:Y:S04]  /*663c0*/  LDL.LU R92, [R1+0x4b0] ;  /* 0x0004b000015c7983 */ /* 0x000ea80000300800 */
[----:B------:R-:W2:Y:S01]  /*663d0*/  LDL.LU R93, [R1+0x4a8] ;  /* 0x0004a800015d7983 */ /* 0x000ea20000300800 */
[----:B---3--:R-:W-:-:S02]  /*663e0*/  @!P1 IMAD.MOV.U32 R46, RZ, RZ, R6 ;  /* 0x000000ffff2e9224 */ /* 0x008fc400078e0006 */
[----:B----4-:R-:W-:Y:S02]  /*663f0*/  @!P1 IMAD.MOV.U32 R47, RZ, RZ, R8 ;  /* 0x000000ffff2f9224 */ /* 0x010fe400078e0008 */
[----:B------:R-:W3:Y:S04]  /*66400*/  LDL.LU R8, [R1+0x46c] ;  /* 0x00046c0001087983 */ /* 0x000ee80000300800 */
[----:B------:R1:W4:Y:S04]  /*66410*/  @!P1 LDG.E.U8 R85, desc[UR18][R46.64] ;  /* 0x000000122e559981 */ /* 0x000328000c1e1100 */
[----:B------:R-:W3:Y:S01]  /*66420*/  LDL.LU R6, [R1+0x464] ;  /* 0x0004640001067983 */ /* 0x000ee20000300800 */
[----:B-1----:R-:W-:-:S02]  /*66430*/  @!P2 IMAD.MOV.U32 R46, RZ, RZ, R37 ;  /* 0x000000ffff2ea224 */ /* 0x002fc400078e0025 */
[----:B------:R-:W-:-:S05]  /*66440*/  @!P2 IMAD.MOV.U32 R47, RZ, RZ, R38 ;  /* 0x000000ffff2fa224 */ /* 0x000fca00078e0026 */
[----:B------:R1:W3:Y:S02]  /*66450*/  @!P2 LDG.E.U8 R86, desc[UR18][R46.64] ;  /* 0x000000122e56a981 */ /* 0x0002e4000c1e1100 */
[----:B-1----:R-:W-:Y:S02]  /*66460*/  @!P1 IMAD.MOV.U32 R46, RZ, RZ, R35 ;  /* 0x000000ffff2e9224 */ /* 0x002fe400078e0023 */
[----:B------:R-:W-:-:S05]  /*66470*/  @!P1 IMAD.MOV.U32 R47, RZ, RZ, R36 ;  /* 0x000000ffff2f9224 */ /* 0x000fca00078e0024 */
[----:B------:R1:W3:Y:S02]  /*66480*/  @!P1 LDG.E.U8 R87, desc[UR18][R46.64] ;  /* 0x000000122e579981 */ /* 0x0002e4000c1e1100 */
[----:B-1----:R-:W-:Y:S02]  /*66490*/  @!P1 IMAD.MOV.U32 R46, RZ, RZ, R33 ;  /* 0x000000ffff2e9224 */ /* 0x002fe400078e0021 */
[----:B------:R-:W-:-:S05]  /*664a0*/  @!P1 IMAD.MOV.U32 R47, RZ, RZ, R34 ;  /* 0x000000ffff2f9224 */ /* 0x000fca00078e0022 */
[----:B------:R-:W3:Y:S01]  /*664b0*/  @!P1 LDG.E.U8 R0, desc[UR18][R46.64] ;  /* 0x000000122e009981 */ /* 0x000ee2000c1e1100 */
[----:B0-----:R-:W-:-:S04]  /*664c0*/  LOP3.LUT R11, R11, 0x7f, RZ, 0xc0, !PT ;  /* 0x0000007f0b0b7812 */ /* 0x001fc800078ec0ff */
[----:B------:R-:W-:-:S05]  /*664d0*/  LOP3.LUT R11, R11, 0x60, RZ, 0x3c, !PT ;  /* 0x000000600b0b7812 */ /* 0x000fca00078e3cff */
[----:B------:R0:W-:Y:S04]  /*664e0*/  STS.U8 [R11+UR5+0x1bb00], R5 ;  /* 0x01bb00050b007988 */ /* 0x0001e80008000005 */
[----:B--2---:R1:W-:Y:S04]  /*664f0*/  STS.U8 [R11+UR5+0x13f00], R9 ;  /* 0x013f00090b007988 */ /* 0x0043e80008000005 */
        /* <DEDUP_REMOVED lines=14> */
[----:B---3--:R-:W-:Y:S04]  /*665e0*/  STL [R1+0x1ef4], R0 ;  /* 0x001ef40001007387 */ /* 0x008fe80000100800 */
        /* <DEDUP_REMOVED lines=25> */
[----:B------:R-:W2:Y:S04]  /*66780*/  LDL.LU R92, [R1+0xe4] ;  /* 0x0000e400015c7983 */ /* 0x000ea80000300800 */
[----:B------:R1:W-:Y:S04]  /*66790*/  STS.U8 [R11+UR5+0x1c700], R6 ;  /* 0x01c700060b007988 */ /* 0x0003e80008000005 */
[----:B0-----:R-:W2:Y:S04]  /*667a0*/  LDL.LU R8, [R1+0xd4] ;  /* 0x0000d40001087983 */ /* 0x001ea80000300800 */
[----:B-1----:R-:W2:Y:S04]  /*667b0*/  LDL.LU R6, [R1+0xa4] ;  /* 0x0000a40001067983 */ /* 0x002ea80000300800 */
[----:B------:R0:W-:Y:S04]  /*667c0*/  STS.U8 [R11+UR5+0x1c300], R93 ;  /* 0x01c3005d0b007988 */ /* 0x0001e80008000005 */
[----:B0-----:R-:W2:Y:S04]  /*667d0*/  LDL.LU R93, [R1+0x6d8] ;  /* 0x0006d800015d7983 */ /* 0x001ea80000300800 */
[----:B---3--:R0:W-:Y:S04]  /*667e0*/  STS.U8 [R11+UR5+0x14b00], R5 ;  /* 0x014b00050b007988 */ /* 0x0081e80008000005 */
[----:B----4-:R1:W-:Y:S04]  /*667f0*/  STS.U8 [R11+UR5+0x1cb00], R9 ;  /* 0x01cb00090b007988 */ /* 0x0103e80008000005 */
[----:B--2---:R2:W-:Y:S04]  /*66800*/  STS.U8 [R11+UR5+0x14f00], R10 ;  /* 0x014f000a0b007988 */ /* 0x0045e80008000005 */
[----:B0-----:R-:W3:Y:S04]  /*66810*/  LDL.LU R5, [R1+0x6d4] ;  /* 0x0006d40001057983 */ /* 0x001ee80000300800 */
[----:B-1----:R-:W4:Y:S04]  /*66820*/  LDL.LU R9, [R1+0x6d0] ;  /* 0x0006d00001097983 */ /* 0x002f280000300800 */
[----:B--2---:R-:W2:Y:S04]  /*66830*/  LDL.LU R10, [R1+0x6cc] ;  /* 0x0006cc00010a7983 */ /* 0x004ea80000300800 */
[----:B------:R0:W-:Y:S02]  /*66840*/  STS.U8 [R11+UR5+0x1ff00], R12 ;  /* 0x01ff000c0b007988 */ /* 0x0001e40008000005 */
[----:B0-----:R-:W0:Y:S02]  /*66850*/  S2R R12, SR_TID.X ;  /* 0x00000000000c7919 */ /* 0x001e240000002100 */
[----:B------:R1:W-:Y:S04]  /*66860*/  STS.U8 [R11+UR5+0x1fb00], R8 ;  /* 0x01fb00080b007988 */ /* 0x0003e80008000005 */
[----:B------:R0:W-:Y:S04]  /*66870*/  STS.U8 [R11+UR5+0x17f00], R6 ;  /* 0x017f00060b007988 */ /* 0x0001e80008000005 */
[----:B-1----:R-:W3:Y:S04]  /*66880*/  LDL.LU R8, [R1+0x6c8] ;  /* 0x0006c80001087983 */ /* 0x002ee80000300800 */
[----:B0-----:R-:W3:Y:S04]  /*66890*/  LDL.LU R6, [R1+0x6c4] ;  /* 0x0006c40001067983 */ /* 0x001ee80000300800 */
        /* <DEDUP_REMOVED lines=24> */
[----:B------:R0:W-:Y:S01]  /*66a20*/  STS.U8 [R11+UR5+0x1e700], R56 ;  /* 0x01e700380b007988 */ /* 0x0001e20008000005 */
[----:B------:R-:W-:-:S03]  /*66a30*/  LOP3.LUT R12, R12, 0x7f, RZ, 0xc0, !PT ;  /* 0x0000007f0c0c7812 */ /* 0x000fc600078ec0ff */
[----:B------:R-:W3:Y:S04]  /*66a40*/  LDL.LU R45, [R1+0x684] ;  /* 0x00068400012d7983 */ /* 0x000ee80000300800 */
[----:B------:R1:W-:Y:S04]  /*66a50*/  STS.U8 [R11+UR5+0x16b00], R62 ;  /* 0x016b003e0b007988 */ /* 0x0003e80008000005 */
[----:B------:R0:W-:Y:S04]  /*66a60*/  STS.U8 [R11+UR5+0x1eb00], R64 ;  /* 0x01eb00400b007988 */ /* 0x0001e80008000005 */
[----:B------:R1:W-:Y:S04]  /*66a70*/  STS.U8 [R11+UR5+0x16f00], R70 ;  /* 0x016f00460b007988 */ /* 0x0003e80008000005 */
[----:B------:R1:W-:Y:S01]  /*66a80*/  STS.U8 [R11+UR5+0x1ef00], R72 ;  /* 0x01ef00480b007988 */ /* 0x0003e20008000005 */
[----:B------:R-:W-:-:S03]  /*66a90*/  LOP3.LUT R12, R12, 0x70, RZ, 0x3c, !PT ;  /* 0x000000700c0c7812 */ /* 0x000fc600078e3cff */
[----:B0-----:R-:W3:Y:S04]  /*66aa0*/  LDL.LU R56, [R1+0x680] ;  /* 0x0006800001387983 */ /* 0x001ee80000300800 */
[----:B-1----:R-:W3:Y:S04]  /*66ab0*/  LDL.LU R62, [R1+0x650] ;  /* 0x00065000013e7983 */ /* 0x002ee80000300800 */
[----:B------:R0:W-:Y:S04]  /*66ac0*/  STS.U8 [R11+UR5+0x17300], R78 ;  /* 0x0173004e0b007988 */ /* 0x0001e80008000005 */
[----:B------:R-:W3:Y:S04]  /*66ad0*/  LDL.LU R64, [R1+0x648] ;  /* 0x0006480001407983 */ /* 0x000ee80000300800 */
[----:B------:R-:W3:Y:S04]  /*66ae0*/  LDL.LU R70, [R1+0x608] ;  /* 0x0006080001467983 */ /* 0x000ee80000300800 */
[----:B------:R-:W3:Y:S04]  /*66af0*/  LDL.LU R72, [R1+0x600] ;  /* 0x0006000001487983 */ /* 0x000ee80000300800 */
[----:B------:R1:W-:Y:S04]  /*66b00*/  STS.U8 [R11+UR5+0x1f300], R80 ;  /* 0x01f300500b007988 */ /* 0x0003e80008000005 */
[----:B------:R0:W-:Y:S04]  /*66b10*/  STS.U8 [R11+UR5+0x17700], R88 ;  /* 0x017700580b007988 */ /* 0x0001e80008000005 */
[----:B------:R1:W-:Y:S04]  /*66b20*/  STS.U8 [R11+UR5+0x1f700], R89 ;  /* 0x01f700590b007988 */ /* 0x0003e80008000005 */
[----:B------:R-:W-:Y:S04]  /*66b30*/  STS.U8 [R11+UR5+0x17b00], R92 ;  /* 0x017b005c0b007988 */ /* 0x000fe80008000005 */
[----:B0-----:R-:W3:Y:S04]  /*66b40*/  LDL.LU R78, [R1+0x5c0] ;  /* 0x0005c000014e7983 */ /* 0x001ee80000300800 */
[----:B-1----:R-:W3:Y:S04]  /*66b50*/  LDL.LU R80, [R1+0x5b8] ;  /* 0x0005b80001507983 */ /* 0x002ee80000300800 */
[----:B------:R-:W3:Y:S04]  /*66b60*/  LDL.LU R88, [R1+0x578] ;  /* 0x0005780001587983 */ /* 0x000ee80000300800 */
[----:B------:R-:W3:Y:S04]  /*66b70*/  LDL.LU R89, [R1+0x570] ;  /* 0x0005700001597983 */ /* 0x000ee80000300800 */
[----:B----4-:R0:W-:Y:S04]  /*66b80*/  STS.U8 [R12+UR5+0x10780], R9 ;  /* 0x010780090c007988 */ /* 0x0101e80008000005 */
[----:B--2---:R1:W-:Y:S04]  /*66b90*/  STS.U8 [R12+UR5+0x18780], R10 ;  /* 0x0187800a0c007988 */ /* 0x0043e80008000005 */
[----:B0-----:R-:W2:Y:S04]  /*66ba0*/  LDL.LU R9, [R1+0x530] ;  /* 0x0005300001097983 */ /* 0x001ea80000300800 */
[----:B-1----:R-:W4:Y:S04]  /*66bb0*/  LDL.LU R10, [R1+0x528] ;  /* 0x00052800010a7983 */ /* 0x002f280000300800 */
[----:B------:R0:W-:Y:S04]  /*66bc0*/  STS.U8 [R12+UR5+0x10380], R93 ;  /* 0x0103805d0c007988 */ /* 0x0001e80008000005 */
[----:B------:R-:W4:Y:S04]  /*66bd0*/  LDL.LU R92, [R1+0x4e8] ;  /* 0x0004e800015c7983 */ /* 0x000f280000300800 */
[----:B---3--:R1:W-:Y:S04]  /*66be0*/  STS.U8 [R12+UR5+0x18380], R5 ;  /* 0x018380050c007988 */ /* 0x0083e80008000005 */
[----:B0-----:R-:W3:Y:S04]  /*66bf0*/  LDL.LU R93, [R1+0x4e0] ;  /* 0x0004e000015d7983 */ /* 0x001ee80000300800 */
[----:B-1----:R-:W3:Y:S04]  /*66c00*/  LDL.LU R5, [R1+0x4a0] ;  /* 0x0004a00001057983 */ /* 0x002ee80000300800 */
[----:B------:R0:W-:Y:S04]  /*66c10*/  STS.U8 [R12+UR5+0x10b80], R8 ;  /* 0x010b80080c007988 */ /* 0x0001e80008000005 */
[----:B------:R1:W-:Y:S04]  /*66c20*/  STS.U8 [R12+UR5+0x18b80], R6 ;  /* 0x018b80060c007988 */ /* 0x0003e80008000005 */
[----:B0-----:R-:W3:Y:S04]  /*66c30*/  LDL.LU R8, [R1+0x498] ;  /* 0x0004980001087983 */ /* 0x001ee80000300800 */
        /* <DEDUP_REMOVED lines=13> */
[----:B----4-:R1:W-:Y:S04]  /*66d10*/  STS.U8 [R12+UR5+0x1bb80], R10 ;  /* 0x01bb800a0c007988 */ /* 0x0103e80008000005 */
[----:B0-----:R-:W2:Y:S04]  /*66d20*/  LDL.LU R9, [R1+0x454] ;  /* 0x0004540001097983 */ /* 0x001ea80000300800 */
        /* <DEDUP_REMOVED lines=37> */
[----:B0-----:R-:W3:Y:S04]  /*66f80*/  LDL.LU R6, [R1+0xc8] ;  /* 0x0000c80001067983 */ /* 0x001ee80000300800 */
[----:B------:R0:W-:Y:S04]  /*66f90*/  STS.U8 [R12+UR5+0x1bf80], R93 ;  /* 0x01bf805d0c007988 */ /* 0x0001e80008000005 */
[----:B------:R1:W-:Y:S04]  /*66fa0*/  STS.U8 [R12+UR5+0x14380], R5 ;  /* 0x014380050c007988 */ /* 0x0003e80008000005 */
[----:B------:R1:W-:Y:S04]  /*66fb0*/  STS.U8 [R12+UR5+0x1c380], R8 ;  /* 0x01c380080c007988 */ /* 0x0003e80008000005 */
[----:B0-----:R-:W3:Y:S04]  /*66fc0*/  LDL.LU R93, [R1+0xbc] ;  /* 0x0000bc00015d7983 */ /* 0x001ee80000300800 */
[----:B-1----:R-:W3:Y:S04]  /*66fd0*/  LDL.LU R5, [R1+0x94] ;  /* 0x0000940001057983 */ /* 0x002ee80000300800 */
[----:B------:R-:W3:Y:S04]  /*66fe0*/  LDL.LU R8, [R1+0x88] ;  /* 0x0000880001087983 */ /* 0x000ee80000300800 */
[----:B--2---:R0:W-:Y:S04]  /*66ff0*/  STS.U8 [R12+UR5+0x1c780], R9 ;  /* 0x01c780090c007988 */ /* 0x0041e80008000005 */
[----:B----4-:R1:W-:Y:S04]  /*67000*/  STS.U8 [R12+UR5+0x14b80], R10 ;  /* 0x014b800a0c007988 */ /* 0x0103e80008000005 */
[----:B0-----:R-:W2:Y:S04]  /*67010*/  LDL.LU R9, [R1+0x2c] ;  /* 0x00002c0001097983 */ /* 0x001ea80000300800 */
[----:B-1----:R-:W4:Y:S04]  /*67020*/  LDL.LU R10, [R1+0x28] ;  /* 0x00002800010a7983 */ /* 0x002f280000300800 */
        /* <DEDUP_REMOVED lines=24> */
[----:B---3--:R0:W-:Y:S02]  /*671b0*/  STS.U8 [R12+UR5+0x17b80], R6 ;  /* 0x017b80060c007988 */ /* 0x0081e40008000005 */
[----:B0-----:R-:W0:Y:S02]  /*671c0*/  S2R R6, SR_TID.X ;  /* 0x0000000000067919 */ /* 0x001e240000002100 */
[----:B------:R1:W-:Y:S04]  /*671d0*/  STS.U8 [R12+UR5+0x1e380], R45 ;  /* 0x01e3802d0c007988 */ /* 0x0003e80008000005 */
[----:B------:R3:W-:Y:S04]  /*671e0*/  STS.U8 [R12+UR5+0x16780], R56 ;  /* 0x016780380c007988 */ /* 0x0007e80008000005 */
[----:B------:R0:W-:Y:S04]  /*671f0*/  STS.U8 [R12+UR5+0x1e780], R62 ;  /* 0x01e7803e0c007988 */ /* 0x0001e80008000005 */
[----:B------:R0:W-:Y:S04]  /*67200*/  STS.U8 [R12+UR5+0x16b80], R64 ;  /* 0x016b80400c007988 */ /* 0x0001e80008000005 */
[----:B------:R0:W-:Y:S04]  /*67210*/  STS.U8 [R12+UR5+0x1eb80], R70 ;  /* 0x01eb80460c007988 */ /* 0x0001e80008000005 */
[----:B------:R0:W-:Y:S04]  /*67220*/  STS.U8 [R12+UR5+0x16f80], R72 ;  /* 0x016f80480c007988 */ /* 0x0001e80008000005 */
[----:B-1----:R-:W4:Y:S04]  /*67230*/  LDL.LU R45, [R1+0x205c] ;  /* 0x00205c00012d7983 */ /* 0x002f280000300800 */
[----:B---3--:R-:W3:Y:S04]  /*67240*/  LDL.LU R56, [R1+0x2058] ;  /* 0x0020580001387983 */ /* 0x008ee80000300800 */
[----:B0-----:R-:W3:Y:S04]  /*67250*/  LDL.LU R62, [R1+0x2054] ;  /* 0x00205400013e7983 */ /* 0x001ee80000300800 */
        /* <DEDUP_REMOVED lines=13> */
[----:B------:R-:W3:Y:S01]  /*67330*/  LDL.LU R92, [R1+0x2034] ;  /* 0x00203400015c7983 */ /* 0x000ee20000300800 */
[----:B------:R-:W-:-:S03]  /*67340*/  LOP3.LUT R6, R6, 0x7f, RZ, 0xc0, !PT ;  /* 0x0000007f06067812 */ /* 0x000fc600078ec0ff */
[----:B------:R-:W3:Y:S04]  /*67350*/  LDL.LU R93, [R1+0x2030] ;  /* 0x00203000015d7983 */ /* 0x000ee80000300800 */
[----:B------:R0:W-:Y:S04]  /*67360*/  STS.U8 [R12+UR5+0x17f80], R5 ;  /* 0x017f80050c007988 */ /* 0x0001e80008000005 */
[----:B------:R1:W-:Y:S04]  /*67370*/  STS.U8 [R12+UR5+0x1ff80], R8 ;  /* 0x01ff80080c007988 */ /* 0x0003e80008000005 */
[----:B0-----:R-:W3:Y:S04]  /*67380*/  LDL.LU R5, [R1+0x202c] ;  /* 0x00202c0001057983 */ /* 0x001ee80000300800 */
[----:B-1----:R-:W3:Y:S04]  /*67390*/  LDL.LU R8, [R1+0x2028] ;  /* 0x0020280001087983 */ /* 0x002ee80000300800 */
[----:B--2---:R0:W-:Y:S04]  /*673a0*/  STS.U8 [R6+UR5+0x28000], R9 ;  /* 0x0280000906007988 */ /* 0x0041e80008000005 */
[----:B----4-:R1:W-:Y:S04]  /*673b0*/  STS.U8 [R6+UR5+0x2c000], R10 ;  /* 0x02c0000a06007988 */ /* 0x0103e80008000005 */
[----:B0-----:R-:W2:Y:S04]  /*673c0*/  LDL.LU R9, [R1+0x2024] ;  /* 0x0020240001097983 */ /* 0x001ea80000300800 */
[----:B-1----:R-:W4:Y:S04]  /*673d0*/  LDL.LU R10, [R1+0x2020] ;  /* 0x00202000010a7983 */ /* 0x002f280000300800 */
[----:B----4-:R0:W-:Y:S04]  /*673e0*/  STS.U8 [R6+UR5+0x28400], R10 ;  /* 0x0284000a06007988 */ /* 0x0101e80008000005 */
[----:B--2---:R1:W-:Y:S04]  /*673f0*/  STS.U8 [R6+UR5+0x2c400], R9 ;  /* 0x02c4000906007988 */ /* 0x0043e80008000005 */
[----:B---3--:R2:W-:Y:S04]  /*67400*/  STS.U8 [R6+UR5+0x28800], R8 ;  /* 0x0288000806007988 */ /* 0x0085e80008000005 */
        /* <DEDUP_REMOVED lines=27> */
[----:B0-----:R-:W4:Y:S04]  /*675c0*/  LDL.LU R10, [R1+0x201c] ;  /* 0x00201c00010a7983 */ /* 0x001f280000300800 */
[----:B-1----:R-:W4:Y:S04]  /*675d0*/  LDL.LU R9, [R1+0x2018] ;  /* 0x0020180001097983 */ /* 0x002f280000300800 */
[----:B--2---:R-:W2:Y:S04]  /*675e0*/  LDL.LU R8, [R1+0x2014] ;  /* 0x0020140001087983 */ /* 0x004ea80000300800 */
[----:B---3--:R-:W3:Y:S01]  /*675f0*/  LDL.LU R5, [R1+0x2010] ;  /* 0x0020100001057983 */ /* 0x008ee20000300800 */
[----:B----4-:R-:W0:Y:S02]  /*67600*/  S2R R6, SR_TID.X ;  /* 0x0000000000067919 */ /* 0x010e240000002100 */
[----:B0-----:R-:W-:-:S04]  /*67610*/  LOP3.LUT R6, R6, 0x7f, RZ, 0xc0, !PT ;  /* 0x0000007f06067812 */ /* 0x001fc800078ec0ff */
[----:B------:R-:W-:-:S05]  /*67620*/  LOP3.LUT R6, R6, 0x10, RZ, 0x3c, !PT ;  /* 0x0000001006067812 */ /* 0x000fca00078e3cff */
[----:B------:R0:W-:Y:S04]  /*67630*/  STS.U8 [R6+UR5+0x28080], R3 ;  /* 0x0280800306007988 */ /* 0x0001e80008000005 */
        /* <DEDUP_REMOVED lines=8> */
[----:B----4-:R-:W4:Y:S04]  /*676c0*/  LDL.LU R2, [R1+0x2004] ;  /* 0x0020040001027983 */ /* 0x010f280000300800 */
[----:B------:R-:W2:Y:S04]  /*676d0*/  LDL.LU R13, [R1+0x2000] ;  /* 0x00200000010d7983 */ /* 0x000ea80000300800 */
[----:B------:R-:W2:Y:S04]  /*676e0*/  LDL.LU R14, [R1+0x1ffc] ;  /* 0x001ffc00010e7983 */ /* 0x000ea80000300800 */
[----:B------:R-:W2:Y:S04]  /*676f0*/  LDL R17, [R1+0x1190] ;  /* 0x0011900001117983 */ /* 0x000ea80000100800 */
[----:B------:R-:W2:Y:S02]  /*67700*/  LDL R16, [R1+0x118c] ;  /* 0x00118c0001107983 */ /* 0x000ea40000100800 */
[----:B--2---:R-:W-:-:S02]  /*67710*/  @!P1 LOP3.LUT R17, R17, R16, RZ, 0x3c, !PT ;  /* 0x0000001011119212 */ /* 0x004fc400078e3cff */
[----:B------:R-:W-:Y:S02]  /*67720*/  PRMT R14, RZ, 0x7610, R14 ;  /* 0x00007610ff0e7816 */ /* 0x000fe4000000000e */
[----:B------:R-:W-:-:S04]  /*67730*/  @!P1 LOP3.LUT R16, R17, R16, RZ, 0x3c, !PT ;  /* 0x0000001011109212 */ /* 0x000fc800078e3cff */
[----:B------:R-:W-:-:S05]  /*67740*/  @!P1 LOP3.LUT R17, R17, R16, RZ, 0x3c, !PT ;  /* 0x0000001011119212 */ /* 0x000fca00078e3cff */
[----:B------:R-:W2:Y:S04]  /*67750*/  @!P1 LDG.E.U8 R14, desc[UR18][R16.64] ;  /* 0x00000012100e9981 */ /* 0x000ea8000c1e1100 */
        /* <DEDUP_REMOVED lines=422> */
[----:B------:R0:W2:Y:S04]  /*691c0*/  @!P2 LDG.E.U8 R47, desc[UR18][R16.64] ;  /* 0x00000012102fa981 */ /* 0x0000a8000c1e1100 */
[----:B------:R-:W0:Y:S04]  /*691d0*/  LDL R16, [R1+0x13cc] ;  /* 0x0013cc0001107983 */ /* 0x000e280000100800 */
[----:B------:R-:W0:Y:S01]  /*691e0*/  LDL R17, [R1+0x13d0] ;  /* 0x0013d00001117983 */ /* 0x000e220000100800 */
[----:B------:R-:W-:Y:S02]  /*691f0*/  PRMT R45, RZ, 0x7610, R45 ;  /* 0x00007610ff2d7816 */ /* 0x000fe4000000002d */
[----:B0-----:R-:W-:-:S04]  /*69200*/  @!P1 LOP3.LUT R17, R17, R16, RZ, 0x3c, !PT ;  /* 0x0000001011119212 */ /* 0x001fc800078e3cff */
[----:B------:R-:W-:-:S04]  /*69210*/  @!P1 LOP3.LUT R16, R17, R16, RZ, 0x3c, !PT ;  /* 0x0000001011109212 */ /* 0x000fc800078e3cff */
[----:B------:R-:W-:Y:S01]  /*69220*/  @!P1 LOP3.LUT R17, R17, R16, RZ, 0x3c, !PT ;  /* 0x0000001011119212 */ /* 0x000fe200078e3cff */
[----:B--2---:R0:W-:Y:S04]  /*69230*/  STL [R1+0xa4], R47 ;  /* 0x0000a42f01007387 */ /* 0x0041e80000100800 */
[----:B------:R1:W2:Y:S01]  /*69240*/  @!P1 LDG.E.U8 R45, desc[UR18][R16.64] ;  /* 0x00000012102d9981 */ /* 0x0002a2000c1e1100 */
[----:B------:R-:W-:-:S03]  /*69250*/  PRMT R0, RZ, 0x7610, R0 ;  /* 0x00007610ff007816 */ /* 0x000fc60000000000 */
[----:B0-----:R-:W2:Y:S04]  /*69260*/  LDL R47, [R1+0x1420] ;  /* 0x00142000012f7983 */ /* 0x001ea80000100800 */
[----:B------:R-:W1:Y:S04]  /*69270*/  LDL R16, [R1+0x13d4] ;  /* 0x0013d40001107983 */ /* 0x000e680000100800 */
[----:B------:R-:W1:Y:S02]  /*69280*/  LDL R17, [R1+0x13d8] ;  /* 0x0013d80001117983 */ /* 0x000e640000100800 */
[----:B-1----:R-:W-:-:S04]  /*69290*/  @!P2 LOP3.LUT R17, R17, R16, RZ, 0x3c, !PT ;  /* 0x000000101111a212 */ /* 0x002fc800078e3cff */
[----:B------:R-:W-:-:S04]  /*692a0*/  @!P2 LOP3.LUT R16, R17, R16, RZ, 0x3c, !PT ;  /* 0x000000101110a212 */ /* 0x000fc800078e3cff */
[----:B------:R-:W-:Y:S01]  /*692b0*/  @!P2 LOP3.LUT R17, R17, R16, RZ, 0x3c, !PT ;  /* 0x000000101111a212 */ /* 0x000fe200078e3cff */
[----:B--2---:R0:W-:Y:S04]  /*692c0*/  STL [R1+0xa0], R45 ;  /* 0x0000a02d01007387 */ /* 0x0041e80000100800 */
[----:B------:R1:W2:Y:S04]  /*692d0*/  @!P2 LDG.E.U8 R0, desc[UR18][R16.64] ;  /* 0x000000121000a981 */ /* 0x0002a8000c1e1100 */
[----:B------:R1:W-:Y:S04]  /*692e0*/  STS.U8 [R6+UR5+0x2ec80], R23 ;  /* 0x02ec801706007988 */ /* 0x0003e80008000005 */
[----:B0-----:R-:W2:Y:S04]  /*692f0*/  LDL R45, [R1+0x1428] ;  /* 0x00142800012d7983 */ /* 0x001ea80000100800 */
[----:B------:R-:W2:Y:S04]  /*69300*/  LDL R16, [R1+0x140c] ;  /* 0x00140c0001107983 */ /* 0x000ea80000100800 */
[----:B------:R-:W2:Y:S01]  /*69310*/  LDL R17, [R1+0x1410] ;  /* 0x0014100001117983 */ /* 0x000ea20000100800 */
[----:B-1----:R-:W-:-:S02]  /*69320*/  PRMT R23, RZ, 0x7610, R23 ;  /* 0x00007610ff177816 */ /* 0x002fc40000000017 */
[----:B--2---:R-:W-:-:S04]  /*69330*/  @!P1 LOP3.LUT R17, R17, R16, RZ, 0x3c, !PT ;  /* 0x0000001011119212 */ /* 0x004fc800078e3cff */
[----:B------:R-:W-:-:S04]  /*69340*/  @!P1 LOP3.LUT R16, R17, R16, RZ, 0x3c, !PT ;  /* 0x0000001011109212 */ /* 0x000fc800078e3cff */
[----:B------:R-:W-:Y:S01]  /*69350*/  @!P1 LOP3.LUT R17, R17, R16, RZ, 0x3c, !PT ;  /* 0x0000001011119212 */ /* 0x000fe200078e3cff */
[----:B------:R-:W-:Y:S04]  /*69360*/  STL [R1+0x1ef8], R0 ;  /* 0x001ef80001007387 */ /* 0x000fe80000100800 */
[----:B------:R0:W2:Y:S04]  /*69370*/  @!P1 LDG.E.U8 R23, desc[UR18][R16.64] ;  /* 0x0000001210179981 */ /* 0x0000a8000c1e1100 */
[----:B------:R-:W0:Y:S04]  /*69380*/  LDL R16, [R1+0x1414] ;  /* 0x0014140001107983 */ /* 0x000e280000100800 */
[----:B------:R-:W0:Y:S01]  /*69390*/  LDL R17, [R1+0x1418] ;  /* 0x0014180001117983 */ /* 0x000e220000100800 */
[----:B------:R-:W-:-:S02]  /*693a0*/  PRMT R14, RZ, 0x7610, R14 ;  /* 0x00007610ff0e7816 */ /* 0x000fc4000000000e */
[----:B0-----:R-:W-:-:S04]  /*693b0*/  @!P2 LOP3.LUT R17, R17, R16, RZ, 0x3c, !PT ;  /* 0x000000101111a212 */ /* 0x001fc800078e3cff */
[----:B------:R-:W-:-:S04]  /*693c0*/  @!P2 LOP3.LUT R16, R17, R16, RZ, 0x3c, !PT ;  /* 0x000000101110a212 */ /* 0x000fc800078e3cff */
[----:B------:R-:W-:-:S05]  /*693d0*/  @!P2 LOP3.LUT R17, R17, R16, RZ, 0x3c, !PT ;  /* 0x000000101111a212 */ /* 0x000fca00078e3cff */
[----:B------:R-:W3:Y:S04]  /*693e0*/  @!P2 LDG.E.U8 R14, desc[UR18][R16.64] ;  /* 0x00000012100ea981 */ /* 0x000ee8000c1e1100 */
[----:B--2---:R0:W-:Y:S04]  /*693f0*/  STL [R1+0x98], R23 ;  /* 0x0000981701007387 */ /* 0x0041e80000100800 */
[----:B0-----:R-:W2:Y:S04]  /*69400*/  LDL R23, [R1+0x1438] ;  /* 0x0014380001177983 */ /* 0x001ea80000100800 */
[----:B---3--:R0:W-:Y:S04]  /*69410*/  STL [R1+0x94], R14 ;  /* 0x0000940e01007387 */ /* 0x0081e80000100800 */
[----:B0-----:R-:W3:Y:S04]  /*69420*/  LDL.LU R14, [R1+0x1f3c] ;  /* 0x001f3c00010e7983 */ /* 0x001ee80000300800 */
[----:B------:R-:W2:Y:S01]  /*69430*/  LDL R17, [R1+0x141c] ;  /* 0x00141c0001117983 */ /* 0x000ea20000100800 */
[----:B------:R-:W-:Y:S01]  /*69440*/  PRMT R46, RZ, 0x7610, R46 ;  /* 0x00007610ff2e7816 */ /* 0x000fe2000000002e */
[----:B------:R-:W-:Y:S01]  /*69450*/  @!P1 IMAD.MOV.U32 R16, RZ, RZ, R47 ;  /* 0x000000ffff109224 */ /* 0x000fe200078e002f */
[----:B------:R-:W-:Y:S01]  /*69460*/  PRMT R39, RZ, 0x7610, R39 ;  /* 0x00007610ff277816 */ /* 0x000fe20000000027 */
[----:B------:R-:W3:Y:S04]  /*69470*/  LDL R47, [R1+0x1444] ;  /* 0x00144400012f7983 */ /* 0x000ee80000100800 */
[----:B--2---:R0:W2:Y:S04]  /*69480*/  @!P1 LDG.E.U8 R46, desc[UR18][R16.64] ;  /* 0x00000012102e9981 */ /* 0x0040a8000c1e1100 */
[----:B------:R-:W3:Y:S01]  /*69490*/  LDL R17, [R1+0x1424] ;  /* 0x0014240001117983 */ /* 0x000ee20000100800 */
[----:B0-----:R-:W-:-:S03]  /*694a0*/  @!P2 IMAD.MOV.U32 R16, RZ, RZ, R45 ;  /* 0x000000ffff10a224 */ /* 0x001fc600078e002d */
[----:B--2---:R0:W-:Y:S01]  /*694b0*/  STL [R1+0x90], R46 ;  /* 0x0000902e01007387 */ /* 0x0041e20000100800 */
[----:B------:R-:W-:-:S03]  /*694c0*/  PRMT R13, RZ, 0x7610, R13 ;  /* 0x00007610ff0d7816 */ /* 0x000fc6000000000d */
[----:B------:R-:W2:Y:S04]  /*694d0*/  LDL R45, [R1+0x144c] ;  /* 0x00144c00012d7983 */ /* 0x000ea80000100800 */
[----:B---3--:R1:W3:Y:S04]  /*694e0*/  @!P2 LDG.E.U8 R39, desc[UR18][R16.64] ;  /* 0x000000121027a981 */ /* 0x0082e8000c1e1100 */
[----:B0-----:R-:W2:Y:S04]  /*694f0*/  LDL R46, [R1+0x1448] ;  /* 0x00144800012e7983 */ /* 0x001ea80000100800 */
[----:B------:R-:W1:Y:S04]  /*69500*/  LDL R16, [R1+0x142c] ;  /* 0x00142c0001107983 */ /* 0x000e680000100800 */
[----:B------:R-:W1:Y:S02]  /*69510*/  LDL R17, [R1+0x1430] ;  /* 0x0014300001117983 */ /* 0x000e640000100800 */
[----:B-1----:R-:W-:-:S04]  /*69520*/  @!P1 LOP3.LUT R17, R17, R16, RZ, 0x3c, !PT ;  /* 0x0000001011119212 */ /* 0x002fc800078e3cff */
[----:B------:R-:W-:-:S04]  /*69530*/  @!P1 LOP3.LUT R16, R17, R16, RZ, 0x3c, !PT ;  /* 0x0000001011109212 */ /* 0x000fc800078e3cff */
[----:B------:R-:W-:-:S05]  /*69540*/  @!P1 LOP3.LUT R17, R17, R16, RZ, 0x3c, !PT ;  /* 0x0000001011119212 */ /* 0x000fca00078e3cff */
[----:B------:R-:W2:Y:S04]  /*69550*/  @!P1 LDG.E.U8 R13, desc[UR18][R16.64] ;  /* 0x00000012100d9981 */ /* 0x000ea8000c1e1100 */
[----:B---3--:R0:W-:Y:S04]  /*69560*/  STL [R1+0x8c], R39 ;  /* 0x00008c2701007387 */ /* 0x0081e80000100800 */
[----:B0-----:R-:W3:Y:S04]  /*69570*/  LDL R39, [R1+0x1450] ;  /* 0x0014500001277983 */ /* 0x001ee80000100800 */
[----:B--2---:R0:W-:Y:S04]  /*69580*/  STL [R1+0x88], R13 ;  /* 0x0000880d01007387 */ /* 0x0041e80000100800 */
[----:B0-----:R-:W2:Y:S04]  /*69590*/  LDL.LU R13, [R1+0x1f38] ;  /* 0x001f3800010d7983 */ /* 0x001ea80000300800 */
[----:B------:R-:W2:Y:S01]  /*695a0*/  LDL R17, [R1+0x1434] ;  /* 0x0014340001117983 */ /* 0x000ea20000100800 */
[----:B------:R-:W-:Y:S01]  /*695b0*/  PRMT R14, RZ, 0x7610, R14 ;  /* 0x00007610ff0e7816 */ /* 0x000fe2000000000e */
[----:B------:R-:W-:-:S02]  /*695c0*/  @!P2 IMAD.MOV.U32 R16, RZ, RZ, R23 ;  /* 0x000000ffff10a224 */ /* 0x000fc400078e0017 */
[----:B------:R-:W3:Y:S04]  /*695d0*/  LDL R23, [R1+0x1458] ;  /* 0x0014580001177983 */ /* 0x000ee80000100800 */
[----:B--2---:R-:W2:Y:S04]  /*695e0*/  @!P2 LDG.E.U8 R14, desc[UR18][R16.64] ;  /* 0x00000012100ea981 */ /* 0x004ea8000c1e1100 */
[----:B--2---:R0:W-:Y:S04]  /*695f0*/  STL [R1+0x84], R14 ;  /* 0x0000840e01007387 */ /* 0x0041e80000100800 */
[----:B0-----:R-:W2:Y:S04]  /*69600*/  LDL.LU R14, [R1+0x1f34] ;  /* 0x001f3400010e7983 */ /* 0x001ea80000300800 */
[----:B------:R-:W2:Y:S04]  /*69610*/  LDL R16, [R1+0x143c] ;  /* 0x00143c0001107983 */ /* 0x000ea80000100800 */
[----:B------:R-:W2:Y:S01]  /*69620*/  LDL R17, [R1+0x1440] ;  /* 0x0014400001117983 */ /* 0x000ea20000100800 */
[----:B------:R-:W-:-:S02]  /*69630*/  PRMT R13, RZ, 0x7610, R13 ;  /* 0x00007610ff0d7816 */ /* 0x000fc4000000000d */
[----:B--2---:R-:W-:-:S04]  /*69640*/  @!P1 LOP3.LUT R17, R17, R16, RZ, 0x3c, !PT ;  /* 0x0000001011119212 */ /* 0x004fc800078e3cff */
[----:B------:R-:W-:-:S04]  /*69650*/  @!P1 LOP3.LUT R16, R17, R16, RZ, 0x3c, !PT ;  /* 0x0000001011109212 */ /* 0x000fc800078e3cff */
[----:B------:R-:W-:Y:S02]  /*69660*/  @!P1 LOP3.LUT R17, R17, R16, RZ, 0x3c, !PT ;  /* 0x0000001011119212 */ /* 0x000fe400078e3cff */
[----:B------:R-:W-:-:S03]  /*69670*/  PRMT R14, RZ, 0x7610, R14 ;  /* 0x00007610ff0e7816 */ /* 0x000fc6000000000e */
[----:B------:R0:W2:Y:S02]  /*69680*/  @!P1 LDG.E.U8 R13, desc[UR18][R16.64] ;  /* 0x00000012100d9981 */ /* 0x0000a4000c1e1100 */
[----:B0-----:R-:W-:Y:S02]  /*69690*/  @!P2 IMAD.MOV.U32 R16, RZ, RZ, R46 ;  /* 0x000000ffff10a224 */ /* 0x001fe400078e002e */
[----:B------:R-:W-:-:S05]  /*696a0*/  @!P2 IMAD.MOV.U32 R17, RZ, RZ, R47 ;  /* 0x000000ffff11a224 */ /* 0x000fca00078e002f */
[----:B------:R3:W4:Y:S01]  /*696b0*/  @!P2 LDG.E.U8 R14, desc[UR18][R16.64] ;  /* 0x00000012100ea981 */ /* 0x000722000c1e1100 */
[----:B------:R-:W-:Y:S01]  /*696c0*/  PRMT R3, RZ, 0x7610, R3 ;  /* 0x00007610ff037816 */ /* 0x000fe20000000003 */
[----:B---3--:R-:W-:Y:S02]  /*696d0*/  @!P1 IMAD.MOV.U32 R16, RZ, RZ, R39 ;  /* 0x000000ffff109224 */ /* 0x008fe400078e0027 */
[----:B------:R-:W-:-:S05]  /*696e0*/  @!P1 IMAD.MOV.U32 R17, RZ, RZ, R45 ;  /* 0x000000ffff119224 */ /* 0x000fca00078e002d */
[----:B------:R0:W3:Y:S04]  /*696f0*/  @!P1 LDG.E.U8 R3, desc[UR18][R16.64] ;  /* 0x0000001210039981 */ /* 0x0000e8000c1e1100 */
[----:B--2---:R1:W-:Y:S04]  /*69700*/  STL [R1+0x80], R13 ;  /* 0x0000800d01007387 */ /* 0x0043e80000100800 */
[----:B-1----:R-:W2:Y:S04]  /*69710*/  LDL.LU R13, [R1+0x1f30] ;  /* 0x001f3000010d7983 */ /* 0x002ea80000300800 */
[----:B------:R-:W2:Y:S04]  /*69720*/  LDL R47, [R1+0x1494] ;  /* 0x00149400012f7983 */ /* 0x000ea80000100800 */
[----:B------:R-:W2:Y:S04]  /*69730*/  LDL R46, [R1+0x1498] ;  /* 0x00149800012e7983 */ /* 0x000ea80000100800 */
[----:B----4-:R1:W-:Y:S04]  /*69740*/  STL [R1+0x7c], R14 ;  /* 0x00007c0e01007387 */ /* 0x0103e80000100800 */
[----:B-1----:R-:W4:Y:S04]  /*69750*/  LDL.LU R14, [R1+0x1f2c] ;  /* 0x001f2c00010e7983 */ /* 0x002f280000300800 */
[----:B------:R-:W2:Y:S01]  /*69760*/  LDL R17, [R1+0x1454] ;  /* 0x0014540001117983 */ /* 0x000ea20000100800 */
[----:B------:R-:W-:Y:S01]  /*69770*/  PRMT R5, RZ, 0x7610, R5 ;  /* 0x00007610ff057816 */ /* 0x000fe20000000005 */
[----:B0-----:R-:W-:-:S02]  /*69780*/  @!P2 IMAD.MOV.U32 R16, RZ, RZ, R23 ;  /* 0x000000ffff10a224 */ /* 0x001fc400078e0017 */
[----:B------:R-:W4:Y:S04]  /*69790*/  LDL R45, [R1+0x149c] ;  /* 0x00149c00012d7983 */ /* 0x000f280000100800 */
[----:B------:R-:W4:Y:S04]  /*697a0*/  LDL R39, [R1+0x14a0] ;  /* 0x0014a00001277983 */ /* 0x000f280000100800 */
[----:B---3--:R-:W-:Y:S04]  /*697b0*/  STL [R1+0x1efc], R3 ;  /* 0x001efc0301007387 */ /* 0x008fe80000100800 */
[----:B------:R0:W-:Y:S04]  /*697c0*/  STS.U8 [R6+UR5+0x2c880], R7 ;  /* 0x02c8800706007988 */ /* 0x0001e80008000005 */
[----:B------:R-:W-:Y:S04]  /*697d0*/  STS.U8 [R6+UR5+0x28c80], R91 ;  /* 0x028c805b06007988 */ /* 0x000fe80008000005 */
[----:B------:R-:W-:Y:S04]  /*697e0*/  STS.U8 [R6+UR5+0x2cc80], R90 ;  /* 0x02cc805a06007988 */ /* 0x000fe80008000005 */
[----:B------:R-:W-:Y:S04]  /*697f0*/  STS.U8 [R6+UR5+0x29080], R84 ;  /* 0x0290805406007988 */ /* 0x000fe80008000005 */
[----:B------:R-:W-:Y:S04]  /*69800*/  STS.U8 [R6+UR5+0x2d080], R82 ;  /* 0x02d0805206007988 */ /* 0x000fe80008000005 */
[----:B------:R-:W-:Y:S04]  /*69810*/  STS.U8 [R6+UR5+0x29480], R76 ;  /* 0x0294804c06007988 */ /* 0x000fe80008000005 */
[----:B------:R-:W-:Y:S04]  /*69820*/  STS.U8 [R6+UR5+0x2d480], R74 ;  /* 0x02d4804a06007988 */ /* 0x000fe80008000005 */
[----:B------:R-:W-:Y:S01]  /*69830*/  STS.U8 [R6+UR5+0x29880], R68 ;  /* 0x0298804406007988 */ /* 0x000fe20008000005 */
        /* <DEDUP_REMOVED lines=17> */
[----:B------:R-:W3:Y:S04]  /*69950*/  LDL R23, [R1+0x14a8] ;  /* 0x0014a80001177983 */ /* 0x000ee80000100800 */
[----:B--2---:R2:W2:Y:S04]  /*69960*/  @!P2 LDG.E.U8 R5, desc[UR18][R16.64] ;  /* 0x000000121005a981 */ /* 0x0044a8000c1e1100 */
[----:B------:R-:W2:Y:S04]  /*69970*/  LDL R16, [R1+0x148c] ;  /* 0x00148c0001107983 */ /* 0x000ea80000100800 */
[----:B------:R-:W2:Y:S01]  /*69980*/  LDL R17, [R1+0x1490] ;  /* 0x0014900001117983 */ /* 0x000ea20000100800 */
        /* <DEDUP_REMOVED lines=26> */
[----:B------:R0:W-:Y:S01]  /*69b30*/  STS.U8 [R7+UR5+0x2b100], R87 ;  /* 0x02b1005707007988 */ /* 0x0001e20008000005 */
[----:B-1----:R-:W-:-:S02]  /*69b40*/  PRMT R22, RZ, 0x7610, R22 ;  /* 0x00007610ff167816 */ /* 0x002fc40000000016 */
[----:B0-----:R-:W-:Y:S02]  /*69b50*/  PRMT R7, RZ, 0x7610, R7 ;  /* 0x00007610ff077816 */ /* 0x001fe40000000007 */
[----:B--2---:R-:W-:-:S04]  /*69b60*/  @!P1 LOP3.LUT R17, R17, R16, RZ, 0x3c, !PT ;  /* 0x0000001011119212 */ /* 0x004fc800078e3cff */
[----:B------:R-:W-:-:S04]  /*69b70*/  @!P1 LOP3.LUT R16, R17, R16, RZ, 0x3c, !PT ;  /* 0x0000001011109212 */ /* 0x000fc800078e3cff */
[----:B------:R-:W-:-:S05]  /*69b80*/  @!P1 LOP3.LUT R17, R17, R16, RZ, 0x3c, !PT ;  /* 0x0000001011119212 */ /* 0x000fca00078e3cff */
[----:B------:R0:W2:Y:S02]  /*69b90*/  @!P1 LDG.E.U8 R7, desc[UR18][R16.64] ;  /* 0x0000001210079981 */ /* 0x0000a4000c1e1100 */
[----:B0-----:R-:W-:Y:S02]  /*69ba0*/  @!P2 IMAD.MOV.U32 R16, RZ, RZ, R46 ;  /* 0x000000ffff10a224 */ /* 0x001fe400078e002e */
[----:B------:R-:W-:-:S05]  /*69bb0*/  @!P2 IMAD.MOV.U32 R17, RZ, RZ, R47 ;  /* 0x000000ffff11a224 */ /* 0x000fca00078e002f */
[----:B------:R4:W3:Y:S01]  /*69bc0*/  @!P2 LDG.E.U8 R22, desc[UR18][R16.64] ;  /* 0x000000121016a981 */ /* 0x0008e2000c1e1100 */
[----:B------:R-:W-:-:S03]  /*69bd0*/  PRMT R19, RZ, 0x7610, R19 ;  /* 0x00007610ff137816 */ /* 0x000fc60000000013 */
[----:B------:R-:W-:Y:S01]  /*69be0*/  STL [R1+0x1f00], R5 ;  /* 0x001f000501007387 */ /* 0x000fe20000100800 */
[----:B----4-:R-:W-:Y:S02]  /*69bf0*/  @!P1 IMAD.MOV.U32 R16, RZ, RZ, R39 ;  /* 0x000000ffff109224 */ /* 0x010fe400078e0027 */
[----:B------:R-:W-:-:S05]  /*69c00*/  @!P1 IMAD.MOV.U32 R17, RZ, RZ, R45 ;  /* 0x000000ffff119224 */ /* 0x000fca00078e002d */
[----:B------:R0:W4:Y:S04]  /*69c10*/  @!P1 LDG.E.U8 R19, desc[UR18][R16.64] ;  /* 0x0000001210139981 */ /* 0x000128000c1e1100 */
[----:B--2---:R-:W-:Y:S04]  /*69c20*/  STL [R1+0x70], R7 ;  /* 0x0000700701007387 */ /* 0x004fe80000100800 */
[----:B------:R-:W2:Y:S04]  /*69c30*/  LDL R47, [R1+0x14b4] ;  /* 0x0014b400012f7983 */ /* 0x000ea80000100800 */
[----:B---3--:R1:W-:Y:S04]  /*69c40*/  STL [R1+0x6c], R22 ;  /* 0x00006c1601007387 */ /* 0x0083e80000100800 */
[----:B------:R-:W3:Y:S01]  /*69c50*/  LDL R17, [R1+0x14a4] ;  /* 0x0014a40001117983 */ /* 0x000ee20000100800 */
[----:B------:R-:W-:Y:S01]  /*69c60*/  PRMT R21, RZ, 0x7610, R21 ;  /* 0x00007610ff157816 */ /* 0x000fe20000000015 */
[----:B0-----:R-:W-:-:S02]  /*69c70*/  @!P2 IMAD.MOV.U32 R16, RZ, RZ, R23 ;  /* 0x000000ffff10a224 */ /* 0x001fc400078e0017 */
[----:B------:R-:W2:Y:S04]  /*69c80*/  LDL R46, [R1+0x14bc] ;  /* 0x0014bc00012e7983 */ /* 0x000ea80000100800 */
[----:B------:R-:W2:Y:S04]  /*69c90*/  LDL R45, [R1+0x14c0] ;  /* 0x0014c000012d7983 */ /* 0x000ea80000100800 */
[----:B------:R-:W2:Y:S04]  /*69ca0*/  LDL R39, [R1+0x14c4] ;  /* 0x0014c40001277983 */ /* 0x000ea80000100800 */
[----:B-1----:R-:W2:Y:S04]  /*69cb0*/  LDL R22, [R1+0x14b8] ;  /* 0x0014b80001167983 */ /* 0x002ea80000100800 */
[----:B----4-:R0:W-:Y:S01]  /*69cc0*/  STL [R1+0x68], R19 ;  /* 0x0000681301007387 */ /* 0x0101e20000100800 */
[----:B------:R-:W-:-:S02]  /*69cd0*/  PRMT R8, RZ, 0x7610, R8 ;  /* 0x00007610ff087816 */ /* 0x000fc40000000008 */
[----:B------:R-:W-:Y:S01]  /*69ce0*/  PRMT R20, RZ, 0x7610, R20 ;  /* 0x00007610ff147816 */ /* 0x000fe20000000014 */
[----:B------:R-:W4:Y:S04]  /*69cf0*/  LDL R23, [R1+0x14cc] ;  /* 0x0014cc0001177983 */ /* 0x000f280000100800 */
[----:B0-----:R-:W2:Y:S04]  /*69d00*/  LDL R19, [R1+0x14c8] ;  /* 0x0014c80001137983 */ /* 0x001ea80000100800 */
[----:B---3--:R0:W3:Y:S04]  /*69d10*/  @!P2 LDG.E.U8 R21, desc[UR18][R16.64] ;  /* 0x000000121015a981 */ /* 0x0080e8000c1e1100 */
[----:B------:R-:W0:Y:S04]  /*69d20*/  LDL R16, [R1+0x14ac] ;  /* 0x0014ac0001107983 */ /* 0x000e280000100800 */
[----:B------:R-:W0:Y:S02]  /*69d30*/  LDL R17, [R1+0x14b0] ;  /* 0x0014b00001117983 */ /* 0x000e240000100800 */
[----:B0-----:R-:W-:-:S04]  /*69d40*/  @!P1 LOP3.LUT R17, R17, R16, RZ, 0x3c, !PT ;  /* 0x0000001011119212 */ /* 0x001fc800078e3cff */
[----:B------:R-:W-:-:S04]  /*69d50*/  @!P1 LOP3.LUT R16, R17, R16, RZ, 0x3c, !PT ;  /* 0x0000001011109212 */ /* 0x000fc800078e3cff */
[----:B------:R-:W-:-:S05]  /*69d60*/  @!P1 LOP3.LUT R17, R17, R16, RZ, 0x3c, !PT ;  /* 0x0000001011119212 */ /* 0x000fca00078e3cff */
[----:B------:R2:W4:Y:S02]  /*69d70*/  @!P1 LDG.E.U8 R8, desc[UR18][R16.64] ;  /* 0x0000001210089981 */ /* 0x000524000c1e1100 */
[----:B--2---:R-:W-:Y:S02]  /*69d80*/  @!P2 IMAD.MOV.U32 R16, RZ, RZ, R22 ;  /* 0x000000ffff10a224 */ /* 0x004fe400078e0016 */
[----:B------:R-:W-:-:S05]  /*69d90*/  @!P2 IMAD.MOV.U32 R17, RZ, RZ, R47 ;  /* 0x000000ffff11a224 */ /* 0x000fca00078e002f */
[----:B------:R0:W2:Y:S04]  /*69da0*/  @!P2 LDG.E.U8 R20, desc[UR18][R16.64] ;  /* 0x000000121014a981 */ /* 0x0000a8000c1e1100 */
[----:B---3--:R1:W-:Y:S04]  /*69db0*/  STL [R1+0x64], R21 ;  /* 0x0000641501007387 */ /* 0x0083e80000100800 */
[----:B-1----:R-:W3:Y:S01]  /*69dc0*/  LDL R21, [R1+0x14d0] ;  /* 0x0014d00001157983 */ /* 0x002ee20000100800 */
[----:B------:R-:W-:Y:S01]  /*69dd0*/  PRMT R44, RZ, 0x7610, R44 ;  /* 0x00007610ff2c7816 */ /* 0x000fe2000000002c */
[----:B0-----:R-:W-:-:S02]  /*69de0*/  @!P1 IMAD.MOV.U32 R16, RZ, RZ, R45 ;  /* 0x000000ffff109224 */ /* 0x001fc400078e002d */
[----:B------:R-:W-:-:S05]  /*69df0*/  @!P1 IMAD.MOV.U32 R17, RZ, RZ, R46 ;  /* 0x000000ffff119224 */ /* 0x000fca00078e002e */
[----:B------:R0:W3:Y:S02]  /*69e00*/  @!P1 LDG.E.U8 R44, desc[UR18][R16.64] ;  /* 0x00000012102c9981 */ /* 0x0000e4000c1e1100 */
[----:B0-----:R-:W-:Y:S02]  /*69e10*/  @!P2 IMAD.MOV.U32 R16, RZ, RZ, R19 ;  /* 0x000000ffff10a224 */ /* 0x001fe400078e0013 */
[----:B------:R-:W-:Y:S01]  /*69e20*/  @!P2 IMAD.MOV.U32 R17, RZ, RZ, R39 ;  /* 0x000000ffff11a224 */ /* 0x000fe200078e0027 */
[----:B------:R-:W-:Y:S02]  /*69e30*/  PRMT R40, RZ, 0x7610, R40 ;  /* 0x00007610ff287816 */ /* 0x000fe40000000028 */
[----:B------:R-:W-:-:S04]  /*69e40*/  PRMT R2, RZ, 0x7610, R2 ;  /* 0x00007610ff027816 */ /* 0x000fc80000000002 */
[----:B------:R4:W3:Y:S02]  /*69e50*/  @!P2 LDG.E.U8 R40, desc[UR18][R16.64] ;  /* 0x000000121028a981 */ /* 0x0008e4000c1e1100 */
[----:B----4-:R-:W-:Y:S02]  /*69e60*/  @!P1 IMAD.MOV.U32 R17, RZ, RZ, R23 ;  /* 0x000000ffff119224 */ /* 0x010fe400078e0017 */
[----:B------:R-:W-:Y:S04]  /*69e70*/  STL [R1+0x60], R8 ;  /* 0x0000600801007387 */ /* 0x000fe80000100800 */
[----:B------:R-:W4:Y:S04]  /*69e80*/  LDL R22, [R1+0x14d4] ;  /* 0x0014d40001167983 */ /* 0x000f280000100800 */
[----:B--2---:R0:W-:Y:S04]  /*69e90*/  STL [R1+0x5c], R20 ;  /* 0x00005c1401007387 */ /* 0x0041e80000100800 */
[----:B------:R-:W2:Y:S04]  /*69ea0*/  LDL R39, [R1+0x150c] ;  /* 0x00150c0001277983 */ /* 0x000ea80000100800 */
[----:B------:R-:W2:Y:S01]  /*69eb0*/  LDL R19, [R1+0x1510] ;  /* 0x0015100001137983 */ /* 0x000ea20000100800 */
[----:B------:R-:W-:-:S02]  /*69ec0*/  PRMT R4, RZ, 0x7610, R4 ;  /* 0x00007610ff047816 */ /* 0x000fc40000000004 */
[----:B------:R-:W-:Y:S01]  /*69ed0*/  PRMT R18, RZ, 0x7610, R18 ;  /* 0x00007610ff127816 */ /* 0x000fe20000000012 */
[----:B------:R-:W2:Y:S04]  /*69ee0*/  LDL R45, [R1+0x1514] ;  /* 0x00151400012d7983 */ /* 0x000ea80000100800 */
[----:B0-----:R-:W2:Y:S01]  /*69ef0*/  LDL R20, [R1+0x14d8] ;  /* 0x0014d80001147983 */ /* 0x001ea20000100800 */
[----:B---3--:R-:W-:-:S05]  /*69f00*/  @!P1 IMAD.MOV.U32 R16, RZ, RZ, R21 ;  /* 0x000000ffff109224 */ /* 0x008fca00078e0015 */
[----:B------:R4:W3:Y:S04]  /*69f10*/  @!P1 LDG.E.U8 R2, desc[UR18][R16.64] ;  /* 0x0000001210029981 */ /* 0x0008e8000c1e1100 */
[----:B------:R0:W-:Y:S04]  /*69f20*/  STL [R1+0x58], R44 ;  /* 0x0000582c01007387 */ /* 0x0001e80000100800 */
[----:B------:R-:W3:Y:S04]  /*69f30*/  LDL R23, [R1+0x151c] ;  /* 0x00151c0001177983 */ /* 0x000ee80000100800 */
[----:B------:R-:W3:Y:S04]  /*69f40*/  LDL R21, [R1+0x1520] ;  /* 0x0015200001157983 */ /* 0x000ee80000100800 */
[----:B0-----:R-:W3:Y:S01]  /*69f50*/  LDL R44, [R1+0x1518] ;  /* 0x00151800012c7983 */ /* 0x001ee20000100800 */
[----:B----4-:R-:W-:-:S02]  /*69f60*/  @!P2 IMAD.MOV.U32 R17, RZ, RZ, R22 ;  /* 0x000000ffff11a224 */ /* 0x010fc400078e0016 */
[----:B--2---:R-:W-:-:S05]  /*69f70*/  @!P2 IMAD.MOV.U32 R16, RZ, RZ, R20 ;  /* 0x000000ffff10a224 */ /* 0x004fca00078e0014 */
[----:B------:R0:W2:Y:S02]  /*69f80*/  @!P2 LDG.E.U8 R4, desc[UR18][R16.64] ;  /* 0x000000121004a981 */ /* 0x0000a4000c1e1100 */
[----:B0-----:R-:W-:Y:S02]  /*69f90*/  @!P1 IMAD.MOV.U32 R16, RZ, RZ, R19 ;  /* 0x000000ffff109224 */ /* 0x001fe400078e0013 */
[----:B------:R-:W-:-:S05]  /*69fa0*/  @!P1 IMAD.MOV.U32 R17, RZ, RZ, R39 ;  /* 0x000000ffff119224 */ /* 0x000fca00078e0027 */
[----:B------:R0:W4:Y:S04]  /*69fb0*/  @!P1 LDG.E.U8 R18, desc[UR18][R16.64] ;  /* 0x0000001210129981 */ /* 0x000128000c1e1100 */
[----:B---3--:R-:W-:Y:S04]  /*69fc0*/  STL [R1+0x1f04], R2 ;  /* 0x001f040201007387 */ /* 0x008fe80000100800 */
[----:B------:R-:W3:Y:S04]  /*69fd0*/  LDL R22, [R1+0x1524] ;  /* 0x0015240001167983 */ /* 0x000ee80000100800 */
[----:B------:R-:W3:Y:S01]  /*69fe0*/  LDL R20, [R1+0x1528] ;  /* 0x0015280001147983 */ /* 0x000ee20000100800 */
[----:B------:R-:W-:Y:S01]  /*69ff0*/  PRMT R43, RZ, 0x7610, R43 ;  /* 0x00007610ff2b7816 */ /* 0x000fe2000000002b */
[----:B0-----:R-:W-:-:S02]  /*6a000*/  @!P2 IMAD.MOV.U32 R16, RZ, RZ, R44 ;  /* 0x000000ffff10a224 */ /* 0x001fc400078e002c */
[----:B------:R-:W-:-:S05]  /*6a010*/  @!P2 IMAD.MOV.U32 R17, RZ, RZ, R45 ;  /* 0x000000ffff11a224 */ /* 0x000fca00078e002d */
[----:B------:R0:W3:Y:S01]  /*6a020*/  @!P2 LDG.E.U8 R43, desc[UR18][R16.64] ;  /* 0x00000012102ba981 */ /* 0x0000e2000c1e1100 */
[----:B------:R-:W-:Y:S01]  /*6a030*/  PRMT R42, RZ, 0x7610, R42 ;  /* 0x00007610ff2a7816 */ /* 0x000fe2000000002a */
[----:B0-----:R-:W-:Y:S02]  /*6a040*/  @!P1 IMAD.MOV.U32 R16, RZ, RZ, R21 ;  /* 0x000000ffff109224 */ /* 0x001fe400078e0015 */
[----:B------:R-:W-:-:S05]  /*6a050*/  @!P1 IMAD.MOV.U32 R17, RZ, RZ, R23 ;  /* 0x000000ffff119224 */ /* 0x000fca00078e0017 */
[----:B------:R3:W3:Y:S04]  /*6a060*/  @!P1 LDG.E.U8 R42, desc[UR18][R16.64] ;  /* 0x00000012102a9981 */ /* 0x0006e8000c1e1100 */
[----:B--2---:R-:W-:Y:S04]  /*6a070*/  STL [R1+0x1f08], R4 ;  /* 0x001f080401007387 */ /* 0x004fe80000100800 */
[----:B------:R0:W-:Y:S04]  /*6a080*/  STL [R1+0x54], R40 ;  /* 0x0000542801007387 */ /* 0x0001e80000100800 */
[----:B------:R-:W2:Y:S04]  /*6a090*/  LDL R39, [R1+0x1530] ;  /* 0x0015300001277983 */ /* 0x000ea80000100800 */
[----:B------:R-:W2:Y:S04]  /*6a0a0*/  LDL R19, [R1+0x1534] ;  /* 0x0015340001137983 */ /* 0x000ea80000100800 */
[----:B0-----:R-:W2:Y:S04]  /*6a0b0*/  LDL R40, [R1+0x152c] ;  /* 0x00152c0001287983 */ /* 0x001ea80000100800 */
[----:B----4-:R0:W-:Y:S04]  /*6a0c0*/  STL [R1+0x48], R18 ;  /* 0x0000481201007387 */ /* 0x0101e80000100800 */
[----:B------:R-:W4:Y:S04]  /*6a0d0*/  LDL R23, [R1+0x153c] ;  /* 0x00153c0001177983 */ /* 0x000f280000100800 */
[----:B------:R-:W4:Y:S04]  /*6a0e0*/  LDL R21, [R1+0x1540] ;  /* 0x0015400001157983 */ /* 0x000f280000100800 */
[----:B0-----:R-:W4:Y:S01]  /*6a0f0*/  LDL R18, [R1+0x1538] ;  /* 0x0015380001127983 */ /* 0x001f220000100800 */
[----:B---3--:R-:W-:-:S02]  /*6a100*/  @!P2 IMAD.MOV.U32 R16, RZ, RZ, R20 ;  /* 0x000000ffff10a224 */ /* 0x008fc400078e0014 */
[----:B------:R-:W-:Y:S01]  /*6a110*/  @!P2 IMAD.MOV.U32 R17, RZ, RZ, R22 ;  /* 0x000000ffff11a224 */ /* 0x000fe200078e0016 */
[----:B------:R-:W3:Y:S04]  /*6a120*/  LDL R20, [R1+0x1548] ;  /* 0x0015480001147983 */ /* 0x000ee80000100800 */
[----:B------:R-:W3:Y:S01]  /*6a130*/  LDL R22, [R1+0x1544] ;  /* 0x0015440001167983 */ /* 0x000ee20000100800 */
[----:B------:R-:W-:Y:S02]  /*6a140*/  PRMT R41, RZ, 0x7610, R41 ;  /* 0x00007610ff297816 */ /* 0x000fe40000000029 */
[----:B------:R-:W-:-:S04]  /*6a150*/  PRMT R38, RZ, 0x7610, R38 ;  /* 0x00007610ff267816 */ /* 0x000fc80000000026 */
[----:B------:R2:W3:Y:S01]  /*6a160*/  @!P2 LDG.E.U8 R41, desc[UR18][R16.64] ;  /* 0x000000121029a981 */ /* 0x0004e2000c1e1100 */
[----:B------:R-:W-:Y:S02]  /*6a170*/  PRMT R4, RZ, 0x7610, R4 ;  /* 0x00007610ff047816 */ /* 0x000fe40000000004 */
[----:B------:R-:W-:Y:S02]  /*6a180*/  PRMT R5, RZ, 0x7610, R5 ;  /* 0x00007610ff057816 */ /* 0x000fe40000000005 */
[----:B------:R-:W-:Y:S01]  /*6a190*/  PRMT R3, RZ, 0x7610, R3 ;  /* 0x00007610ff037816 */ /* 0x000fe20000000003 */
[----:B--2---:R-:W-:Y:S02]  /*6a1a0*/  @!P1 IMAD.MOV.U32 R16, RZ, RZ, R39 ;  /* 0x000000ffff109224 */ /* 0x004fe400078e0027 */
[----:B------:R-:W-:-:S05]  /*6a1b0*/  @!P1 IMAD.MOV.U32 R17, RZ, RZ, R40 ;  /* 0x000000ffff119224 */ /* 0x000fca00078e0028 */
[----:B------:R4:W2:Y:S02]  /*6a1c0*/  @!P1 LDG.E.U8 R38, desc[UR18][R16.64] ;  /* 0x0000001210269981 */ /* 0x0008a4000c1e1100 */
[----:B----4-:R-:W-:Y:S02]  /*6a1d0*/  @!P2 IMAD.MOV.U32 R16, RZ, RZ, R18 ;  /* 0x000000ffff10a224 */ /* 0x010fe400078e0012 */
[----:B------:R-:W-:Y:S01]  /*6a1e0*/  @!P2 IMAD.MOV.U32 R17, RZ, RZ, R19 ;  /* 0x000000ffff11a224 */ /* 0x000fe200078e0013 */
[----:B------:R-:W4:Y:S04]  /*6a1f0*/  LDL R18, [R1+0x1550] ;  /* 0x0015500001127983 */ /* 0x000f280000100800 */
[----:B------:R-:W2:Y:S04]  /*6a200*/  LDL R19, [R1+0x154c] ;  /* 0x00154c0001137983 */ /* 0x000ea80000100800 */
[----:B------:R0:W2:Y:S02]  /*6a210*/  @!P2 LDG.E.U8 R4, desc[UR18][R16.64] ;  /* 0x000000121004a981 */ /* 0x0000a4000c1e1100 */
[----:B0-----:R-:W-:-:S02]  /*6a220*/  @!P1 IMAD.MOV.U32 R16, RZ, RZ, R21 ;  /* 0x000000ffff109224 */ /* 0x001fc400078e0015 */
[----:B------:R-:W-:-:S05]  /*6a230*/  @!P1 IMAD.MOV.U32 R17, RZ, RZ, R23 ;  /* 0x000000ffff119224 */ /* 0x000fca00078e0017 */
[----:B------:R3:W4:Y:S02]  /*6a240*/  @!P1 LDG.E.U8 R5, desc[UR18][R16.64] ;  /* 0x0000001210059981 */ /* 0x000724000c1e1100 */
[----:B---3--:R-:W-:Y:S02]  /*6a250*/  @!P2 IMAD.MOV.U32 R16, RZ, RZ, R20 ;  /* 0x000000ffff10a224 */ /* 0x008fe400078e0014 */
[----:B------:R-:W-:-:S05]  /*6a260*/  @!P2 IMAD.MOV.U32 R17, RZ, RZ, R22 ;  /* 0x000000ffff11a224 */ /* 0x000fca00078e0016 */
[----:B------:R-:W3:Y:S01]  /*6a270*/  @!P2 LDG.E.U8 R3, desc[UR18][R16.64] ;  /* 0x000000121003a981 */ /* 0x000ee2000c1e1100 */
[----:B------:R-:W-:-:S03]  /*6a280*/  PRMT R14, RZ, 0x7610, R14 ;  /* 0x00007610ff0e7816 */ /* 0x000fc6000000000e */
[----:B--2---:R-:W-:Y:S04]  /*6a290*/  STL [R1+0x1f0c], R4 ;  /* 0x001f0c0401007387 */ /* 0x004fe80000100800 */
[----:B------:R-:W2:Y:S04]  /*6a2a0*/  LDL R39, [R1+0x1554] ;  /* 0x0015540001277983 */ /* 0x000ea80000100800 */
[----:B------:R-:W2:Y:S04]  /*6a2b0*/  LDL R21, [R1+0x1558] ;  /* 0x0015580001157983 */ /* 0x000ea80000100800 */
[----:B----4-:R-:W-:Y:S04]  /*6a2c0*/  STL [R1+0x1f10], R5 ;  /* 0x001f100501007387 */ /* 0x010fe80000100800 */
[----:B------:R0:W-:Y:S04]  /*6a2d0*/  STL [R1+0x38], R38 ;  /* 0x0000382601007387 */ /* 0x0001e80000100800 */
[----:B------:R-:W4:Y:S04]  /*6a2e0*/  LDL R23, [R1+0x1590] ;  /* 0x0015900001177983 */ /* 0x000f280000100800 */
[----:B------:R-:W4:Y:S04]  /*6a2f0*/  LDL R20, [R1+0x1598] ;  /* 0x0015980001147983 */ /* 0x000f280000100800 */
[----:B0-----:R-:W4:Y:S04]  /*6a300*/  LDL R38, [R1+0x158c] ;  /* 0x00158c0001267983 */ /* 0x001f280000100800 */
[----:B------:R-:W-:Y:S04]  /*6a310*/  STL [R1+0x44], R43 ;  /* 0x0000442b01007387 */ /* 0x000fe80000100800 */
[----:B---3--:R0:W-:Y:S04]  /*6a320*/  STL [R1+0x1f14], R3 ;  /* 0x001f140301007387 */ /* 0x0081e80000100800 */
[----:B------:R-:W3:Y:S01]  /*6a330*/  LDL R22, [R1+0x1594] ;  /* 0x0015940001167983 */ /* 0x000ee20000100800 */
[----:B------:R-:W-:-:S02]  /*6a340*/  @!P1 IMAD.MOV.U32 R16, RZ, RZ, R18 ;  /* 0x000000ffff109224 */ /* 0x000fc400078e0012 */
[----:B------:R-:W-:Y:S01]  /*6a350*/  @!P1 IMAD.MOV.U32 R17, RZ, RZ, R19 ;  /* 0x000000ffff119224 */ /* 0x000fe200078e0013 */
[----:B------:R-:W-:Y:S04]  /*6a360*/  STL [R1+0x40], R42 ;  /* 0x0000402a01007387 */ /* 0x000fe80000100800 */
[----:B------:R-:W3:Y:S04]  /*6a370*/  LDL R19, [R1+0x159c] ;  /* 0x00159c0001137983 */ /* 0x000ee80000100800 */
[----:B------:R-:W3:Y:S04]  /*6a380*/  LDL R18, [R1+0x15a0] ;  /* 0x0015a00001127983 */ /* 0x000ee80000100800 */
[----:B------:R2:W3:Y:S01]  /*6a390*/  @!P1 LDG.E.U8 R14, desc[UR18][R16.64] ;  /* 0x00000012100e9981 */ /* 0x0004e2000c1e1100 */
[----:B------:R-:W-:-:S02]  /*6a3a0*/  PRMT R13, RZ, 0x7610, R13 ;  /* 0x00007610ff0d7816 */ /* 0x000fc4000000000d */
[----:B------:R-:W-:Y:S02]  /*6a3b0*/  PRMT R5, RZ, 0x7610, R5 ;  /* 0x00007610ff057816 */ /* 0x000fe40000000005 */
[----:B------:R-:W-:Y:S02]  /*6a3c0*/  PRMT R9, RZ, 0x7610, R9 ;  /* 0x00007610ff097816 */ /* 0x000fe40000000009 */
[----:B------:R-:W-:Y:S01]  /*6a3d0*/  PRMT R4, RZ, 0x7610, R4 ;  /* 0x00007610ff047816 */ /* 0x000fe20000000004 */
[----:B--2---:R-:W-:Y:S02]  /*6a3e0*/  @!P2 IMAD.MOV.U32 R17, RZ, RZ, R39 ;  /* 0x000000ffff11a224 */ /* 0x004fe400078e0027 */
[----:B------:R-:W-:-:S05]  /*6a3f0*/  @!P2 IMAD.MOV.U32 R16, RZ, RZ, R21 ;  /* 0x000000ffff10a224 */ /* 0x000fca00078e0015 */
[----:B------:R4:W2:Y:S02]  /*6a400*/  @!P2 LDG.E.U8 R13, desc[UR18][R16.64] ;  /* 0x00000012100da981 */ /* 0x0008a4000c1e1100 */
[----:B----4-:R-:W-:Y:S02]  /*6a410*/  @!P1 IMAD.MOV.U32 R16, RZ, RZ, R23 ;  /* 0x000000ffff109224 */ /* 0x010fe400078e0017 */
[----:B------:R-:W-:-:S05]  /*6a420*/  @!P1 IMAD.MOV.U32 R17, RZ, RZ, R38 ;  /* 0x000000ffff119224 */ /* 0x000fca00078e0026 */
[----:B------:R1:W4:Y:S02]  /*6a430*/  @!P1 LDG.E.U8 R5, desc[UR18][R16.64] ;  /* 0x0000001210059981 */ /* 0x000324000c1e1100 */
[----:B-1----:R-:W-:Y:S02]  /*6a440*/  @!P2 IMAD.MOV.U32 R16, RZ, RZ, R20 ;  /* 0x000000ffff10a224 */ /* 0x002fe400078e0014 */
[----:B---3--:R-:W-:Y:S01]  /*6a450*/  @!P2 IMAD.MOV.U32 R17, RZ, RZ, R22 ;  /* 0x000000ffff11a224 */ /* 0x008fe200078e0016 */
[----:B------:R1:W-:Y:S04]  /*6a460*/  STL [R1+0x1f18], R14 ;  /* 0x001f180e01007387 */ /* 0x0003e80000100800 */
[----:B------:R3:W4:Y:S04]  /*6a470*/  @!P2 LDG.E.U8 R9, desc[UR18][R16.64] ;  /* 0x000000121009a981 */ /* 0x000728000c1e1100 */
[----:B------:R-:W-:Y:S04]  /*6a480*/  STL [R1+0x3c], R41 ;  /* 0x00003c2901007387 */ /* 0x000fe80000100800 */
[----:B0-----:R-:W4:Y:S04]  /*6a490*/  LDL R3, [R1+0x15a8] ;  /* 0x0015a80001037983 */ /* 0x001f280000100800 */
[----:B------:R-:W4:Y:S01]  /*6a4a0*/  LDL R21, [R1+0x15a4] ;  /* 0x0015a40001157983 */ /* 0x000f220000100800 */
[----:B---3--:R-:W-:-:S02]  /*6a4b0*/  @!P1 IMAD.MOV.U32 R16, RZ, RZ, R18 ;  /* 0x000000ffff109224 */ /* 0x008fc400078e0012 */
[----:B------:R-:W-:-:S05]  /*6a4c0*/  @!P1 IMAD.MOV.U32 R17, RZ, RZ, R19 ;  /* 0x000000ffff119224 */ /* 0x000fca00078e0013 */
[----:B------:R0:W3:Y:S04]  /*6a4d0*/  @!P1 LDG.E.U8 R4, desc[UR18][R16.64] ;  /* 0x0000001210049981 */ /* 0x0000e8000c1e1100 */
[----:B--2---:R2:W-:Y:S04]  /*6a4e0*/  STL [R1+0x1f1c], R13 ;  /* 0x001f1c0d01007387 */ /* 0x0045e80000100800 */
[----:B-1----:R-:W3:Y:S04]  /*6a4f0*/  LDL R14, [R1+0x15ac] ;  /* 0x0015ac00010e7983 */ /* 0x002ee80000100800 */
[----:B--2---:R-:W2:Y:S04]  /*6a500*/  LDL R13, [R1+0x15b0] ;  /* 0x0015b000010d7983 */ /* 0x004ea80000100800 */
[----:B----4-:R1:W-:Y:S04]  /*6a510*/  STL [R1+0x1f20], R5 ;  /* 0x001f200501007387 */ /* 0x0103e80000100800 */
[----:B------:R-:W4:Y:S04]  /*6a520*/  LDL R20, [R1+0x15b4] ;  /* 0x0015b40001147983 */ /* 0x000f280000100800 */
[----:B-1----:R-:W4:Y:S04]  /*6a530*/  LDL R5, [R1+0x15b8] ;  /* 0x0015b80001057983 */ /* 0x002f280000100800 */
[----:B------:R1:W-:Y:S04]  /*6a540*/  STL [R1+0x1f24], R9 ;  /* 0x001f240901007387 */ /* 0x0003e80000100800 */
[----:B------:R-:W4:Y:S04]  /*6a550*/  LDL R19, [R1+0x15bc] ;  /* 0x0015bc0001137983 */ /* 0x000f280000100800 */
[----:B------:R-:W4:Y:S01]  /*6a560*/  LDL R18, [R1+0x15c0] ;  /* 0x0015c00001127983 */ /* 0x000f220000100800 */
[----:B0-----:R-:W-:-:S03]  /*6a570*/  @!P2 IMAD.MOV.U32 R16, RZ, RZ, R3 ;  /* 0x000000ffff10a224 */ /* 0x001fc600078e0003 */
[----:B---3--:R0:W-:Y:S04]  /*6a580*/  STL [R1+0x1f28], R4 ;  /* 0x001f280401007387 */ /* 0x0081e80000100800 */
[----:B------:R-:W3:Y:S01]  /*6a590*/  LDL R3, [R1+0x15c8] ;  /* 0x0015c80001037983 */ /* 0x000ee20000100800 */
[----:B------:R-:W-:Y:S01]  /*6a5a0*/  PRMT R10, RZ, 0x7610, R10 ;  /* 0x00007610ff0a7816 */ /* 0x000fe2000000000a */
[----:B------:R-:W-:Y:S01]  /*6a5b0*/  @!P2 IMAD.MOV.U32 R17, RZ, RZ, R21 ;  /* 0x000000ffff11a224 */ /* 0x000fe200078e0015 */
[----:B------:R-:W-:Y:S01]  /*6a5c0*/  PRMT R2, RZ, 0x7610, R2 ;  /* 0x00007610ff027816 */ /* 0x000fe20000000002 */
[----:B-1----:R-:W3:Y:S04]  /*6a5d0*/  LDL R9, [R1+0x15d4] ;  /* 0x0015d40001097983 */ /* 0x002ee80000100800 */
[----:B------:R1:W3:Y:S01]  /*6a5e0*/  @!P2 LDG.E.U8 R10, desc[UR18][R16.64] ;  /* 0x00000012100aa981 */ /* 0x0002e2000c1e1100 */
[----:B------:R-:W-:-:S02]  /*6a5f0*/  PRMT R11, RZ, 0x7610, R11 ;  /* 0x00007610ff0b7816 */ /* 0x000fc4000000000b */
[----:B------:R-:W-:Y:S02]  /*6a600*/  PRMT R0, RZ, 0x7610, R0 ;  /* 0x00007610ff007816 */ /* 0x000fe40000000000 */
[----:B------:R-:W-:Y:S01]  /*6a610*/  PRMT R12, RZ, 0x7610, R12 ;  /* 0x00007610ff0c7816 */ /* 0x000fe2000000000c */
[----:B0-----:R-:W3:Y:S01]  /*6a620*/  LDL R4, [R1+0x15c4] ;  /* 0x0015c40001047983 */ /* 0x001ee20000100800 */
        /* <DEDUP_REMOVED lines=10> */
[----:B------:R-:W3:Y:S01]  /*6a6d0*/  LDL R21, [R1+0x169c] ;  /* 0x00169c0001157983 */ /* 0x000ee20000100800 */
[----:B------:R-:W-:-:S02]  /*6a6e0*/  PRMT R76, RZ, 0x7610, R76 ;  /* 0x00007610ff4c7816 */ /* 0x000fc4000000004c */
[----:B------:R-:W-:Y:S02]  /*6a6f0*/  PRMT R74, RZ, 0x7610, R74 ;  /* 0x00007610ff4a7816 */ /* 0x000fe4000000004a */
[----:B------:R-:W-:Y:S02]  /*6a700*/  PRMT R72, RZ, 0x7610, R72 ;  /* 0x00007610ff487816 */ /* 0x000fe40000000048 */
[----:B------:R-:W-:Y:S02]  /*6a710*/  PRMT R70, RZ, 0x7610, R70 ;  /* 0x00007610ff467816 */ /* 0x000fe40000000046 */
[----:B------:R-:W-:Y:S02]  /*6a720*/  PRMT R68, RZ, 0x7610, R68 ;  /* 0x00007610ff447816 */ /* 0x000fe40000000044 */
[----:B------:R-:W-:Y:S02]  /*6a730*/  PRMT R66, RZ, 0x7610, R66 ;  /* 0x00007610ff427816 */ /* 0x000fe40000000042 */
[----:B------:R-:W-:Y:S01]  /*6a740*/  PRMT R15, RZ, 0x7610, R15 ;  /* 0x00007610ff0f7816 */ /* 0x000fe2000000000f */
[----:B------:R-:W3:Y:S04]  /*6a750*/  LDL R23, [R1+0x187c] ;  /* 0x00187c0001177983 */ /* 0x000ee80000100800 */
[----:B------:R-:W3:Y:S04]  /*6a760*/  LDL R22, [R1+0x1880] ;  /* 0x0018800001167983 */ /* 0x000ee80000100800 */
[----:B------:R-:W3:Y:S04]  /*6a770*/  LDL R39, [R1+0x18e4] ;  /* 0x0018e40001277983 */ /* 0x000ee80000100800 */
[----:B------:R-:W3:Y:S01]  /*6a780*/  LDL R38, [R1+0x18e8] ;  /* 0x0018e80001267983 */ /* 0x000ee20000100800 */
[----:B------:R-:W-:-:S03]  /*6a790*/  PRMT R64, RZ, 0x7610, R64 ;  /* 0x00007610ff407816 */ /* 0x000fc60000000040 */
[----:B------:R-:W3:Y:S04]  /*6a7a0*/  LDL R41, [R1+0x1794] ;  /* 0x0017940001297983 */ /* 0x000ee80000100800 */
[----:B------:R-:W3:Y:S01]  /*6a7b0*/  LDL R40, [R1+0x1798] ;  /* 0x0017980001287983 */ /* 0x000ee20000100800 */
        /* <DEDUP_REMOVED lines=24> */
[----:B-1----:R-:W-:-:S03]  /*6a940*/  @!P1 IMAD.MOV.U32 R17, RZ, RZ, R14 ;  /* 0x000000ffff119224 */ /* 0x002fc600078e000e */
[----:B------:R-:W3:Y:S01]  /*6a950*/  LDL R14, [R1+0x15cc] ;  /* 0x0015cc00010e7983 */ /* 0x000ee20000100800 */
[----:B--2---:R-:W-:-:S03]  /*6a960*/  @!P1 IMAD.MOV.U32 R16, RZ, RZ, R13 ;  /* 0x000000ffff109224 */ /* 0x004fc600078e000d */
[----:B------:R-:W2:Y:S04]  /*6a970*/  LDL R13, [R1+0x15d0] ;  /* 0x0015d000010d7983 */ /* 0x000ea80000100800 */
[----:B------:R4:W2:Y:S02]  /*6a980*/  @!P1 LDG.E.U8 R2, desc[UR18][R16.64] ;  /* 0x0000001210029981 */ /* 0x0008a4000c1e1100 */
[----:B----4-:R-:W-:Y:S02]  /*6a990*/  @!P2 IMAD.MOV.U32 R17, RZ, RZ, R20 ;  /* 0x000000ffff11a224 */ /* 0x010fe400078e0014 */
[----:B------:R-:W4:Y:S01]  /*6a9a0*/  LDL R20, [R1+0x16a0] ;  /* 0x0016a00001147983 */ /* 0x000f220000100800 */
[----:B------:R-:W-:-:S03]  /*6a9b0*/  @!P2 IMAD.MOV.U32 R16, RZ, RZ, R5 ;  /* 0x000000ffff10a224 */ /* 0x000fc600078e0005 */
[----:B------:R-:W4:Y:S04]  /*6a9c0*/  LDL R5, [R1+0x15d8] ;  /* 0x0015d80001057983 */ /* 0x000f280000100800 */
[----:B------:R0:W4:Y:S02]  /*6a9d0*/  @!P2 LDG.E.U8 R11, desc[UR18][R16.64] ;  /* 0x00000012100ba981 */ /* 0x000124000c1e1100 */
[----:B0-----:R-:W-:Y:S02]  /*6a9e0*/  @!P1 IMAD.MOV.U32 R16, RZ, RZ, R18 ;  /* 0x000000ffff109224 */ /* 0x001fe400078e0012 */
        /* <DEDUP_REMOVED lines=80> */
[----:B------:R-:W-:-:S05]  /*6aef0*/  @!P1 IMAD.MOV.U32 R17, RZ, RZ, R21 ;  /* 0x000000ffff119224 */ /* 0x000fca00078e0015 */
[----:B------:R0:W4:Y:S02]  /*6af00*/  @!P1 LDG.E.U8 R68, desc[UR18][R16.64] ;  /* 0x0000001210449981 */ /* 0x000124000c1e1100 */
[----:B0-----:R-:W-:Y:S02]  /*6af10*/  @!P2 IMAD.MOV.U32 R16, RZ, RZ, R18 ;  /* 0x000000ffff10a224 */ /* 0x001fe400078e0012 */
[----:B------:R-:W-:-:S05]  /*6af20*/  @!P2 IMAD.MOV.U32 R17, RZ, RZ, R19 ;  /* 0x000000ffff11a224 */ /* 0x000fca00078e0013 */
[----:B------:R3:W4:Y:S02]  /*6af30*/  @!P2 LDG.E.U8 R66, desc[UR18][R16.64] ;  /* 0x000000121042a981 */ /* 0x000724000c1e1100 */
[----:B---3--:R-:W-:Y:S02]  /*6af40*/  @!P1 IMAD.MOV.U32 R16, RZ, RZ, R3 ;  /* 0x000000ffff109224 */ /* 0x008fe400078e0003 */
[----:B------:R-:W-:Y:S01]  /*6af50*/  @!P1 IMAD.MOV.U32 R17, RZ, RZ, R4 ;  /* 0x000000ffff119224 */ /* 0x000fe200078e0004 */
[----:B------:R-:W3:Y:S04]  /*6af60*/  LDL R3, [R1+0x1808] ;  /* 0x0018080001037983 */ /* 0x000ee80000100800 */
[----:B------:R-:W3:Y:S04]  /*6af70*/  LDL R4, [R1+0x1804] ;  /* 0x0018040001047983 */ /* 0x000ee80000100800 */
[----:B------:R-:W3:Y:S01]  /*6af80*/  @!P1 LDG.E.U8 R64, desc[UR18][R16.64] ;  /* 0x0000001210409981 */ /* 0x000ee2000c1e1100 */
[----:B------:R-:W-:-:S03]  /*6af90*/  @!P2 IMAD.MOV.U32 R19, RZ, RZ, R14 ;  /* 0x000000ffff13a224 */ /* 0x000fc600078e000e */
[----:B------:R-:W3:Y:S01]  /*6afa0*/  LDL R14, [R1+0x1874] ;  /* 0x00187400010e7983 */ /* 0x000ee20000100800 */
[----:B--2---:R-:W-:-:S03]  /*6afb0*/  @!P2 IMAD.MOV.U32 R18, RZ, RZ, R13 ;  /* 0x000000ffff12a224 */ /* 0x004fc600078e000d */
[----:B------:R-:W2:Y:S04]  /*6afc0*/  LDL R13, [R1+0x1878] ;  /* 0x00187800010d7983 */ /* 0x000ea80000100800 */
[----:B------:R0:W2:Y:S02]  /*6afd0*/  @!P2 LDG.E.U8 R15, desc[UR18][R18.64] ;  /* 0x00000012120fa981 */ /* 0x0000a4000c1e1100 */
[----:B0-----:R-:W-:Y:S02]  /*6afe0*/  @!P1 IMAD.MOV.U32 R19, RZ, RZ, R9 ;  /* 0x000000ffff139224 */ /* 0x001fe400078e0009 */
[----:B------:R-:W2:Y:S01]  /*6aff0*/  LDL R9, [R1+0x18ec] ;  /* 0x0018ec0001097983 */ /* 0x000ea20000100800 */
[----:B----4-:R-:W-:-:S03]  /*6b000*/  @!P1 IMAD.MOV.U32 R18, RZ, RZ, R5 ;  /* 0x000000ffff129224 */ /* 0x010fc600078e0005 */
[----:B------:R-:W4:Y:S01]  /*6b010*/  LDL R5, [R1+0x18f0] ;  /* 0x0018f00001057983 */ /* 0x000f220000100800 */
[----:B---3--:R-:W-:Y:S02]  /*6b020*/  @!P2 IMAD.MOV.U32 R20, RZ, RZ, R3 ;  /* 0x000000ffff14a224 */ /* 0x008fe400078e0003 */
[----:B------:R-:W-:Y:S01]  /*6b030*/  @!P2 IMAD.MOV.U32 R21, RZ, RZ, R4 ;  /* 0x000000ffff15a224 */ /* 0x000fe200078e0004 */
[----:B------:R-:W3:Y:S04]  /*6b040*/  LDL R3, [R1+0x16b8] ;  /* 0x0016b80001037983 */ /* 0x000ee80000100800 */
[----:B------:R-:W3:Y:S01]  /*6b050*/  LDL R4, [R1+0x16b4] ;  /* 0x0016b40001047983 */ /* 0x000ee20000100800 */
[----:B------:R-:W-:Y:S02]  /*6b060*/  PRMT R16, RZ, 0x7610, R16 ;  /* 0x00007610ff107816 */ /* 0x000fe40000000010 */
[----:B------:R-:W-:-:S04]  /*6b070*/  PRMT R17, RZ, 0x7610, R17 ;  /* 0x00007610ff117816 */ /* 0x000fc80000000011 */
[----:B------:R0:W3:Y:S04]  /*6b080*/  @!P1 LDG.E.U8 R16, desc[UR18][R18.64] ;  /* 0x0000001212109981 */ /* 0x0000e8000c1e1100 */
[----:B------:R-:W3:Y:S01]  /*6b090*/  @!P2 LDG.E.U8 R17, desc[UR18][R20.64] ;  /* 0x000000121411a981 */ /* 0x000ee2000c1e1100 */
[----:B0-----:R-:W-:Y:S02]  /*6b0a0*/  PRMT R18, RZ, 0x7610, R18 ;  /* 0x00007610ff127816 */ /* 0x001fe40000000012 */
[----:B------:R-:W-:-:S06]  /*6b0b0*/  PRMT R19, RZ, 0x7610, R19 ;  /* 0x00007610ff137816 */ /* 0x000fcc0000000013 */
[----:B------:R0:W3:Y:S02]  /*6b0c0*/  @!P2 LDG.E.U8 R19, desc[UR18][R22.64] ;  /* 0x000000121613a981 */ /* 0x0000e4000c1e1100 */
[----:B0-----:R-:W-:Y:S02]  /*6b0d0*/  @!P1 IMAD.MOV.U32 R22, RZ, RZ, R38 ;  /* 0x000000ffff169224 */ /* 0x001fe400078e0026 */
[----:B------:R-:W-:Y:S01]  /*6b0e0*/  @!P1 IMAD.MOV.U32 R23, RZ, RZ, R39 ;  /* 0x000000ffff179224 */ /* 0x000fe200078e0027 */
[----:B------:R-:W3:Y:S04]  /*6b0f0*/  LDL R38, [R1+0x1810] ;  /* 0x0018100001267983 */ /* 0x000ee80000100800 */
[----:B------:R-:W3:Y:S01]  /*6b100*/  LDL R39, [R1+0x180c] ;  /* 0x00180c0001277983 */ /* 0x000ee20000100800 */
[----:B------:R-:W-:-:S03]  /*6b110*/  @!P1 IMAD.MOV.U32 R21, RZ, RZ, R14 ;  /* 0x000000ffff159224 */ /* 0x000fc600078e000e */
[----:B------:R-:W3:Y:S01]  /*6b120*/  LDL R14, [R1+0x170c] ;  /* 0x00170c00010e7983 */ /* 0x000ee20000100800 */
[----:B--2---:R-:W-:-:S03]  /*6b130*/  @!P1 IMAD.MOV.U32 R20, RZ, RZ, R13 ;  /* 0x000000ffff149224 */ /* 0x004fc600078e000d */
[----:B------:R-:W2:Y:S04]  /*6b140*/  LDL R13, [R1+0x1710] ;  /* 0x00171000010d7983 */ /* 0x000ea80000100800 */
[----:B------:R0:W2:Y:S02]  /*6b150*/  @!P1 LDG.E.U8 R18, desc[UR18][R20.64] ;  /* 0x0000001214129981 */ /* 0x0000a4000c1e1100 */
[----:B0-----:R-:W-:-:S06]  /*6b160*/  PRMT R20, RZ, 0x7610, R20 ;  /* 0x00007610ff147816 */ /* 0x001fcc0000000014 */
[----:B------:R4:W2:Y:S02]  /*6b170*/  @!P1 LDG.E.U8 R20, desc[UR18][R22.64] ;  /* 0x0000001216149981 */ /* 0x0008a4000c1e1100 */
[----:B----4-:R-:W-:Y:S02]  /*6b180*/  @!P2 IMAD.MOV.U32 R22, RZ, RZ, R5 ;  /* 0x000000ffff16a224 */ /* 0x010fe400078e0005 */
[----:B------:R-:W-:Y:S01]  /*6b190*/  @!P2 IMAD.MOV.U32 R23, RZ, RZ, R9 ;  /* 0x000000ffff17a224 */ /* 0x000fe200078e0009 */
[----:B------:R-:W4:Y:S04]  /*6b1a0*/  LDL R5, [R1+0x1718] ;  /* 0x0017180001057983 */ /* 0x000f280000100800 */
[----:B------:R-:W4:Y:S01]  /*6b1b0*/  LDL R9, [R1+0x1714] ;  /* 0x0017140001097983 */ /* 0x000f220000100800 */
[----:B------:R-:W-:-:S06]  /*6b1c0*/  PRMT R21, RZ, 0x7610, R21 ;  /* 0x00007610ff157816 */ /* 0x000fcc0000000015 */
[----:B------:R3:W4:Y:S02]  /*6b1d0*/  @!P2 LDG.E.U8 R21, desc[UR18][R22.64] ;  /* 0x000000121615a981 */ /* 0x000724000c1e1100 */
[----:B---3--:R-:W-:Y:S02]  /*6b1e0*/  @!P2 IMAD.MOV.U32 R22, RZ, RZ, R3 ;  /* 0x000000ffff16a224 */ /* 0x008fe400078e0003 */
        /* <DEDUP_REMOVED lines=9> */
[----:B----4-:R-:W-:Y:S02]  /*6b280*/  @!P2 IMAD.MOV.U32 R22, RZ, RZ, R5 ;  /* 0x000000ffff16a224 */ /* 0x010fe400078e0005 */
[----:B------:R-:W-:Y:S01]  /*6b290*/  @!P2 IMAD.MOV.U32 R23, RZ, RZ, R9 ;  /* 0x000000ffff17a224 */ /* 0x000fe200078e0009 */
[----:B------:R-:W4:Y:S04]  /*6b2a0*/  LDL R5, [R1+0x1888] ;  /* 0x0018880001057983 */ /* 0x000f280000100800 */
[----:B------:R-:W4:Y:S04]  /*6b2b0*/  LDL R9, [R1+0x1884] ;  /* 0x0018840001097983 */ /* 0x000f280000100800 */
[----:B------:R3:W4:Y:S02]  /*6b2c0*/  @!P2 LDG.E.U8 R56, desc[UR18][R22.64] ;  /* 0x000000121638a981 */ /* 0x000724000c1e1100 */
[----:B---3--:R-:W-:-:S02]  /*6b2d0*/  @!P1 IMAD.MOV.U32 R22, RZ, RZ, R3 ;  /* 0x000000ffff169224 */ /* 0x008fc400078e0003 */
        /* <DEDUP_REMOVED lines=63> */
[----:B------:R3:W4:Y:S04]  /*6b6d0*/  @!P1 LDG.E.U8 R27, desc[UR18][R22.64] ;  /* 0x00000012161b9981 */ /* 0x000728000c1e1100 */
[----:B------:R0:W4:Y:S01]  /*6b6e0*/  @!P2 LDG.E.U8 R24, desc[UR18][R38.64] ;  /* 0x000000122618a981 */ /* 0x000122000c1e1100 */
[----:B---3--:R-:W-:-:S02]  /*6b6f0*/  @!P2 IMAD.MOV.U32 R22, RZ, RZ, R3 ;  /* 0x000000ffff16a224 */ /* 0x008fc400078e0003 */
[----:B------:R-:W-:Y:S01]  /*6b700*/  @!P2 IMAD.MOV.U32 R23, RZ, RZ, R4 ;  /* 0x000000ffff17a224 */ /* 0x000fe200078e0004 */
[----:B------:R-:W3:Y:S04]  /*6b710*/  LDL R3, [R1+0x16c0] ;  /* 0x0016c00001037983 */ /* 0x000ee80000100800 */
[----:B------:R-:W3:Y:S04]  /*6b720*/  LDL R4, [R1+0x16bc] ;  /* 0x0016bc0001047983 */ /* 0x000ee80000100800 */
[----:B------:R1:W3:Y:S01]  /*6b730*/  @!P2 LDG.E.U8 R26, desc[UR18][R22.64] ;  /* 0x00000012161aa981 */ /* 0x0002e2000c1e1100 */
[----:B0-----:R-:W-:-:S02]  /*6b740*/  @!P1 IMAD.MOV.U32 R38, RZ, RZ, R40 ;  /* 0x000000ffff269224 */ /* 0x001fc400078e0028 */
[----:B------:R-:W-:Y:S02]  /*6b750*/  @!P1 IMAD.MOV.U32 R39, RZ, RZ, R41 ;  /* 0x000000ffff279224 */ /* 0x000fe400078e0029 */
[----:B-1----:R-:W-:Y:S02]  /*6b760*/  @!P1 IMAD.MOV.U32 R23, RZ, RZ, R14 ;  /* 0x000000ffff179224 */ /* 0x002fe400078e000e */
[----:B------:R-:W3:Y:S01]  /*6b770*/  LDL R14, [R1+0x172c] ;  /* 0x00172c00010e7983 */ /* 0x000ee20000100800 */
[----:B--2---:R-:W-:-:S03]  /*6b780*/  @!P1 IMAD.MOV.U32 R22, RZ, RZ, R13 ;  /* 0x000000ffff169224 */ /* 0x004fc600078e000d */
[----:B------:R-:W2:Y:S04]  /*6b790*/  LDL R13, [R1+0x1730] ;  /* 0x00173000010d7983 */ /* 0x000ea80000100800 */
[----:B------:R0:W2:Y:S02]  /*6b7a0*/  @!P1 LDG.E.U8 R25, desc[UR18][R22.64] ;  /* 0x0000001216199981 */ /* 0x0000a4000c1e1100 */
[----:B0-----:R-:W-:Y:S02]  /*6b7b0*/  PRMT R23, RZ, 0x7610, R23 ;  /* 0x00007610ff177816 */ /* 0x001fe40000000017 */
[----:B------:R-:W-:-:S04]  /*6b7c0*/  PRMT R22, RZ, 0x7610, R22 ;  /* 0x00007610ff167816 */ /* 0x000fc80000000016 */
[----:B------:R4:W2:Y:S02]  /*6b7d0*/  @!P1 LDG.E.U8 R23, desc[UR18][R38.64] ;  /* 0x0000001226179981 */ /* 0x0008a4000c1e1100 */
[----:B----4-:R-:W-:Y:S02]  /*6b7e0*/  @!P2 IMAD.MOV.U32 R38, RZ, RZ, R5 ;  /* 0x000000ffff26a224 */ /* 0x010fe400078e0005 */
[----:B------:R-:W-:Y:S01]  /*6b7f0*/  @!P2 IMAD.MOV.U32 R39, RZ, RZ, R9 ;  /* 0x000000ffff27a224 */ /* 0x000fe200078e0009 */
[----:B------:R-:W4:Y:S04]  /*6b800*/  LDL R5, [R1+0x1738] ;  /* 0x0017380001057983 */ /* 0x000f280000100800 */
[----:B------:R-:W2:Y:S04]  /*6b810*/  LDL R9, [R1+0x1734] ;  /* 0x0017340001097983 */ /* 0x000ea80000100800 */
[----:B------:R3:W2:Y:S02]  /*6b820*/  @!P2 LDG.E.U8 R22, desc[UR18][R38.64] ;  /* 0x000000122616a981 */ /* 0x0006a4000c1e1100 */
[----:B---3--:R-:W-:-:S02]  /*6b830*/  @!P1 IMAD.MOV.U32 R38, RZ, RZ, R3 ;  /* 0x000000ffff269224 */ /* 0x008fc400078e0003 */
[----:B------:R-:W-:Y:S01]  /*6b840*/  @!P1 IMAD.MOV.U32 R39, RZ, RZ, R4 ;  /* 0x000000ffff279224 */ /* 0x000fe200078e0004 */
[----:B------:R-:W3:Y:S04]  /*6b850*/  LDL R3, [R1+0x17b0] ;  /* 0x0017b00001037983 */ /* 0x000ee80000100800 */
[----:B------:R-:W3:Y:S01]  /*6b860*/  LDL R4, [R1+0x17ac] ;  /* 0x0017ac0001047983 */ /* 0x000ee20000100800 */
[----:B----4-:R-:W-:Y:S02]  /*6b870*/  @!P2 IMAD.MOV.U32 R40, RZ, RZ, R5 ;  /* 0x000000ffff28a224 */ /* 0x010fe400078e0005 */
[----:B--2---:R-:W-:Y:S01]  /*6b880*/  @!P2 IMAD.MOV.U32 R41, RZ, RZ, R9 ;  /* 0x000000ffff29a224 */ /* 0x004fe200078e0009 */
[----:B------:R-:W-:Y:S02]  /*6b890*/  PRMT R60, RZ, 0x7610, R60 ;  /* 0x00007610ff3c7816 */ /* 0x000fe4000000003c */
[----:B------:R-:W-:Y:S01]  /*6b8a0*/  PRMT R50, RZ, 0x7610, R50 ;  /* 0x00007610ff327816 */ /* 0x000fe20000000032 */
[----:B------:R-:W2:Y:S04]  /*6b8b0*/  LDL R9, [R1+0x18a4] ;  /* 0x0018a40001097983 */ /* 0x000ea80000100800 */
[----:B------:R3:W4:Y:S04]  /*6b8c0*/  @!P2 LDG.E.U8 R48, desc[UR18][R40.64] ;  /* 0x000000122830a981 */ /* 0x000728000c1e1100 */
[----:B------:R0:W2:Y:S04]  /*6b8d0*/  @!P1 LDG.E.U8 R60, desc[UR18][R38.64] ;  /* 0x00000012263c9981 */ /* 0x0000a8000c1e1100 */
[----:B------:R-:W2:Y:S01]  /*6b8e0*/  LDL R5, [R1+0x18a8] ;  /* 0x0018a80001057983 */ /* 0x000ea20000100800 */
[----:B---3--:R-:W-:-:S02]  /*6b8f0*/  @!P1 IMAD.MOV.U32 R40, RZ, RZ, R3 ;  /* 0x000000ffff289224 */ /* 0x008fc400078e0003 */
[----:B------:R-:W-:Y:S01]  /*6b900*/  @!P1 IMAD.MOV.U32 R41, RZ, RZ, R4 ;  /* 0x000000ffff299224 */ /* 0x000fe200078e0004 */
[----:B------:R-:W3:Y:S04]  /*6b910*/  LDL R3, [R1+0x18b0] ;  /* 0x0018b00001037983 */ /* 0x000ee80000100800 */
[----:B------:R-:W2:Y:S01]  /*6b920*/  LDL R4, [R1+0x18ac] ;  /* 0x0018ac0001047983 */ /* 0x000ea20000100800 */
[----:B0-----:R-:W-:Y:S02]  /*6b930*/  @!P1 IMAD.MOV.U32 R38, RZ, RZ, R13 ;  /* 0x000000ffff269224 */ /* 0x001fe400078e000d */
[----:B------:R-:W-:Y:S01]  /*6b940*/  @!P1 IMAD.MOV.U32 R39, RZ, RZ, R14 ;  /* 0x000000ffff279224 */ /* 0x000fe200078e000e */
[----:B------:R-:W4:Y:S04]  /*6b950*/  LDL R13, [R1+0x1838] ;  /* 0x00183800010d7983 */ /* 0x000f280000100800 */
[----:B------:R-:W4:Y:S04]  /*6b960*/  LDL R14, [R1+0x1834] ;  /* 0x00183400010e7983 */ /* 0x000f280000100800 */
[----:B------:R0:W4:Y:S02]  /*6b970*/  @!P1 LDG.E.U8 R50, desc[UR18][R38.64] ;  /* 0x0000001226329981 */ /* 0x000124000c1e1100 */
[----:B0-----:R-:W-:-:S02]  /*6b980*/  PRMT R38, RZ, 0x7610, R38 ;  /* 0x00007610ff267816 */ /* 0x001fc40000000026 */
[----:B------:R-:W-:-:S04]  /*6b990*/  PRMT R39, RZ, 0x7610, R39 ;  /* 0x00007610ff277816 */ /* 0x000fc80000000027 */
[----:B------:R0:W4:Y:S04]  /*6b9a0*/  @!P1 LDG.E.U8 R38, desc[UR18][R40.64] ;  /* 0x0000001228269981 */ /* 0x000128000c1e1100 */
[----:B------:R1:W4:Y:S01]  /*6b9b0*/  @!P2 LDG.E.U8 R39, desc[UR18][R42.64] ;  /* 0x000000122a27a981 */ /* 0x000322000c1e1100 */
[----:B0-----:R-:W-:Y:S01]  /*6b9c0*/  PRMT R40, RZ, 0x7610, R40 ;  /* 0x00007610ff287816 */ /* 0x001fe20000000028 */
[----:B-1----:R-:W-:Y:S02]  /*6b9d0*/  @!P1 IMAD.MOV.U32 R42, RZ, RZ, R44 ;  /* 0x000000ffff2a9224 */ /* 0x002fe400078e002c */
[----:B------:R-:W-:-:S05]  /*6b9e0*/  @!P1 IMAD.MOV.U32 R43, RZ, RZ, R45 ;  /* 0x000000ffff2b9224 */ /* 0x000fca00078e002d */
[----:B------:R0:W4:Y:S02]  /*6b9f0*/  @!P1 LDG.E.U8 R40, desc[UR18][R42.64] ;  /* 0x000000122a289981 */ /* 0x000124000c1e1100 */
[----:B0-----:R-:W-:Y:S01]  /*6ba00*/  PRMT R43, RZ, 0x7610, R43 ;  /* 0x00007610ff2b7816 */ /* 0x001fe2000000002b */
[----:B---3--:R-:W-:Y:S02]  /*6ba10*/  @!P2 IMAD.MOV.U32 R46, RZ, RZ, R3 ;  /* 0x000000ffff2ea224 */ /* 0x008fe400078e0003 */
[----:B--2---:R-:W-:Y:S01]  /*6ba20*/  @!P2 IMAD.MOV.U32 R47, RZ, RZ, R4 ;  /* 0x000000ffff2fa224 */ /* 0x004fe200078e0004 */
[----:B------:R-:W-:Y:S01]  /*6ba30*/  PRMT R41, RZ, 0x7610, R41 ;  /* 0x00007610ff297816 */ /* 0x000fe20000000029 */
[----:B----4-:R-:W-:Y:S02]  /*6ba40*/  @!P2 IMAD.MOV.U32 R44, RZ, RZ, R13 ;  /* 0x000000ffff2ca224 */ /* 0x010fe400078e000d */
[----:B------:R-:W-:Y:S01]  /*6ba50*/  @!P2 IMAD.MOV.U32 R45, RZ, RZ, R14 ;  /* 0x000000ffff2da224 */ /* 0x000fe200078e000e */
[----:B------:R-:W2:Y:S01]  /*6ba60*/  @!P2 LDG.E.U8 R43, desc[UR18][R46.64] ;  /* 0x000000122e2ba981 */ /* 0x000ea2000c1e1100 */
[----:B------:R-:W-:-:S03]  /*6ba70*/  PRMT R42, RZ, 0x7610, R42 ;  /* 0x00007610ff2a7816 */ /* 0x000fc6000000002a */
[----:B------:R-:W3:Y:S04]  /*6ba80*/  LDL R14, [R1+0x16c4] ;  /* 0x0016c400010e7983 */ /* 0x000ee80000100800 */
[----:B------:R0:W4:Y:S04]  /*6ba90*/  @!P2 LDG.E.U8 R41, desc[UR18][R44.64] ;  /* 0x000000122c29a981 */ /* 0x000128000c1e1100 */
[----:B------:R-:W2:Y:S04]  /*6baa0*/  LDL R13, [R1+0x16c8] ;  /* 0x0016c800010d7983 */ /* 0x000ea80000100800 */
[----:B------:R-:W2:Y:S04]  /*6bab0*/  LDL R4, [R1+0x1744] ;  /* 0x0017440001047983 */ /* 0x000ea80000100800 */
[----:B------:R-:W2:Y:S04]  /*6bac0*/  LDL R3, [R1+0x1748] ;  /* 0x0017480001037983 */ /* 0x000ea80000100800 */
[----:B------:R-:W2:Y:S04]  /*6bad0*/  LDL R46, [R1+0x814] ;  /* 0x00081400012e7983 */ /* 0x000ea80000100800 */
[----:B------:R-:W2:Y:S01]  /*6bae0*/  LDL R47, [R1+0x828] ;  /* 0x00082800012f7983 */ /* 0x000ea20000100800 */
[----:B0-----:R-:W-:-:S02]  /*6baf0*/  @!P1 IMAD.MOV.U32 R44, RZ, RZ, R5 ;  /* 0x000000ffff2c9224 */ /* 0x001fc400078e0005 */
[----:B------:R-:W-:Y:S01]  /*6bb00*/  @!P1 IMAD.MOV.U32 R45, RZ, RZ, R9 ;  /* 0x000000ffff2d9224 */ /* 0x000fe200078e0009 */
[----:B------:R-:W3:Y:S04]  /*6bb10*/  LDL R5, [R1+0x1740] ;  /* 0x0017400001057983 */ /* 0x000ee80000100800 */
[----:B------:R-:W3:Y:S04]  /*6bb20*/  LDL R9, [R1+0x173c] ;  /* 0x00173c0001097983 */ /* 0x000ee80000100800 */
[----:B------:R0:W3:Y:S02]  /*6bb30*/  @!P1 LDG.E.U8 R42, desc[UR18][R44.64] ;  /* 0x000000122c2a9981 */ /* 0x0000e4000c1e1100 */
[----:B0-----:R-:W-:-:S02]  /*6bb40*/  PRMT R44, RZ, 0x7610, R44 ;  /* 0x00007610ff2c7816 */ /* 0x001fc4000000002c */
[----:B--2---:R-:W-:-:S04]  /*6bb50*/  @!P1 LOP3.LUT R47, R47, R46, RZ, 0x3c, !PT ;  /* 0x0000002e2f2f9212 */ /* 0x004fc800078e3cff */
[----:B------:R-:W-:-:S04]  /*6bb60*/  @!P1 LOP3.LUT R46, R47, R46, RZ, 0x3c, !PT ;  /* 0x0000002e2f2e9212 */ /* 0x000fc800078e3cff */
[----:B------:R-:W-:-:S05]  /*6bb70*/  @!P1 LOP3.LUT R47, R47, R46, RZ, 0x3c, !PT ;  /* 0x0000002e2f2f9212 */ /* 0x000fca00078e3cff */
[----:B------:R0:W2:Y:S04]  /*6bb80*/  @!P1 LDG.E.U8 R44, desc[UR18][R46.64] ;  /* 0x000000122e2c9981 */ /* 0x0000a8000c1e1100 */
[----:B------:R-:W0:Y:S04]  /*6bb90*/  LDL R46, [R1+0x82c] ;  /* 0x00082c00012e7983 */ /* 0x000e280000100800 */
[----:B------:R-:W0:Y:S01]  /*6bba0*/  LDL R47, [R1+0x830] ;  /* 0x00083000012f7983 */ /* 0x000e220000100800 */
[----:B------:R-:W-:Y:S02]  /*6bbb0*/  PRMT R45, RZ, 0x7610, R45 ;  /* 0x00007610ff2d7816 */ /* 0x000fe4000000002d */
[----:B------:R-:W-:-:S02]  /*6bbc0*/  PRMT R49, RZ, 0x7610, R49 ;  /* 0x00007610ff317816 */ /* 0x000fc40000000031 */
[----:B------:R-:W-:Y:S02]  /*6bbd0*/  PRMT R51, RZ, 0x7610, R51 ;  /* 0x00007610ff337816 */ /* 0x000fe40000000033 */
[----:B------:R-:W-:Y:S02]  /*6bbe0*/  PRMT R53, RZ, 0x7610, R53 ;  /* 0x00007610ff357816 */ /* 0x000fe40000000035 */
[----:B0-----:R-:W-:-:S04]  /*6bbf0*/  @!P2 LOP3.LUT R47, R47, R46, RZ, 0x3c, !PT ;  /* 0x0000002e2f2fa212 */ /* 0x001fc800078e3cff */
[----:B------:R-:W-:-:S04]  /*6bc00*/  @!P2 LOP3.LUT R46, R47, R46, RZ, 0x3c, !PT ;  /* 0x0000002e2f2ea212 */ /* 0x000fc800078e3cff */
[----:B------:R-:W-:-:S05]  /*6bc10*/  @!P2 LOP3.LUT R47, R47, R46, RZ, 0x3c, !PT ;  /* 0x0000002e2f2fa212 */ /* 0x000fca00078e3cff */
[----:B------:R0:W2:Y:S02]  /*6bc20*/  @!P2 LDG.E.U8 R45, desc[UR18][R46.64] ;  /* 0x000000122e2da981 */ /* 0x0000a4000c1e1100 */
[----:B0-----:R-:W-:Y:S02]  /*6bc30*/  @!P2 IMAD.MOV.U32 R46, RZ, RZ, R13 ;  /* 0x000000ffff2ea224 */ /* 0x001fe400078e000d */
[----:B---3--:R-:W-:Y:S01]  /*6bc40*/  @!P2 IMAD.MOV.U32 R47, RZ, RZ, R14 ;  /* 0x000000ffff2fa224 */ /* 0x008fe200078e000e */
[----:B------:R-:W-:Y:S01]  /*6bc50*/  PRMT R55, RZ, 0x7610, R55 ;  /* 0x00007610ff377816 */ /* 0x000fe20000000037 */
[----:B------:R-:W3:Y:S04]  /*6bc60*/  LDL R14, [R1+0x183c] ;  /* 0x00183c00010e7983 */ /* 0x000ee80000100800 */
[----:B------:R0:W2:Y:S04]  /*6bc70*/  @!P2 LDG.E.U8 R49, desc[UR18][R46.64] ;  /* 0x000000122e31a981 */ /* 0x0000a8000c1e1100 */
[----:B------:R-:W2:Y:S01]  /*6bc80*/  LDL R13, [R1+0x1840] ;  /* 0x00184000010d7983 */ /* 0x000ea20000100800 */
[----:B0-----:R-:W-:-:S02]  /*6bc90*/  @!P1 IMAD.MOV.U32 R46, RZ, RZ, R5 ;  /* 0x000000ffff2e9224 */ /* 0x001fc400078e0005 */
[----:B------:R-:W-:Y:S01]  /*6bca0*/  @!P1 IMAD.MOV.U32 R47, RZ, RZ, R9 ;  /* 0x000000ffff2f9224 */ /* 0x000fe200078e0009 */
[----:B------:R-:W2:Y:S04]  /*6bcb0*/  LDL R5, [R1+0x1848] ;  /* 0x0018480001057983 */ /* 0x000ea80000100800 */
[----:B------:R-:W2:Y:S04]  /*6bcc0*/  LDL R9, [R1+0x1844] ;  /* 0x0018440001097983 */ /* 0x000ea80000100800 */
[----:B------:R0:W2:Y:S02]  /*6bcd0*/  @!P1 LDG.E.U8 R51, desc[UR18][R46.64] ;  /* 0x000000122e339981 */ /* 0x0000a4000c1e1100 */
[----:B0-----:R-:W-:-:S02]  /*6bce0*/  @!P2 IMAD.MOV.U32 R46, RZ, RZ, R3 ;  /* 0x000000ffff2ea224 */ /* 0x001fc400078e0003 */
[----:B------:R-:W-:Y:S01]  /*6bcf0*/  @!P2 IMAD.MOV.U32 R47, RZ, RZ, R4 ;  /* 0x000000ffff2fa224 */ /* 0x000fe200078e0004 */
[----:B------:R-:W2:Y:S04]  /*6bd00*/  LDL R3, [R1+0x18b8] ;  /* 0x0018b80001037983 */ /* 0x000ea80000100800 */
[----:B------:R-:W2:Y:S04]  /*6bd10*/  LDL R4, [R1+0x18b4] ;  /* 0x0018b40001047983 */ /* 0x000ea80000100800 */
[----:B------:R0:W2:Y:S04]  /*6bd20*/  @!P2 LDG.E.U8 R53, desc[UR18][R46.64] ;  /* 0x000000122e35a981 */ /* 0x0000a8000c1e1100 */
[----:B------:R-:W0:Y:S04]  /*6bd30*/  LDL R46, [R1+0x17bc] ;  /* 0x0017bc00012e7983 */ /* 0x000e280000100800 */
[----:B------:R-:W0:Y:S02]  /*6bd40*/  LDL R47, [R1+0x17c0] ;  /* 0x0017c000012f7983 */ /* 0x000e240000100800 */
[----:B0-----:R-:W-:-:S04]  /*6bd50*/  @!P1 LOP3.LUT R47, R47, R46, RZ, 0x3c, !PT ;  /* 0x0000002e2f2f9212 */ /* 0x001fc800078e3cff */
        /* <DEDUP_REMOVED lines=12> */
[----:B------:R2:W4:Y:S02]  /*6be20*/  @!P2 LDG.E.U8 R57, desc[UR18][R46.64] ;  /* 0x000000122e39a981 */ /* 0x000524000c1e1100 */
[----:B--2---:R-:W-:Y:S02]  /*6be30*/  @!P1 IMAD.MOV.U32 R46, RZ, RZ, R13 ;  /* 0x000000ffff2e9224 */ /* 0x004fe400078e000d */
[----:B---3--:R-:W-:Y:S01]  /*6be40*/  @!P1 IMAD.MOV.U32 R47, RZ, RZ, R14 ;  /* 0x000000ffff2f9224 */ /* 0x008fe200078e000e */
[----:B------:R-:W-:Y:S01]  /*6be50*/  PRMT R65, RZ, 0x7610, R65 ;  /* 0x00007610ff417816 */ /* 0x000fe20000000041 */
[----:B------:R-:W2:Y:S04]  /*6be60*/  LDL R14, [R1+0x820] ;  /* 0x00082000010e7983 */ /* 0x000ea80000100800 */
[----:B------:R0:W3:Y:S04]  /*6be70*/  @!P1 LDG.E.U8 R59, desc[UR18][R46.64] ;  /* 0x000000122e3b9981 */ /* 0x0000e8000c1e1100 */
        /* <DEDUP_REMOVED lines=26> */
[----:B------:R2:W3:Y:S02]  /*6c020*/  @!P1 LDG.E.U8 R67, desc[UR18][R46.64] ;  /* 0x000000122e439981 */ /* 0x0004e4000c1e1100 */
[----:B--2---:R-:W-:Y:S02]  /*6c030*/  @!P2 IMAD.MOV.U32 R46, RZ, RZ, R13 ;  /* 0x000000ffff2ea224 */ /* 0x004fe400078e000d */
[----:B------:R-:W-:Y:S01]  /*6c040*/  @!P2 IMAD.MOV.U32 R47, RZ, RZ, R14 ;  /* 0x000000ffff2fa224 */ /* 0x000fe200078e000e */
[----:B------:R-:W-:Y:S02]  /*6c050*/  PRMT R75, RZ, 0x7610, R75 ;  /* 0x00007610ff4b7816 */ /* 0x000fe4000000004b */
[----:B------:R-:W-:Y:S01]  /*6c060*/  PRMT R77, RZ, 0x7610, R77 ;  /* 0x00007610ff4d7816 */ /* 0x000fe2000000004d */
[----:B------:R-:W2:Y:S04]  /*6c070*/  LDL R14, [R1+0x17d4] ;  /* 0x0017d400010e7983 */ /* 0x000ea80000100800 */
        /* <DEDUP_REMOVED lines=35> */
[----:B------:R-:W-:-:S05]  /*6c2b0*/  @!P2 IMAD.MOV.U32 R47, RZ, RZ, R14 ;  /* 0x000000ffff2fa224 */ /* 0x000fca00078e000e */
[----:B------:R0:W2:Y:S02]  /*6c2c0*/  @!P2 LDG.E.U8 R81, desc[UR18][R46.64] ;  /* 0x000000122e51a981 */ /* 0x0000a4000c1e1100 */
[----:B0-----:R-:W-:Y:S02]  /*6c2d0*/  @!P1 IMAD.MOV.U32 R46, RZ, RZ, R5 ;  /* 0x000000ffff2e9224 */ /* 0x001fe400078e0005 */
[----:B------:R-:W-:-:S05]  /*6c2e0*/  @!P1 IMAD.MOV.U32 R47, RZ, RZ, R9 ;  /* 0x000000ffff2f9224 */ /* 0x000fca00078e0009 */
[----:B------:R0:W2:Y:S02]  /*6c2f0*/  @!P1 LDG.E.U8 R83, desc[UR18][R46.64] ;  /* 0x000000122e539981 */ /* 0x0000a4000c1e1100 */
[----:B0-----:R-:W-:Y:S02]  /*6c300*/  @!P2 IMAD.MOV.U32 R47, RZ, RZ, R4 ;  /* 0x000000ffff2fa224 */ /* 0x001fe400078e0004 */
[----:B------:R-:W-:Y:S01]  /*6c310*/  @!P2 IMAD.MOV.U32 R46, RZ, RZ, R3 ;  /* 0x000000ffff2ea224 */ /* 0x000fe200078e0003 */
[----:B------:R-:W2:Y:S04]  /*6c320*/  LDL.LU R4, [R1+0x160] ;  /* 0x0001600001047983 */ /* 0x000ea80000300800 */
[----:B------:R-:W2:Y:S04]  /*6c330*/  LDL.LU R9, [R1+0x15c] ;  /* 0x00015c0001097983 */ /* 0x000ea80000300800 */
[----:B------:R-:W2:Y:S04]  /*6c340*/  LDL.LU R5, [R1+0x138] ;  /* 0x0001380001057983 */ /* 0x000ea80000300800 */
[----:B------:R-:W2:Y:S04]  /*6c350*/  LDL.LU R13, [R1+0x134] ;  /* 0x00013400010d7983 */ /* 0x000ea80000300800 */
[----:B------:R-:W2:Y:S04]  /*6c360*/  LDL.LU R14, [R1+0x110] ;  /* 0x00011000010e7983 */ /* 0x000ea80000300800 */
[----:B------:R-:W2:Y:S04]  /*6c370*/  LDL.LU R3, [R1+0x10c] ;  /* 0x00010c0001037983 */ /* 0x000ea80000300800 */
[----:B------:R0:W2:Y:S04]  /*6c380*/  @!P2 LDG.E.U8 R85, desc[UR18][R46.64] ;  /* 0x000000122e55a981 */ /* 0x0000a8000c1e1100 */
[----:B------:R-:W0:Y:S04]  /*6c390*/  LDL R46, [R1+0x7fc] ;  /* 0x0007fc00012e7983 */ /* 0x000e280000100800 */
[----:B------:R-:W0:Y:S01]  /*6c3a0*/  LDL R47, [R1+0x800] ;  /* 0x00080000012f7983 */ /* 0x000e220000100800 */
[----:B------:R-:W-:-:S02]  /*6c3b0*/  PRMT R87, RZ, 0x7610, R87 ;  /* 0x00007610ff577816 */ /* 0x000fc40000000057 */
[----:B0-----:R-:W-:-:S04]  /*6c3c0*/  @!P1 LOP3.LUT R47, R47, R46, RZ, 0x3c, !PT ;  /* 0x0000002e2f2f9212 */ /* 0x001fc800078e3cff */
[----:B------:R-:W-:-:S04]  /*6c3d0*/  @!P1 LOP3.LUT R46, R47, R46, RZ, 0x3c, !PT ;  /* 0x0000002e2f2e9212 */ /* 0x000fc800078e3cff */
[----:B------:R-:W-:-:S05]  /*6c3e0*/  @!P1 LOP3.LUT R47, R47, R46, RZ, 0x3c, !PT ;  /* 0x0000002e2f2f9212 */ /* 0x000fca00078e3cff */
[----:B------:R0:W2:Y:S04]  /*6c3f0*/  @!P1 LDG.E.U8 R87, desc[UR18][R46.64] ;  /* 0x000000122e579981 */ /* 0x0000a8000c1e1100 */
[----:B------:R-:W0:Y:S04]  /*6c400*/  LDL R46, [R1+0x804] ;  /* 0x00080400012e7983 */ /* 0x000e280000100800 */
[----:B------:R-:W0:Y:S01]  /*6c410*/  LDL R47, [R1+0x808] ;  /* 0x00080800012f7983 */ /* 0x000e220000100800 */
[----:B------:R-:W-:Y:S01]  /*6c420*/  PRMT R88, RZ, 0x7610, R88 ;  /* 0x00007610ff587816 */ /* 0x000fe20000000058 */
[----:B------:R-:W1:Y:S01]  /*6c430*/  S2R R7, SR_TID.X ;  /* 0x0000000000077919 */ /* 0x000e620000002100 */
[----:B------:R-:W0:Y:S02]  /*6c440*/  S2R R8, SR_TID.X ;  /* 0x0000000000087919 */ /* 0x000e240000002100 */
[----:B0-----:R-:W-:-:S04]  /*6c450*/  @!P2 LOP3.LUT R47, R47, R46, RZ, 0x3c, !PT ;  /* 0x0000002e2f2fa212 */ /* 0x001fc800078e3cff */
[----:B------:R-:W-:-:S04]  /*6c460*/  @!P2 LOP3.LUT R46, R47, R46, RZ, 0x3c, !PT ;  /* 0x0000002e2f2ea212 */ /* 0x000fc800078e3cff */
[----:B------:R-:W-:-:S05]  /*6c470*/  @!P2 LOP3.LUT R47, R47, R46, RZ, 0x3c, !PT ;  /* 0x0000002e2f2fa212 */ /* 0x000fca00078e3cff */
[----:B------:R0:W3:Y:S04]  /*6c480*/  @!P2 LDG.E.U8 R88, desc[UR18][R46.64] ;  /* 0x000000122e58a981 */ /* 0x0000e8000c1e1100 */
[----:B------:R-:W0:Y:S04]  /*6c490*/  LDL R46, [R1+0x80c] ;  /* 0x00080c00012e7983 */ /* 0x000e280000100800 */
[----:B------:R-:W0:Y:S01]  /*6c4a0*/  LDL R47, [R1+0x810] ;  /* 0x00081000012f7983 */ /* 0x000e220000100800 */
[----:B-1----:R-:W-:Y:S02]  /*6c4b0*/  LOP3.LUT R7, R7, 0x7f, RZ, 0xc0, !PT ;  /* 0x0000007f07077812 */ /* 0x002fe400078ec0ff */
[----:B------:R-:W-:-:S02]  /*6c4c0*/  PRMT R89, RZ, 0x7610, R89 ;  /* 0x00007610ff597816 */ /* 0x000fc40000000059 */
[----:B------:R-:W-:Y:S02]  /*6c4d0*/  LOP3.LUT R7, R7, 0x20, RZ, 0x3c, !PT ;  /* 0x0000002007077812 */ /* 0x000fe400078e3cff */
[----:B------:R-:W-:-:S03]  /*6c4e0*/  LOP3.LUT R8, R8, 0x7f, RZ, 0xc0, !PT ;  /* 0x0000007f08087812 */ /* 0x000fc600078ec0ff */
[----:B------:R1:W-:Y:S04]  /*6c4f0*/  STS.U8 [R7+UR5+0x2f100], R15 ;  /* 0x02f1000f07007988 */ /* 0x0003e80008000005 */
[----:B------:R0:W-:Y:S04]  /*6c500*/  STS.U8 [R7+UR5+0x2b500], R16 ;  /* 0x02b5001007007988 */ /* 0x0001e80008000005 */
[----:B------:R0:W-:Y:S01]  /*6c510*/  STS.U8 [R7+UR5+0x2f500], R17 ;  /* 0x02f5001107007988 */ /* 0x0001e20008000005 */
[----:B------:R-:W-:-:S03]  /*6c520*/  LOP3.LUT R8, R8, 0x30, RZ, 0x3c, !PT ;  /* 0x0000003008087812 */ /* 0x000fc600078e3cff */
[----:B------:R0:W-:Y:S04]  /*6c530*/  STS.U8 [R7+UR5+0x2b900], R18 ;  /* 0x02b9001207007988 */ /* 0x0001e80008000005 */
[----:B------:R0:W-:Y:S04]  /*6c540*/  STS.U8 [R7+UR5+0x2f900], R19 ;  /* 0x02f9001307007988 */ /* 0x0001e80008000005 */
[----:B------:R0:W-:Y:S04]  /*6c550*/  STS.U8 [R7+UR5+0x2bd00], R20 ;  /* 0x02bd001407007988 */ /* 0x0001e80008000005 */
[----:B------:R0:W-:Y:S04]  /*6c560*/  STS.U8 [R7+UR5+0x2fd00], R21 ;  /* 0x02fd001507007988 */ /* 0x0001e80008000005 */
[----:B--2---:R2:W-:Y:S04]  /*6c570*/  STS.U8 [R8+UR5+0x28180], R4 ;  /* 0x0281800408007988 */ /* 0x0045e80008000005 */
[----:B------:R0:W-:Y:S04]  /*6c580*/  STS.U8 [R8+UR5+0x2c180], R9 ;  /* 0x02c1800908007988 */ /* 0x0001e80008000005 */
[----:B------:R0:W-:Y:S02]  /*6c590*/  STS.U8 [R8+UR5+0x28580], R5 ;  /* 0x0285800508007988 */ /* 0x0001e40008000005 */
[----:B0-----:R-:W-:-:S04]  /*6c5a0*/  @!P2 LOP3.LUT R47, R47, R46, RZ, 0x3c, !PT ;  /* 0x0000002e2f2fa212 */ /* 0x001fc800078e3cff */
[----:B------:R-:W-:-:S04]  /*6c5b0*/  @!P2 LOP3.LUT R46, R47, R46, RZ, 0x3c, !PT ;  /* 0x0000002e2f2ea212 */ /* 0x000fc800078e3cff */
[----:B------:R-:W-:-:S05]  /*6c5c0*/  @!P2 LOP3.LUT R47, R47, R46, RZ, 0x3c, !PT ;  /* 0x0000002e2f2fa212 */ /* 0x000fca00078e3cff */
[----:B------:R-:W3:Y:S04]  /*6c5d0*/  @!P2 LDG.E.U8 R89, desc[UR18][R46.64] ;  /* 0x000000122e59a981 */ /* 0x000ee8000c1e1100 */
[----:B------:R-:W3:Y:S04]  /*6c5e0*/  LDL.LU R46, [R1+0x48] ;  /* 0x00004800012e7983 */ /* 0x000ee80000300800 */
        /* <DEDUP_REMOVED lines=9> */
[----:B--2---:R-:W2:Y:S04]  /*6c680*/  LDL.LU R4, [R1+0x1f28] ;  /* 0x001f280001047983 */ /* 0x004ea80000300800 */
        /* <DEDUP_REMOVED lines=8> */
[----:B------:R-:W-:Y:S04]  /*6c710*/  STS.U8 [R8+UR5+0x2a580], R92 ;  /* 0x02a5805c08007988 */ /* 0x000fe80008000005 */
[----:B------:R-:W-:Y:S04]  /*6c720*/  STS.U8 [R8+UR5+0x2e580], R91 ;  /* 0x02e5805b08007988 */ /* 0x000fe80008000005 */
[----:B------:R-:W-:Y:S04]  /*6c730*/  STS.U8 [R8+UR5+0x2a980], R72 ;  /* 0x02a9804808007988 */ /* 0x000fe80008000005 */
[----:B------:R-:W-:Y:S04]  /*6c740*/  STS.U8 [R8+UR5+0x2e980], R70 ;  /* 0x02e9804608007988 */ /* 0x000fe80008000005 */
[----:B------:R-:W-:Y:S04]  /*6c750*/  STS.U8 [R8+UR5+0x2ad80], R58 ;  /* 0x02ad803a08007988 */ /* 0x000fe80008000005 */
[----:B------:R-:W-:Y:S04]  /*6c760*/  STS.U8 [R8+UR5+0x2ed80], R56 ;  /* 0x02ed803808007988 */ /* 0x000fe80008000005 */
[----:B---3--:R-:W-:Y:S04]  /*6c770*/  STS.U8 [R8+UR5+0x29d80], R46 ;  /* 0x029d802e08007988 */ /* 0x008fe80008000005 */
[----:B----4-:R-:W-:Y:S04]  /*6c780*/  STS.U8 [R8+UR5+0x29980], R16 ;  /* 0x0299801008007988 */ /* 0x010fe80008000005 */
[----:B------:R-:W-:Y:S04]  /*6c790*/  STS.U8 [R8+UR5+0x2d580], R17 ;  /* 0x02d5801108007988 */ /* 0x000fe80008000005 */
[----:B------:R-:W-:Y:S04]  /*6c7a0*/  STS.U8 [R8+UR5+0x29580], R18 ;  /* 0x0295801208007988 */ /* 0x000fe80008000005 */
[----:B------:R-:W-:Y:S04]  /*6c7b0*/  STS.U8 [R8+UR5+0x2d180], R19 ;  /* 0x02d1801308007988 */ /* 0x000fe80008000005 */
[----:B------:R-:W-:Y:S04]  /*6c7c0*/  STS.U8 [R8+UR5+0x29180], R20 ;  /* 0x0291801408007988 */ /* 0x000fe80008000005 */
[----:B------:R-:W-:Y:S04]  /*6c7d0*/  STS.U8 [R8+UR5+0x2cd80], R21 ;  /* 0x02cd801508007988 */ /* 0x000fe80008000005 */
[----:B--2---:R0:W-:Y:S04]  /*6c7e0*/  STS.U8 [R8+UR5+0x2a180], R5 ;  /* 0x02a1800508007988 */ /* 0x0041e80008000005 */
[----:B------:R1:W-:Y:S04]  /*6c7f0*/  STS.U8 [R8+UR5+0x2d980], R15 ;  /* 0x02d9800f08007988 */ /* 0x0003e80008000005 */
[----:B------:R2:W-:Y:S04]  /*6c800*/  STS.U8 [R8+UR5+0x2dd80], R47 ;  /* 0x02dd802f08007988 */ /* 0x0005e80008000005 */
[----:B0-----:R-:W3:Y:S04]  /*6c810*/  LDL.LU R5, [R1+0x1f10] ;  /* 0x001f100001057983 */ /* 0x001ee80000300800 */
[----:B------:R-:W4:Y:S04]  /*6c820*/  LDL.LU R21, [R1+0xdc] ;  /* 0x0000dc0001157983 */ /* 0x000f280000300800 */
[----:B------:R-:W3:Y:S04]  /*6c830*/  LDL.LU R20, [R1+0xb8] ;  /* 0x0000b80001147983 */ /* 0x000ee80000300800 */
[----:B------:R-:W3:Y:S04]  /*6c840*/  LDL.LU R19, [R1+0xb4] ;  /* 0x0000b40001137983 */ /* 0x000ee80000300800 */
[----:B------:R-:W3:Y:S04]  /*6c850*/  LDL.LU R18, [R1+0x90] ;  /* 0x0000900001127983 */ /* 0x000ee80000300800 */
[----:B------:R-:W3:Y:S04]  /*6c860*/  LDL.LU R17, [R1+0x8c] ;  /* 0x00008c0001117983 */ /* 0x000ee80000300800 */
[----:B------:R-:W3:Y:S04]  /*6c870*/  LDL.LU R16, [R1+0x68] ;  /* 0x0000680001107983 */ /* 0x000ee80000300800 */
[----:B-1----:R-:W3:Y:S04]  /*6c880*/  LDL.LU R15, [R1+0x64] ;  /* 0x00006400010f7983 */ /* 0x002ee80000300800 */
[----:B------:R-:W3:Y:S04]  /*6c890*/  LDL.LU R46, [R1+0x40] ;  /* 0x00004000012e7983 */ /* 0x000ee80000300800 */
[----:B--2---:R-:W2:Y:S04]  /*6c8a0*/  LDL.LU R47, [R1+0x3c] ;  /* 0x00003c00012f7983 */ /* 0x004ea80000300800 */
        /* <DEDUP_REMOVED lines=17> */
[----:B-1----:R-:W2:Y:S01]  /*6c9c0*/  LDL.LU R37, [R1+0x158] ;  /* 0x0001580001257983 */ /* 0x002ea20000300800 */
[----:B0-----:R-:W-:-:S04]  /*6c9d0*/  LOP3.LUT R9, R9, 0x7f, RZ, 0xc0, !PT ;  /* 0x0000007f09097812 */ /* 0x001fc800078ec0ff */
[----:B------:R-:W-:-:S05]  /*6c9e0*/  LOP3.LUT R9, R9, 0x40, RZ, 0x3c, !PT ;  /* 0x0000004009097812 */ /* 0x000fca00078e3cff */
[----:B----4-:R-:W-:Y:S04]  /*6c9f0*/  STS.U8 [R9+UR5+0x2ce00], R21 ;  /* 0x02ce001509007988 */ /* 0x010fe80008000005 */
[----:B---3--:R-:W-:Y:S04]  /*6ca00*/  STS.U8 [R9+UR5+0x29200], R20 ;  /* 0x0292001409007988 */ /* 0x008fe80008000005 */
[----:B------:R-:W-:Y:S04]  /*6ca10*/  STS.U8 [R9+UR5+0x2d200], R19 ;  /* 0x02d2001309007988 */ /* 0x000fe80008000005 */
[----:B------:R-:W-:Y:S04]  /*6ca20*/  STS.U8 [R9+UR5+0x29600], R18 ;  /* 0x0296001209007988 */ /* 0x000fe80008000005 */
[----:B------:R-:W-:Y:S04]  /*6ca30*/  STS.U8 [R9+UR5+0x2d600], R17 ;  /* 0x02d6001109007988 */ /* 0x000fe80008000005 */
[----:B--2---:R-:W-:Y:S04]  /*6ca40*/  STS.U8 [R9+UR5+0x28e00], R92 ;  /* 0x028e005c09007988 */ /* 0x004fe80008000005 */
[----:B------:R-:W-:Y:S04]  /*6ca50*/  STS.U8 [R9+UR5+0x2c600], R70 ;  /* 0x02c6004609007988 */ /* 0x000fe80008000005 */
[----:B------:R-:W-:Y:S04]  /*6ca60*/  STS.U8 [R9+UR5+0x28600], R58 ;  /* 0x0286003a09007988 */ /* 0x000fe80008000005 */
[----:B------:R0:W-:Y:S04]  /*6ca70*/  STS.U8 [R9+UR5+0x2c200], R56 ;  /* 0x02c2003809007988 */ /* 0x0001e80008000005 */
[----:B------:R1:W-:Y:S04]  /*6ca80*/  STS.U8 [R9+UR5+0x28a00], R72 ;  /* 0x028a004809007988 */ /* 0x0003e80008000005 */
[----:B------:R2:W-:Y:S04]  /*6ca90*/  STS.U8 [R9+UR5+0x2ca00], R91 ;  /* 0x02ca005b09007988 */ /* 0x0005e80008000005 */
[----:B0-----:R-:W3:Y:S04]  /*6caa0*/  LDL.LU R56, [R1+0x150] ;  /* 0x0001500001387983 */ /* 0x001ee80000300800 */
[----:B------:R-:W4:Y:S04]  /*6cab0*/  LDL.LU R58, [R1+0x14c] ;  /* 0x00014c00013a7983 */ /* 0x000f280000300800 */
[----:B------:R-:W3:Y:S04]  /*6cac0*/  LDL.LU R70, [R1+0x128] ;  /* 0x0001280001467983 */ /* 0x000ee80000300800 */
[----:B-1----:R-:W3:Y:S04]  /*6cad0*/  LDL.LU R72, [R1+0x124] ;  /* 0x0001240001487983 */ /* 0x002ee80000300800 */
[----:B--2---:R-:W2:Y:S04]  /*6cae0*/  LDL.LU R91, [R1+0x100] ;  /* 0x00010000015b7983 */ /* 0x004ea80000300800 */
[----:B------:R-:W2:Y:S04]  /*6caf0*/  LDL.LU R92, [R1+0xfc] ;  /* 0x0000fc00015c7983 */ /* 0x000ea80000300800 */
[----:B------:R-:W2:Y:S04]  /*6cb00*/  LDL.LU R21, [R1+0xd8] ;  /* 0x0000d80001157983 */ /* 0x000ea80000300800 */
        /* <DEDUP_REMOVED lines=33> */
[----:B----4-:R0:W-:Y:S04]  /*6cd20*/  STS.U8 [R10+UR5+0x2c280], R58 ;  /* 0x02c2803a0a007988 */ /* 0x0101e80008000005 */
[----:B--2---:R1:W-:Y:S04]  /*6cd30*/  STS.U8 [R10+UR5+0x28e80], R21 ;  /* 0x028e80150a007988 */ /* 0x0043e80008000005 */
[----:B---3--:R2:W-:Y:S04]  /*6cd40*/  STS.U8 [R10+UR5+0x2ce80], R20 ;  /* 0x02ce80140a007988 */ /* 0x0085e80008000005 */
[----:B------:R3:W-:Y:S04]  /*6cd50*/  STS.U8 [R10+UR5+0x29280], R19 ;  /* 0x029280130a007988 */ /* 0x0007e80008000005 */
[----:B0-----:R-:W4:Y:S04]  /*6cd60*/  LDL.LU R58, [R1+0x148] ;  /* 0x00014800013a7983 */ /* 0x001f280000300800 */
[----:B------:R0:W-:Y:S04]  /*6cd70*/  STS.U8 [R10+UR5+0x2d280], R18 ;  /* 0x02d280120a007988 */ /* 0x0001e80008000005 */
[----:B------:R0:W-:Y:S04]  /*6cd80*/  STS.U8 [R10+UR5+0x29680], R17 ;  /* 0x029680110a007988 */ /* 0x0001e80008000005 */
[----:B-1----:R-:W4:Y:S04]  /*6cd90*/  LDL.LU R21, [R1+0x144] ;  /* 0x0001440001157983 */ /* 0x002f280000300800 */
[----:B--2---:R-:W2:Y:S04]  /*6cda0*/  LDL.LU R20, [R1+0x120] ;  /* 0x0001200001147983 */ /* 0x004ea80000300800 */
[----:B---3--:R-:W3:Y:S04]  /*6cdb0*/  LDL.LU R19, [R1+0x11c] ;  /* 0x00011c0001137983 */ /* 0x008ee80000300800 */
[----:B0-----:R-:W3:Y:S04]  /*6cdc0*/  LDL.LU R18, [R1+0xf8] ;  /* 0x0000f80001127983 */ /* 0x001ee80000300800 */
        /* <DEDUP_REMOVED lines=17> */
[----:B------:R0:W-:Y:S04]  /*6cee0*/  STS.U8 [R10+UR5+0x2ca80], R92 ;  /* 0x02ca805c0a007988 */ /* 0x0001e80008000005 */
[----:B-1----:R-:W3:Y:S04]  /*6cef0*/  LDL.LU R4, [R1+0x1f08] ;  /* 0x001f080001047983 */ /* 0x002ee80000300800 */
[----:B0-----:R-:W3:Y:S04]  /*6cf00*/  LDL.LU R2, [R1+0x1f04] ;  /* 0x001f040001027983 */ /* 0x001ee80000300800 */
        /* <DEDUP_REMOVED lines=17> */
[----:B------:R-:W3:Y:S01]  /*6d020*/  LDL.LU R92, [R1+0x54] ;  /* 0x00005400015c7983 */ /* 0x000ee20000300800 */
[----:B------:R-:W-:-:S04]  /*6d030*/  LOP3.LUT R11, R11, 0x7f, RZ, 0xc0, !PT ;  /* 0x0000007f0b0b7812 */ /* 0x000fc800078ec0ff */
[----:B------:R-:W-:-:S05]  /*6d040*/  LOP3.LUT R11, R11, 0x60, RZ, 0x3c, !PT ;  /* 0x000000600b0b7812 */ /* 0x000fca00078e3cff */
[----:B------:R-:W-:Y:S04]  /*6d050*/  STS.U8 [R11+UR5+0x29f00], R5 ;  /* 0x029f00050b007988 */ /* 0x000fe80008000005 */
[----:B------:R-:W-:Y:S04]  /*6d060*/  STS.U8 [R11+UR5+0x2df00], R3 ;  /* 0x02df00030b007988 */ /* 0x000fe80008000005 */
[----:B------:R-:W-:Y:S04]  /*6d070*/  STS.U8 [R11+UR5+0x2a300], R0 ;  /* 0x02a300000b007988 */ /* 0x000fe80008000005 */
[----:B----4-:R0:W-:Y:S04]  /*6d080*/  STS.U8 [R11+UR5+0x2c300], R21 ;  /* 0x02c300150b007988 */ /* 0x0101e80008000005 */
[----:B--2---:R1:W-:Y:S04]  /*6d090*/  STS.U8 [R11+UR5+0x28700], R20 ;  /* 0x028700140b007988 */ /* 0x0043e80008000005 */
[----:B---3--:R2:W-:Y:S04]  /*6d0a0*/  STS.U8 [R11+UR5+0x2c700], R19 ;  /* 0x02c700130b007988 */ /* 0x0085e80008000005 */
        /* <DEDUP_REMOVED lines=61> */
[----:B------:R0:W5:Y:S04]  /*6d480*/  LDL.LU R14, [R1+0x1ee0] ;  /* 0x001ee000010e7983 */ /* 0x0001680000300800 */
[----:B------:R0:W5:Y:S04]  /*6d490*/  LDL.LU R13, [R1+0x1edc] ;  /* 0x001edc00010d7983 */ /* 0x0001680000300800 */
[----:B------:R1:W-:Y:S01]  /*6d4a0*/  STS.U8 [R12+UR5+0x2a380], R6 ;  /* 0x02a380060c007988 */ /* 0x0003e20008000005 */
[----:B------:R-:W3:Y:S03]  /*6d4b0*/  S2R R7, SR_TID.X ;  /* 0x0000000000077919 */ /* 0x000ee60000002100 */
[----:B------:R-:W-:Y:S01]  /*6d4c0*/  STS.U8 [R12+UR5+0x29380], R47 ;  /* 0x0293802f0c007988 */ /* 0x000fe20008000005 */
[----:B-1----:R-:W1:Y:S03]  /*6d4d0*/  S2R R6, SR_TID.X ;  /* 0x0000000000067919 */ /* 0x002e660000002100 */
        /* <DEDUP_REMOVED lines=18> */
[----:B------:R-:W-:Y:S01]  /*6d600*/  ULEA UR8, UR72, UR5, 0x3 ;  /* 0x0000000548087291 */ /* 0x000fe2000f8e18ff */
[----:B---3--:R-:W-:-:S02]  /*6d610*/  LOP3.LUT R7, R7, 0x7f, RZ, 0xc0, !PT ;  /* 0x0000007f07077812 */ /* 0x008fc400078ec0ff */
[----:B-1----:R-:W-:Y:S01]  /*6d620*/  LOP3.LUT R6, R6, 0x7f, RZ, 0xc0, !PT ;  /* 0x0000007f06067812 */ /* 0x002fe200078ec0ff */
[----:B------:R-:W-:Y:S01]  /*6d630*/  UMOV UR4, UR60 ;  /* 0x0000003c00047c82 */ /* 0x000fe20008000000 */
[----:B------:R-:W-:Y:S01]  /*6d640*/  UIADD3 UR8, UPT, UPT, UR8, 0x30000, URZ ;  /* 0x0003000008087890 */ /* 0x000fe2000fffe0ff */
[----:B------:R-:W-:Y:S02]  /*6d650*/  LOP3.LUT R7, R7, 0x20, RZ, 0x3c, !PT ;  /* 0x0000002007077812 */ /* 0x000fe400078e3cff */
[----:B------:R-:W-:Y:S01]  /*6d660*/  LOP3.LUT R6, R6, 0x10, RZ, 0x3c, !PT ;  /* 0x0000001006067812 */ /* 0x000fe200078e3cff */
[----:B--2---:R-:W-:Y:S06]  /*6d670*/  BAR.SYNC.DEFER_BLOCKING 0x0 ;  /* 0x0000000000007b1d */ /* 0x004fec0000010000 */
[----:B0-----:R-:W-:Y:S05]  /*6d680*/  @P0 BRA `(.L_x_9) ;  /* 0x0000000000b80947 */ /* 0x001fea0003800000 */
[----:B------:R-:W-:Y:S01]  /*6d690*/  UMOV UR62, UR10 ;  /* 0x0000000a003e7c82 */ /* 0x000fe20008000000 */
[----:B------:R-:W-:Y:S01]  /*6d6a0*/  UMOV UR63, 0x40004040 ;  /* 0x40004040003f7882 */ /* 0x000fe20000000000 */
[----:B------:R-:W-:Y:S01]  /*6d6b0*/  UMOV UR60, 0x0 ;  /* 0x00000000003c7882 */ /* 0x000fe20000000000 */
[----:B------:R-:W-:Y:S01]  /*6d6c0*/  UMOV UR61, 0x8208010 ;  /* 0x08208010003d7882 */ /* 0x000fe20000000000 */
[----:B------:R-:W-:Y:S01]  /*6d6d0*/  UMOV UR74, 0x0 ;  /* 0x00000000004a7882 */ /* 0x000fe20000000000 */
[----:B------:R-:W-:Y:S01]  /*6d6e0*/  UMOV UR75, 0x8208010 ;  /* 0x08208010004b7882 */ /* 0x000fe20000000000 */
[----:B------:R-:W-:Y:S01]  /*6d6f0*/  UMOV UR64, 0x0 ;  /* 0x0000000000407882 */ /* 0x000fe20000000000 */
[----:B------:R-:W-:Y:S01]  /*6d700*/  UMOV UR65, 0x8208010 ;  /* 0x0820801000417882 */ /* 0x000fe20000000000 */
[----:B------:R-:W-:Y:S01]  /*6d710*/  UTCQMMA gdesc[UR62], gdesc[UR16], tmem[UR6], tmem[UR60], idesc[UR61], UPT ;  /* 0x00ff3c103e0075ea */ /* 0x000fe2000b800306 */
[----:B------:R-:W-:Y:S01]  /*6d720*/  UMOV UR66, 0x0 ;  /* 0x0000000000427882 */ /* 0x000fe20000000000 */
[----:B------:R-:W-:Y:S01]  /*6d730*/  UMOV UR67, 0x8208010 ;  /* 0x0820801000437882 */ /* 0x000fe20000000000 */
[----:B------:R0:W-:Y:S01]  /*6d740*/  UTCQMMA gdesc[UR14], gdesc[UR12], tmem[UR6], tmem[UR74], idesc[UR75], UPT ;  /* 0x00ff4a0c0e0075ea */ /* 0x0001e2000b800306 */
[----:B------:R-:W-:Y:S01]  /*6d750*/  UMOV UR76, 0x0 ;  /* 0x00000000004c7882 */ /* 0x000fe20000000000 */
[----:B------:R-:W-:Y:S01]  /*6d760*/  UMOV UR77, 0x8208010 ;  /* 0x08208010004d7882 */ /* 0x000fe20000000000 */
[----:B------:R-:W-:Y:S01]  /*6d770*/  UTCQMMA gdesc[UR20], gdesc[UR22], tmem[UR6], tmem[UR64], idesc[UR65], UPT ;  /* 0x00ff4016140075ea */ /* 0x000fe2000b800306 */
[----:B------:R-:W-:Y:S01]  /*6d780*/  UMOV UR68, 0x0 ;  /* 0x0000000000447882 */ /* 0x000fe20000000000 */
[----:B------:R-:W-:Y:S01]  /*6d790*/  UMOV UR69, 0x8208010 ;  /* 0x0820801000457882 */ /* 0x000fe20000000000 */
[----:B------:R-:W-:-:S02]  /*6d7a0*/  UIADD3 UR73, UPT, UPT, UR6, 0x80, URZ ;  /* 0x0000008006497890 */ /* 0x000fc4000fffe0ff */
[----:B------:R-:W-:Y:S01]  /*6d7b0*/  UTCQMMA gdesc[UR24], gdesc[UR26], tmem[UR6], tmem[UR66], idesc[UR67], UPT ;  /* 0x00ff421a180075ea */ /* 0x000fe2000b800306 */
[----:B------:R-:W-:Y:S01]  /*6d7c0*/  UMOV UR70, 0x0 ;  /* 0x0000000000467882 */ /* 0x000fe20000000000 */
[----:B------:R-:W-:Y:S01]  /*6d7d0*/  UMOV UR71, 0x8208010 ;  /* 0x0820801000477882 */ /* 0x000fe20000000000 */
[----:B0-----:R-:W-:Y:S02]  /*6d7e0*/  UIADD3 UR74, UPT, UPT, UR6, 0x80, URZ ;  /* 0x00000080064a7890 */ /* 0x001fe4000fffe0ff */
[----:B------:R0:W-:Y:S01]  /*6d7f0*/  UTCQMMA gdesc[UR28], gdesc[UR30], tmem[UR6], tmem[UR76], idesc[UR77], UPT ;  /* 0x00ff4c1e1c0075ea */ /* 0x0001e2000b800306 */
[----:B------:R-:W-:Y:S02]  /*6d800*/  UIADD3 UR75, UPT, UPT, UR6, 0x80, URZ ;  /* 0x00000080064b7890 */ /* 0x000fe4000fffe0ff */
[----:B------:R-:W-:Y:S01]  /*6d810*/  UTCQMMA gdesc[UR32], gdesc[UR34], tmem[UR6], tmem[UR68], idesc[UR69], UPT ;  /* 0x00ff4422200075ea */ /* 0x000fe2000b800306 */
[----:B------:R-:W-:Y:S01]  /*6d820*/  UTCQMMA gdesc[UR36], gdesc[UR38], tmem[UR6], tmem[UR70], idesc[UR71], UPT ;  /* 0x00ff4626240075ea */ /* 0x000fe2000b800306 */
[----:B------:R1:W-:Y:S01]  /*6d830*/  UTCQMMA gdesc[UR40], gdesc[UR42], tmem[UR6], tmem[UR60], idesc[UR61], UPT ;  /* 0x00ff3c2a280075ea */ /* 0x0003e2000b800306 */
[----:B------:R-:W-:Y:S01]  /*6d840*/  UMOV UR62, 0x0 ;  /* 0x00000000003e7882 */ /* 0x000fe20000000000 */
[----:B------:R-:W-:-:S02]  /*6d850*/  UMOV UR63, 0x8208010 ;  /* 0x08208010003f7882 */ /* 0x000fc40000000000 */
[----:B------:R-:W-:Y:S01]  /*6d860*/  UTCQMMA gdesc[UR44], gdesc[UR16], tmem[UR73], tmem[UR62], idesc[UR63], UPT ;  /* 0x00ff3e102c0075ea */ /* 0x000fe2000b800349 */
[----:B------:R2:W-:Y:S01]  /*6d870*/  UTCQMMA gdesc[UR46], gdesc[UR12], tmem[UR74], tmem[UR64], idesc[UR65], UPT ;  /* 0x00ff400c2e0075ea */ /* 0x0005e2000b80034a */
[----:B0-----:R-:W-:Y:S01]  /*6d880*/  UIADD3 UR76, UPT, UPT, UR6, 0x80, URZ ;  /* 0x00000080064c7890 */ /* 0x001fe2000fffe0ff */
[----:B------:R0:W-:Y:S01]  /*6d890*/  UTCQMMA gdesc[UR48], gdesc[UR22], tmem[UR75], tmem[UR66], idesc[UR67], UPT ;  /* 0x00ff4216300075ea */ /* 0x0001e2000b80034b */
[----:B------:R-:W-:Y:S02]  /*6d8a0*/  UIADD3 UR77, UPT, UPT, UR6, 0x80, URZ ;  /* 0x00000080064d7890 */ /* 0x000fe4000fffe0ff */
[----:B-1----:R-:W-:Y:S02]  /*6d8b0*/  UIADD3 UR60, UPT, UPT, UR6, 0x80, URZ ;  /* 0x00000080063c7890 */ /* 0x002fe4000fffe0ff */
[----:B------:R-:W-:-:S03]  /*6d8c0*/  UIADD3 UR61, UPT, UPT, UR6, 0x80, URZ ;  /* 0x00000080063d7890 */ /* 0x000fc6000fffe0ff */
[----:B------:R1:W-:Y:S01]  /*6d8d0*/  UTCQMMA gdesc[UR50], gdesc[UR26], tmem[UR76], tmem[UR68], idesc[UR69], UPT ;  /* 0x00ff441a320075ea */ /* 0x0003e2000b80034c */
[----:B--2---:R-:W-:Y:S01]  /*6d8e0*/  UMOV UR74, UR8 ;  /* 0x00000008004a7c82 */ /* 0x004fe20008000000 */
[----:B0-----:R-:W-:Y:S01]  /*6d8f0*/  UMOV UR75, URZ ;  /* 0x000000ff004b7c82 */ /* 0x001fe20008000000 */
[----:B------:R1:W-:Y:S01]  /*6d900*/  UTCQMMA gdesc[UR52], gdesc[UR30], tmem[UR77], tmem[UR70], idesc[UR71], UPT ;  /* 0x00ff461e340075ea */ /* 0x0003e2000b80034d */
[----:B------:R1:W-:Y:S01]  /*6d910*/  UTCQMMA gdesc[UR54], gdesc[UR34], tmem[UR60], tmem[UR62], idesc[UR63], UPT ;  /* 0x00ff3e22360075ea */ /* 0x0003e2000b80033c */
[----:B------:R-:W-:Y:S01]  /*6d920*/  UMOV UR74, UR74 ;  /* 0x0000004a004a7c82 */ /* 0x000fe20008000000 */
[----:B------:R1:W-:Y:S01]  /*6d930*/  UTCQMMA gdesc[UR56], gdesc[UR38], tmem[UR61], tmem[UR64], idesc[UR65], UPT ;  /* 0x00ff4026380075ea */ /* 0x0003e2000b80033d */
[----:B------:R1:W-:Y:S01]  /*6d940*/  UTCQMMA gdesc[UR58], gdesc[UR42], tmem[UR73], tmem[UR66], idesc[UR67], UPT ;  /* 0x00ff422a3a0075ea */ /* 0x0003e2000b800349 */
[----:B------:R1:W-:Y:S01]  /*6d950*/  UTCBAR [UR74], URZ ;  /* 0x000000ff4a0073e9 */ /* 0x0003e200080000ff */
[----:B------:R-:W-:Y:S01]  /*6d960*/  NOP ;  /* 0x0000000000007918 */ /* 0x000fe20000000000 */
.L_x_9:
[----:B------:R-:W2:Y:S04]  /*6d970*/  LDL R16, [R1+0x1ed4] ;  /* 0x001ed40001107983 */ /* 0x000ea80000100800 */
[----:B------:R-:W2:Y:S01]  /*6d980*/  LDL.LU R15, [R1+0x1ecc] ;  /* 0x001ecc00010f7983 */ /* 0x000ea20000300800 */
[----:B------:R-:W-:-:S04]  /*6d990*/  UIADD3 UR72, UPT, UPT, UR72, 0x1, URZ ;  /* 0x0000000148487890 */ /* 0x000fc8000fffe0ff */
[----:B------:R-:W-:-:S04]  /*6d9a0*/  UISETP.GT.AND UP1, UPT, UR72, 0x1, UPT ;  /* 0x000000014800788c */ /* 0x000fc8000bf24270 */
[----:B-1----:R-:W-:Y:S02]  /*6d9b0*/  USEL UR60, URZ, 0x1, !UP1 ;  /* 0x00000001ff3c7887 */ /* 0x002fe4000c800000 */
[----:B------:R-:W-:Y:S02]  /*6d9c0*/  USEL UR72, UR72, URZ, !UP1 ;  /* 0x000000ff48487287 */ /* 0x000fe4000c800000 */
[----:B------:R-:W-:Y:S01]  /*6d9d0*/  ULOP3.LUT UR60, UR4, UR60, URZ, 0x3c, !UPT ;  /* 0x0000003c043c7292 */ /* 0x000fe2000f8e3cff */
[----:B--2---:R-:W-:Y:S02]  /*6d9e0*/  ISETP.NE.U32.AND P1, PT, R15, R16, PT ;  /* 0x000000100f00720c */ /* 0x004fe40003f25070 */
[----:B------:R-:W2:Y:S01]  /*6d9f0*/  LDL.LU R15, [R1+0x1ed0] ;  /* 0x001ed000010f7983 */ /* 0x000ea20000300800 */
[----:B------:R-:W-:-:S03]  /*6da00*/  IMAD.U32 R16, RZ, RZ, UR4 ;  /* 0x00000004ff107e24 */ /* 0x000fc6000f8e00ff */
[----:B--2---:R0:W-:Y:S07]  /*6da10*/  STL [R1+0x1ecc], R15 ;  /* 0x001ecc0f01007387 */ /* 0x0041ee0000100800 */
[----:B------:R-:W-:Y:S05]  /*6da20*/  @P1 BRA `(.L_x_10) ;  /* 0xfffffce0001c1947 */ /* 0x000fea000383ffff */
.L_x_7:
[----:B------:R-:W2:Y:S01]  /*6da30*/  LDL R17, [R1+0x2d4] ;  /* 0x0002d40001117983 */ /* 0x000ea20000100800 */
[----:B------:R-:W1:Y:S01]  /*6da40*/  LDC R18, c[0x0][0x3a0] ;  /* 0x0000e800ff127b82 */ /* 0x000e620000000800 */
[----:B------:R-:W3:Y:S02]  /*6da50*/  LDCU.64 UR28, c[0x0][0x398] ;  /* 0x00007300ff1c77ac */ /* 0x000ee40008000a00 */
[----:B0-----:R-:W4:Y:S01]  /*6da60*/  LDL R15, [R1+0x2d0] ;  /* 0x0002d000010f7983 */ /* 0x001f220000100800 */
[C---:B-----5:R-:W-:Y:S01]  /*6da70*/  VIADD R3, R0.reuse, 0x7f ;  /* 0x0000007f00037836 */ /* 0x060fe20000000000 */
[----:B------:R-:W0:Y:S01]  /*6da80*/  LDCU UR16, c[0x0][0x39c] ;  /* 0x00007380ff1077ac */ /* 0x000e220008000800 */
[C---:B------:R-:W-:Y:S02]  /*6da90*/  VIADD R2, R0.reuse, 0x6 ;  /* 0x0000000600027836 */ /* 0x040fe40000000000 */
[C---:B------:R-:W-:Y:S01]  /*6daa0*/  VIADD R8, R0.reuse, 0x1 ;  /* 0x0000000100087836 */ /* 0x040fe20000000000 */
[----:B------:R-:W2:Y:S01]  /*6dab0*/  LDCU UR9, c[0x0][0x3b4] ;  /* 0x00007680ff0977ac */ /* 0x000ea20008000800 */
[----:B------:R-:W1:Y:S01]  /*6dac0*/  LDCU.64 UR10, c[0x0][0x398] ;  /* 0x00007300ff0a77ac */ /* 0x000e620008000a00 */
[----:B------:R-:W1:Y:S01]  /*6dad0*/  LDCU UR26, c[0x0][0x3b8] ;  /* 0x00007700ff1a77ac */ /* 0x000e620008000800 */
[----:B---3--:R-:W-:Y:S01]  /*6dae0*/  ISETP.GE.AND P0, PT, R3, UR29, PT ;  /* 0x0000001d03007c0c */ /* 0x008fe2000bf06270 */
[----:B------:R-:W-:Y:S01]  /*6daf0*/  VIADD R3, R0, 0x2 ;  /* 0x0000000200037836 */ /* 0x000fe20000000000 */
[----:B------:R-:W3:Y:S01]  /*6db00*/  LDCU.128 UR12, c[0x0][0x390] ;  /* 0x00007200ff0c77ac */ /* 0x000ee20008000c00 */
[----:B0-----:R-:W-:Y:S01]  /*6db10*/  ISETP.GE.AND P5, PT, R2, UR16, PT ;  /* 0x0000001002007c0c */ /* 0x001fe2000bfa6270 */
[----:B-1----:R-:W-:Y:S01]  /*6db20*/  VIADD R18, R18, 0xff ;  /* 0x000000ff12127836 */ /* 0x002fe20000000000 */
[----:B------:R-:W0:Y:S04]  /*6db30*/  LDCU UR16, c[0x0][0x39c] ;  /* 0x00007380ff1077ac */ /* 0x000e280008000800 */
[----:B------:R-:W-:-:S02]  /*6db40*/  ISETP.GE.AND P6, PT, R18, 0x100, PT ;  /* 0x000001001200780c */ /* 0x000fc40003fc6270 */
[----:B------:R-:W-:Y:S01]  /*6db50*/  ISETP.GE.AND P1, PT, R3, UR11, PT ;  /* 0x0000000b03007c0c */ /* 0x000fe2000bf26270 */
[----:B------:R-:W-:-:S04]  /*6db60*/  IMAD R4, R0, UR26, RZ ;  /* 0x0000001a00047c24 */ /* 0x000fc8000f8e02ff */
[----:B------:R-:W-:Y:S01]  /*6db70*/  VIADD R6, R4, UR26 ;  /* 0x0000001a04067c36 */ /* 0x000fe20008000000 */
[----:B------:R-:W-:Y:S01]  /*6db80*/  SHF.R.S32.HI R5, RZ, 0x1f, R4 ;  /* 0x0000001fff057819 */ /* 0x000fe20000011404 */
[----:B--2---:R-:W-:Y:S02]  /*6db90*/  IMAD R2, R17, UR9, RZ ;  /* 0x0000000911027c24 */ /* 0x004fe4000f8e02ff */
[----:B----4-:R-:W-:-:S03]  /*6dba0*/  IMAD R68, R15, UR9, RZ ;  /* 0x000000090f447c24 */ /* 0x010fc6000f8e02ff */
[----:B---3--:R-:W-:Y:S02]  /*6dbb0*/  IADD3 R3, P2, PT, R2, UR12, RZ ;  /* 0x0000000c02037c10 */ /* 0x008fe4000ff5e0ff */
[----:B------:R-:W-:Y:S02]  /*6dbc0*/  IADD3 R69, P3, PT, R68, UR12, RZ ;  /* 0x0000000c44457c10 */ /* 0x000fe4000ff7e0ff */
[----:B------:R-:W-:Y:S02]  /*6dbd0*/  LEA.HI.X.SX32 R2, R2, UR13, 0x1, P2 ;  /* 0x0000000d02027c11 */ /* 0x000fe400090f0eff */
[----:B------:R-:W-:Y:S01]  /*6dbe0*/  LEA.HI.X.SX32 R68, R68, UR13, 0x1, P3 ;  /* 0x0000000d44447c11 */ /* 0x000fe200098f0eff */
[----:B0-----:R-:W-:Y:S08]  /*6dbf0*/  @!P6 BRA `(.L_x_11) ;  /* 0x000000000010e947 */ /* 0x001ff00003800000 */
[----:B------:R-:W-:-:S06]  /*6dc00*/  USHF.L.U32 UR4, UR4, 0x1f, URZ ;  /* 0x0000001f04047899 */ /* 0x000fcc00080006ff */
[----:B------:R-:W-:-:S04]  /*6dc10*/  IMAD.U32 R7, RZ, RZ, UR4 ;  /* 0x00000004ff077e24 */ /* 0x000fc8000f8e00ff */
[----:B------:R-:W0:Y:S02]  /*6dc20*/  SYNCS.PHASECHK.TRANS64.TRYWAIT P2, [UR8], R7 ;  /* 0x00000007ff0075a7 */ /* 0x000e240008041108 */
[----:B0-----:R-:W-:Y:S05]  /*6dc30*/  @!P2 BRA `(.L_x_12) ;  /* 0x000000b000e0a947 */ /* 0x001fea0003800000 */
.L_x_11:
[----:B------:R-:W-:Y:S01]  /*6dc40*/  BAR.SYNC.DEFER_BLOCKING 0x0 ;  /* 0x0000000000007b1d */ /* 0x000fe20000010000 */
[C---:B------:R-:W-:Y:S02]  /*6dc50*/  IADD3 R22, P6, PT, R4.reuse, R3, RZ ;  /* 0x0000000304167210 */ /* 0x040fe40007fde0ff */
[-C--:B------:R-:W-:Y:S01]  /*6dc60*/  IADD3 R28, P3, PT, R4, R69.reuse, RZ ;  /* 0x00000045041c7210 */ /* 0x080fe20007f7e0ff */
[C---:B------:R-:W-:Y:S01]  /*6dc70*/  VIADD R4, R6.reuse, UR26 ;  /* 0x0000001a06047c36 */ /* 0x040fe20008000000 */
[----:B------:R-:W-:Y:S01]  /*6dc80*/  SHF.R.S32.HI R7, RZ, 0x1f, R6 ;  /* 0x0000001fff077819 */ /* 0x000fe20000011406 */
[C---:B------:R-:W-:Y:S01]  /*6dc90*/  IMAD.X R23, R5.reuse, 0x1, R2, P6 ;  /* 0x0000000105177824 */ /* 0x040fe200030e0602 */
[C---:B------:R-:W-:Y:S01]  /*6dca0*/  IADD3 R10, P6, PT, R6.reuse, R69, RZ ;  /* 0x00000045060a7210 */ /* 0x040fe20007fde0ff */
[--C-:B------:R-:W-:Y:S01]  /*6dcb0*/  IMAD.X R29, R5, 0x1, R68.reuse, P3 ;  /* 0x00000001051d7824 */ /* 0x100fe200018e0644 */
[----:B------:R-:W-:Y:S01]  /*6dcc0*/  IADD3 R12, P2, PT, R6, R3, RZ ;  /* 0x00000003060c7210 */ /* 0x000fe20007f5e0ff */
[----:B------:R-:W-:Y:S01]  /*6dcd0*/  VIADD R6, R0, 0x3 ;  /* 0x0000000300067836 */ /* 0x000fe20000000000 */
[----:B------:R-:W-:Y:S01]  /*6dce0*/  ISETP.GE.AND P3, PT, R8, UR15, PT ;  /* 0x0000000f08007c0c */ /* 0x000fe2000bf66270 */
[C---:B------:R-:W-:Y:S01]  /*6dcf0*/  IMAD.X R11, R7.reuse, 0x1, R68, P6 ;  /* 0x00000001070b7824 */ /* 0x040fe200030e0644 */
[----:B------:R-:W-:Y:S01]  /*6dd00*/  SHF.R.S32.HI R5, RZ, 0x1f, R4 ;  /* 0x0000001fff057819 */ /* 0x000fe20000011404 */
[----:B------:R-:W-:Y:S01]  /*6dd10*/  IMAD.X R13, R7, 0x1, R2, P2 ;  /* 0x00000001070d7824 */ /* 0x000fe200010e0602 */
[C---:B------:R-:W-:Y:S01]  /*6dd20*/  IADD3 R8, P6, PT, R4.reuse, R69, RZ ;  /* 0x0000004504087210 */ /* 0x040fe20007fde0ff */
[----:B------:R-:W0:Y:S01]  /*6dd30*/  LDCU UR4, c[0x0][0x39c] ;  /* 0x00007380ff0477ac */ /* 0x000e220008000800 */
[----:B------:R1:W-:Y:S03]  /*6dd40*/  STL.64 [R1+0x450], R10 ;  /* 0x0004500a01007387 */ /* 0x0003e60000100a00 */
[----:B------:R-:W-:Y:S01]  /*6dd50*/  IMAD.X R9, R5, 0x1, R68, P6 ;  /* 0x0000000105097824 */ /* 0x000fe200030e0644 */
[----:B------:R-:W-:Y:S01]  /*6dd60*/  STL.64 [R1+0x458], R12 ;  /* 0x0004580c01007387 */ /* 0x000fe20000100a00 */
[----:B------:R-:W2:Y:S01]  /*6dd70*/  LDCU.64 UR30, c[0x0][0x398] ;  /* 0x00007300ff1e77ac */ /* 0x000ea20008000a00 */
[----:B------:R-:W3:Y:S02]  /*6dd80*/  @!P4 SYNCS.CCTL.IV [UR5+0x30000] ;  /* 0x03000000ff00c9b1 */ /* 0x000ee40008000005 */
[----:B---3--:R-:W-:Y:S01]  /*6dd90*/  BAR.SYNC.DEFER_BLOCKING 0x0 ;  /* 0x0000000000007b1d */ /* 0x008fe20000010000 */
[C---:B-1----:R-:W-:Y:S01]  /*6dda0*/  IADD3 R10, P2, PT, R4.reuse, R3, RZ ;  /* 0x00000003040a7210 */ /* 0x042fe20007f5e0ff */
[----:B------:R-:W-:-:S04]  /*6ddb0*/  VIADD R4, R4, UR26 ;  /* 0x0000001a04047c36 */ /* 0x000fc80008000000 */
[----:B------:R-:W1:Y:S01]  /*6ddc0*/  LDCU.64 UR32, c[0x0][0x398] ;  /* 0x00007300ff2077ac */ /* 0x000e620008000a00 */
[----:B------:R3:W-:Y:S01]  /*6ddd0*/  STL.64 [R1+0x440], R8 ;  /* 0x0004400801007387 */ /* 0x0007e20000100a00 */
[----:B------:R-:W-:Y:S01]  /*6dde0*/  IMAD.X R11, R5, 0x1, R2, P2 ;  /* 0x00000001050b7824 */ /* 0x000fe200010e0602 */
[----:B------:R-:W-:Y:S01]  /*6ddf0*/  SHF.R.S32.HI R5, RZ, 0x1f, R4 ;  /* 0x0000001fff057819 */ /* 0x000fe20000011404 */
[----:B------:R-:W4:Y:S01]  /*6de00*/  LDCU.64 UR8, c[0x0][0x398] ;  /* 0x00007300ff0877ac */ /* 0x000f220008000a00 */
[----:B------:R-:W-:Y:S02]  /*6de10*/  ISETP.GE.AND P2, PT, R6, UR16, PT ;  /* 0x0000001006007c0c */ /* 0x000fe4000bf46270 */
[----:B------:R5:W-:Y:S01]  /*6de20*/  STL.64 [R1+0x448], R10 ;  /* 0x0004480a01007387 */ /* 0x000be20000100a00 */
[----:B------:R-:W0:Y:S01]  /*6de30*/  LDCU.64 UR12, c[0x0][0x398] ;  /* 0x00007300ff0c77ac */ /* 0x000e220008000a00 */
[----:B------:R-:W0:Y:S01]  /*6de40*/  LDCU.64 UR20, c[0x0][0x398] ;  /* 0x00007300ff1477ac */ /* 0x000e220008000a00 */
[C---:B---3--:R-:W-:Y:S01]  /*6de50*/  IADD3 R8, P6, PT, R4.reuse, R3, RZ ;  /* 0x0000000304087210 */ /* 0x048fe20007fde0ff */
[----:B------:R-:W3:Y:S01]  /*6de60*/  LDCU.64 UR16, c[0x0][0x398] ;  /* 0x00007300ff1077ac */ /* 0x000ee20008000a00 */
[----:B------:R-:W0:Y:S03]  /*6de70*/  @!P4 SYNCS.CCTL.IV [UR5+0x30008] ;  /* 0x03000800ff00c9b1 */ /* 0x000e260008000005 */
[C---:B------:R-:W-:Y:S01]  /*6de80*/  IMAD.X R9, R5.reuse, 0x1, R2, P6 ;  /* 0x0000000105097824 */ /* 0x040fe200030e0602 */
[C---:B------:R-:W-:Y:S01]  /*6de90*/  IADD3 R6, P6, PT, R4.reuse, R69, RZ ;  /* 0x0000004504067210 */ /* 0x040fe20007fde0ff */
[----:B------:R-:W-:Y:S01]  /*6dea0*/  VIADD R4, R4, UR26 ;  /* 0x0000001a04047c36 */ /* 0x000fe20008000000 */
[----:B------:R-:W0:Y:S02]  /*6deb0*/  LDCU.64 UR24, c[0x0][0x398] ;  /* 0x00007300ff1877ac */ /* 0x000e240008000a00 */
[----:B------:R1:W-:Y:S01]  /*6dec0*/  STL.64 [R1+0x438], R8 ;  /* 0x0004380801007387 */ /* 0x0003e20000100a00 */
[----:B------:R-:W-:Y:S01]  /*6ded0*/  IMAD.X R7, R5, 0x1, R68, P6 ;  /* 0x0000000105077824 */ /* 0x000fe200030e0644 */
[----:B------:R-:W-:Y:S01]  /*6dee0*/  SHF.R.S32.HI R5, RZ, 0x1f, R4 ;  /* 0x0000001fff057819 */ /* 0x000fe20000011404 */
[----:B------:R-:W0:Y:S01]  /*6def0*/  LDCU.64 UR22, c[0x0][0x398] ;  /* 0x00007300ff1677ac */ /* 0x000e220008000a00 */
[----:B-----5:R-:W-:-:S02]  /*6df00*/  IADD3 R10, P4, PT, R4, R3, RZ ;  /* 0x00000003040a7210 */ /* 0x020fc40007f9e0ff */
[----:B------:R5:W-:Y:S03]  /*6df10*/  STL.64 [R1+0x430], R6 ;  /* 0x0004300601007387 */ /* 0x000be60000100a00 */
[----:B------:R-:W-:Y:S02]  /*6df20*/  IMAD.X R11, R5, 0x1, R2, P4 ;  /* 0x00000001050b7824 */ /* 0x000fe400020e0602 */
[----:B-1----:R-:W-:-:S03]  /*6df30*/  VIADD R8, R0, 0x4 ;  /* 0x0000000400087836 */ /* 0x002fc60000000000 */
[----:B------:R-:W-:Y:S01]  /*6df40*/  STL.64 [R1+0x428], R10 ;  /* 0x0004280a01007387 */ /* 0x000fe20000100a00 */
[C---:B-----5:R-:W-:Y:S01]  /*6df50*/  IADD3 R6, P6, PT, R4.reuse, R69, RZ ;  /* 0x0000004504067210 */ /* 0x060fe20007fde0ff */
[----:B------:R-:W-:-:S04]  /*6df60*/  VIADD R4, R4, UR26 ;  /* 0x0000001a04047c36 */ /* 0x000fc80008000000 */
[----:B------:R-:W-:Y:S01]  /*6df70*/  IMAD.X R7, R5, 0x1, R68, P6 ;  /* 0x0000000105077824 */ /* 0x000fe200030e0644 */
[C---:B------:R-:W-:Y:S02]  /*6df80*/  IADD3 R24, P6, PT, R4.reuse, R69, RZ ;  /* 0x0000004504187210 */ /* 0x040fe40007fde0ff */
[----:B------:R-:W-:Y:S02]  /*6df90*/  SHF.R.S32.HI R5, RZ, 0x1f, R4 ;  /* 0x0000001fff057819 */ /* 0x000fe40000011404 */
[----:B------:R1:W-:Y:S01]  /*6dfa0*/  STL.64 [R1+0x420], R6 ;  /* 0x0004200601007387 */ /* 0x0003e20000100a00 */
[----:B------:R-:W-:-:S03]  /*6dfb0*/  IADD3 R26, P4, PT, R4, R3, RZ ;  /* 0x00000003041a7210 */ /* 0x000fc60007f9e0ff */
[----:B------:R-:W-:Y:S04]  /*6dfc0*/  STL.64 [R1+0x2078], R68 ;  /* 0x0020784401007387 */ /* 0x000fe80000100a00 */
[----:B------:R5:W-:Y:S01]  /*6dfd0*/  STL.64 [R1+0x2070], R28 ;  /* 0x0020701c01007387 */ /* 0x000be20000100a00 */
[----:B-1----:R-:W-:Y:S01]  /*6dfe0*/  VIADD R6, R4, UR26 ;  /* 0x0000001a04067c36 */ /* 0x002fe20008000000 */
[----:B-----5:R-:W1:Y:S02]  /*6dff0*/  LDTM.x64 R28, tmem[UR7] ;  /* 0x00000007001c79ee */ /* 0x020e640008340000 */
[----:B-1----:R-:W-:Y:S01]  /*6e000*/  STL [R1+0x204], R41 ;  /* 0x0002042901007387 */ /* 0x002fe20000100800 */
[----:B------:R-:W-:Y:S02]  /*6e010*/  IMAD.MOV.U32 R20, RZ, RZ, R28 ;  /* 0x000000ffff147224 */ /* 0x000fe400078e001c */
[----:B------:R-:W-:Y:S01]  /*6e020*/  IMAD.MOV.U32 R19, RZ, RZ, R29 ;  /* 0x000000ffff137224 */ /* 0x000fe200078e001d */
[----:B------:R-:W-:Y:S01]  /*6e030*/  STL.64 [R1+0x208], R42 ;  /* 0x0002082a01007387 */ /* 0x000fe20000100a00 */
[----:B------:R-:W-:-:S02]  /*6e040*/  IMAD.MOV.U32 R9, RZ, RZ, R39 ;  /* 0x000000ffff097224 */ /* 0x000fc400078e0027 */
[----:B------:R-:W-:Y:S01]  /*6e050*/  IMAD.X R27, R5, 0x1, R2, P4 ;  /* 0x00000001051b7824 */ /* 0x000fe200020e0602 */
[----:B------:R-:W-:Y:S01]  /*6e060*/  STL.64 [R1+0x210], R44 ;  /* 0x0002102c01007387 */ /* 0x000fe20000100a00 */
[----:B------:R-:W-:Y:S01]  /*6e070*/  SHF.R.S32.HI R4, RZ, 0x1f, R6 ;  /* 0x0000001fff047819 */ /* 0x000fe20000011406 */
[----:B------:R-:W-:Y:S02]  /*6e080*/  VIADD R7, R6, UR26 ;  /* 0x0000001a06077c36 */ /* 0x000fe40008000000 */
[----:B------:R-:W-:Y:S01]  /*6e090*/  STL.64 [R1+0x218], R46 ;  /* 0x0002182e01007387 */ /* 0x000fe20000100a00 */
[----:B------:R-:W-:Y:S02]  /*6e0a0*/  IMAD.MOV.U32 R18, RZ, RZ, R30 ;  /* 0x000000ffff127224 */ /* 0x000fe400078e001e */
[----:B------:R-:W-:Y:S01]  /*6e0b0*/  IMAD.MOV.U32 R17, RZ, RZ, R31 ;  /* 0x000000ffff117224 */ /* 0x000fe200078e001f */
[----:B------:R-:W-:Y:S01]  /*6e0c0*/  STL.64 [R1+0x220], R48 ;  /* 0x0002203001007387 */ /* 0x000fe20000100a00 */
[----:B------:R-:W-:-:S02]  /*6e0d0*/  IMAD.MOV.U32 R16, RZ, RZ, R32 ;  /* 0x000000ffff107224 */ /* 0x000fc400078e0020 */
[----:B------:R-:W-:Y:S01]  /*6e0e0*/  IMAD.MOV.U32 R15, RZ, RZ, R33 ;  /* 0x000000ffff0f7224 */ /* 0x000fe200078e0021 */
[----:B------:R-:W-:Y:S01]  /*6e0f0*/  STL.64 [R1+0x228], R50 ;  /* 0x0002283201007387 */ /* 0x000fe20000100a00 */
[----:B------:R-:W-:Y:S02]  /*6e100*/  IMAD.MOV.U32 R12, RZ, RZ, R36 ;  /* 0x000000ffff0c7224 */ /* 0x000fe400078e0024 */
[----:B------:R-:W-:Y:S01]  /*6e110*/  IMAD.MOV.U32 R11, RZ, RZ, R37 ;  /* 0x000000ffff0b7224 */ /* 0x000fe200078e0025 */
[----:B------:R-:W-:Y:S01]  /*6e120*/  STL.64 [R1+0x230], R52 ;  /* 0x0002303401007387 */ /* 0x000fe20000100a00 */
[----:B------:R-:W-:Y:S02]  /*6e130*/  IMAD.MOV.U32 R10, RZ, RZ, R38 ;  /* 0x000000ffff0a7224 */ /* 0x000fe400078e0026 */
[----:B------:R-:W-:Y:S01]  /*6e140*/  IMAD.MOV.U32 R14, RZ, RZ, R34 ;  /* 0x000000ffff0e7224 */ /* 0x000fe200078e0022 */
[----:B------:R-:W-:Y:S01]  /*6e150*/  STL.64 [R1+0x238], R54 ;  /* 0x0002383601007387 */ /* 0x000fe20000100a00 */
[----:B------:R-:W-:-:S03]  /*6e160*/  IMAD.MOV.U32 R13, RZ, RZ, R35 ;  /* 0x000000ffff0d7224 */ /* 0x000fc600078e0023 */
[----:B------:R-:W-:Y:S04]  /*6e170*/  STL.64 [R1+0x240], R56 ;  /* 0x0002403801007387 */ /* 0x000fe80000100a00 */
[----:B------:R-:W-:Y:S04]  /*6e180*/  STL.64 [R1+0x248], R58 ;  /* 0x0002483a01007387 */ /* 0x000fe80000100a00 */
[----:B------:R-:W-:Y:S04]  /*6e190*/  STL.64 [R1+0x250], R60 ;  /* 0x0002503c01007387 */ /* 0x000fe80000100a00 */
[----:B------:R1:W-:Y:S04]  /*6e1a0*/  STL.64 [R1+0x258], R62 ;  /* 0x0002583e01007387 */ /* 0x0003e80000100a00 */
[----:B------:R-:W-:Y:S04]  /*6e1b0*/  STL.64 [R1+0x260], R64 ;  /* 0x0002604001007387 */ /* 0x000fe80000100a00 */
[----:B------:R-:W-:Y:S04]  /*6e1c0*/  STL.64 [R1+0x268], R66 ;  /* 0x0002684201007387 */ /* 0x000fe80000100a00 */
[----:B------:R5:W-:Y:S01]  /*6e1d0*/  STL.64 [R1+0x270], R68 ;  /* 0x0002704401007387 */ /* 0x000be20000100a00 */
[----:B-1----:R-:W-:-:S03]  /*6e1e0*/  IMAD.MOV.U32 R62, RZ, RZ, R40 ;  /* 0x000000ffff3e7224 */ /* 0x002fc600078e0028 */
[----:B------:R-:W-:Y:S04]  /*6e1f0*/  STL.64 [R1+0x278], R70 ;  /* 0x0002784601007387 */ /* 0x000fe80000100a00 */
        /* <DEDUP_REMOVED lines=10> */
[----:B-----5:R-:W5:Y:S04]  /*6e2a0*/  LDL.LU.64 R68, [R1+0x2078] ;  /* 0x0020780001447983 */ /* 0x020f680000300a00 */
[----:B------:R-:W2:Y:S04]  /*6e2b0*/  LDL.LU.64 R28, [R1+0x2070] ;  /* 0x00207000011c7983 */ /* 0x000ea80000300a00 */
        /* <DEDUP_REMOVED lines=19> */
[----:B------:R1:W-:Y:S02]  /*6e3f0*/  STL.64 [R1+0x418], R26 ;  /* 0x0004181a01007387 */ /* 0x0003e40000100a00 */
[----:B-1----:R-:W-:-:S05]  /*6e400*/  IADD3 R26, P4, PT, R6, R3, RZ ;  /* 0x00000003061a7210 */ /* 0x002fca0007f9e0ff */
[----:B------:R-:W-:Y:S02]  /*6e410*/  IMAD.X R27, R4, 0x1, R2, P4 ;  /* 0x00000001041b7824 */ /* 0x000fe400020e0602 */
[----:B-----5:R-:W-:Y:S01]  /*6e420*/  IMAD.X R25, R5, 0x1, R68, P6 ;  /* 0x0000000105197824 */ /* 0x020fe200030e0644 */
[----:B------:R-:W-:-:S04]  /*6e430*/  SHF.R.S32.HI R5, RZ, 0x1f, R7 ;  /* 0x0000001fff057819 */ /* 0x000fc80000011407 */
[----:B------:R1:W-:Y:S04]  /*6e440*/  STL.64 [R1+0x410], R24 ;  /* 0x0004101801007387 */ /* 0x0003e80000100a00 */
[----:B------:R5:W-:Y:S01]  /*6e450*/  STL.64 [R1+0x408], R26 ;  /* 0x0004081a01007387 */ /* 0x000be20000100a00 */
[----:B-1----:R-:W-:Y:S01]  /*6e460*/  IADD3 R24, P6, PT, R6, R69, RZ ;  /* 0x0000004506187210 */ /* 0x002fe20007fde0ff */
[C---:B------:R-:W-:Y:S01]  /*6e470*/  VIADD R6, R7.reuse, UR26 ;  /* 0x0000001a07067c36 */ /* 0x040fe20008000000 */
[----:B-----5:R-:W-:-:S03]  /*6e480*/  IADD3 R26, P4, PT, R7, R3, RZ ;  /* 0x00000003071a7210 */ /* 0x020fc60007f9e0ff */
[----:B------:R-:W-:Y:S01]  /*6e490*/  IMAD.X R25, R4, 0x1, R68, P6 ;  /* 0x0000000104197824 */ /* 0x000fe200030e0644 */
[----:B------:R-:W-:Y:S01]  /*6e4a0*/  SHF.R.S32.HI R4, RZ, 0x1f, R6 ;  /* 0x0000001fff047819 */ /* 0x000fe20000011406 */
[----:B------:R-:W-:-:S03]  /*6e4b0*/  IMAD.X R27, R5, 0x1, R2, P4 ;  /* 0x00000001051b7824 */ /* 0x000fc600020e0602 */
        /* <DEDUP_REMOVED lines=127> */
[----:B------:R-:W-:Y:S02]  /*6ecb0*/  VIADD R92, R6, UR26 ;  /* 0x0000001a065c7c36 */ /* 0x000fe40008000000 */
[----:B------:R-:W-:Y:S01]  /*6ecc0*/  IMAD.X R27, R5, 0x1, R2, P4 ;  /* 0x00000001051b7824 */ /* 0x000fe200020e0602 */
[----:B------:R1:W-:Y:S01]  /*6ecd0*/  STL.64 [R1+0x300], R24 ;  /* 0x0003001801007387 */ /* 0x0003e20000100a00 */
[----:B------:R-:W-:-:S03]  /*6ece0*/  VIADD R88, R92, UR26 ;  /* 0x0000001a5c587c36 */ /* 0x000fc60008000000 */
[----:B------:R5:W-:Y:S01]  /*6ecf0*/  STL.64 [R1+0x2f8], R26 ;  /* 0x0002f81a01007387 */ /* 0x000be20000100a00 */
[----:B-1----:R-:W-:Y:S02]  /*6ed00*/  IADD3 R24, P6, PT, R7, R69, RZ ;  /* 0x0000004507187210 */ /* 0x002fe40007fde0ff */
[----:B-----5:R-:W-:-:S03]  /*6ed10*/  IADD3 R26, P4, PT, R6, R3, RZ ;  /* 0x00000003061a7210 */ /* 0x020fc60007f9e0ff */
[----:B------:R-:W-:Y:S01]  /*6ed20*/  IMAD.X R25, R5, 0x1, R68, P6 ;  /* 0x0000000105197824 */ /* 0x000fe200030e0644 */
[----:B------:R-:W-:Y:S01]  /*6ed30*/  SHF.R.S32.HI R5, RZ, 0x1f, R92 ;  /* 0x0000001fff057819 */ /* 0x000fe2000001145c */
[----:B------:R-:W-:-:S03]  /*6ed40*/  IMAD.X R27, R4, 0x1, R2, P4 ;  /* 0x00000001041b7824 */ /* 0x000fc600020e0602 */
[----:B------:R1:W-:Y:S04]  /*6ed50*/  STL.64 [R1+0x2f0], R24 ;  /* 0x0002f01801007387 */ /* 0x0003e80000100a00 */
[----:B------:R-:W-:Y:S01]  /*6ed60*/  STL.64 [R1+0x2e8], R26 ;  /* 0x0002e81a01007387 */ /* 0x000fe20000100a00 */
[----:B-1----:R-:W-:Y:S02]  /*6ed70*/  IADD3 R24, P6, PT, R6, R69, RZ ;  /* 0x0000004506187210 */ /* 0x002fe40007fde0ff */
[----:B------:R-:W-:-:S03]  /*6ed80*/  IADD3 R6, P4, PT, R92, R3, RZ ;  /* 0x000000035c067210 */ /* 0x000fc60007f9e0ff */
[----:B------:R-:W-:Y:S01]  /*6ed90*/  IMAD.X R25, R4, 0x1, R68, P6 ;  /* 0x0000000104197824 */ /* 0x000fe200030e0644 */
[----:B------:R-:W-:Y:S01]  /*6eda0*/  IADD3 R92, P6, PT, R92, R69, RZ ;  /* 0x000000455c5c7210 */ /* 0x000fe20007fde0ff */
[C---:B------:R-:W-:Y:S01]  /*6edb0*/  IMAD.X R7, R5.reuse, 0x1, R2, P4 ;  /* 0x0000000105077824 */ /* 0x040fe200020e0602 */
[C---:B------:R-:W-:Y:S01]  /*6edc0*/  IADD3 R90, P4, PT, R88.reuse, R3, RZ ;  /* 0x00000003585a7210 */ /* 0x040fe20007f9e0ff */
[----:B------:R-:W-:Y:S02]  /*6edd0*/  VIADD R4, R88, UR26 ;  /* 0x0000001a58047c36 */ /* 0x000fe40008000000 */
[----:B------:R-:W-:Y:S01]  /*6ede0*/  IMAD.X R93, R5, 0x1, R68, P6 ;  /* 0x00000001055d7824 */ /* 0x000fe200030e0644 */
[----:B------:R1:W-:Y:S02]  /*6edf0*/  STL.64 [R1+0x2d8], R6 ;  /* 0x0002d80601007387 */ /* 0x0003e40000100a00 */
[----:B------:R-:W-:Y:S02]  /*6ee00*/  SHF.R.S32.HI R5, RZ, 0x1f, R4 ;  /* 0x0000001fff057819 */ /* 0x000fe40000011404 */
[----:B------:R-:W-:Y:S04]  /*6ee10*/  STL.64 [R1+0x2e0], R24 ;  /* 0x0002e01801007387 */ /* 0x000fe80000100a00 */
[----:B------:R-:W-:Y:S01]  /*6ee20*/  STL [R1+0x1f00], R92 ;  /* 0x001f005c01007387 */ /* 0x000fe20000100800 */
[----:B-1----:R-:W-:-:S03]  /*6ee30*/  SHF.R.S32.HI R6, RZ, 0x1f, R88 ;  /* 0x0000001fff067819 */ /* 0x002fc60000011458 */
[----:B------:R-:W-:Y:S01]  /*6ee40*/  STL [R1+0x1efc], R93 ;  /* 0x001efc5d01007387 */ /* 0x000fe20000100800 */
[----:B------:R-:W-:Y:S02]  /*6ee50*/  IADD3 R88, P6, PT, R88, R69, RZ ;  /* 0x0000004558587210 */ /* 0x000fe40007fde0ff */
[----:B------:R-:W-:Y:S01]  /*6ee60*/  F2FP.SATFINITE.E4M3.F32.PACK_AB_MERGE_C R7, R17, R18, RZ ;  /* 0x000000121107723e */ /* 0x000fe200048070ff */
[----:B------:R-:W-:Y:S01]  /*6ee70*/  IMAD.X R91, R6, 0x1, R2, P4 ;  /* 0x00000001065b7824 */ /* 0x000fe200020e0602 */
[----:B------:R-:W-:Y:S01]  /*6ee80*/  IADD3 R86, P4, PT, R4, R3, RZ ;  /* 0x0000000304567210 */ /* 0x000fe20007f9e0ff */
[----:B------:R-:W-:Y:S01]  /*6ee90*/  IMAD.X R89, R6, 0x1, R68, P6 ;  /* 0x0000000106597824 */ /* 0x000fe200030e0644 */
[----:B------:R-:W-:Y:S01]  /*6eea0*/  F2FP.SATFINITE.E4M3.F32.PACK_AB_MERGE_C R6, R19, R20, RZ ;  /* 0x000000141306723e */ /* 0x000fe200048070ff */
[----:B------:R-:W-:Y:S01]  /*6eeb0*/  STL [R1+0x1f28], R90 ;  /* 0x001f285a01007387 */ /* 0x000fe20000100800 */
[----:B0-----:R-:W-:Y:S01]  /*6eec0*/  ISETP.GE.AND P6, PT, R8, UR4, PT ;  /* 0x0000000408007c0c */ /* 0x001fe2000bfc6270 */
[C---:B------:R-:W-:Y:S01]  /*6eed0*/  IMAD.X R87, R5.reuse, 0x1, R2, P4 ;  /* 0x0000000105577824 */ /* 0x040fe200020e0602 */
[C---:B------:R-:W-:Y:S01]  /*6eee0*/  IADD3 R84, P4, PT, R4.reuse, R69, RZ ;  /* 0x0000004504547210 */ /* 0x040fe20007f9e0ff */
[----:B------:R-:W-:Y:S01]  /*6eef0*/  VIADD R4, R4, UR26 ;  /* 0x0000001a04047c36 */ /* 0x000fe20008000000 */
[----:B------:R-:W-:Y:S01]  /*6ef00*/  STL [R1+0x1ef8], R91 ;  /* 0x001ef85b01007387 */ /* 0x000fe20000100800 */
[----:B------:R-:W0:Y:S02]  /*6ef10*/  LDCU.64 UR4, c[0x0][0x398] ;  /* 0x00007300ff0477ac */ /* 0x000e240008000a00 */
[----:B------:R-:W-:Y:S01]  /*6ef20*/  IMAD.X R85, R5, 0x1, R68, P4 ;  /* 0x0000000105557824 */ /* 0x000fe200020e0644 */
[----:B------:R1:W-:Y:S01]  /*6ef30*/  STL.64 [R1+0x1f08], R88 ;  /* 0x001f085801007387 */ /* 0x0003e20000100a00 */
[----:B------:R-:W-:-:S02]  /*6ef40*/  SHF.R.S32.HI R5, RZ, 0x1f, R4 ;  /* 0x0000001fff057819 */ /* 0x000fc40000011404 */
[C---:B------:R-:W-:Y:S01]  /*6ef50*/  IADD3 R82, P4, PT, R4.reuse, R3, RZ ;  /* 0x0000000304527210 */ /* 0x040fe20007f9e0ff */
[----:B------:R-:W-:Y:S04]  /*6ef60*/  STL.64 [R1+0x1f10], R86 ;  /* 0x001f105601007387 */ /* 0x000fe80000100a00 */
[----:B------:R5:W-:Y:S01]  /*6ef70*/  STL [R1+0x470], R6 ;  /* 0x0004700601007387 */ /* 0x000be20000100800 */
[----:B------:R-:W-:Y:S01]  /*6ef80*/  IMAD.X R83, R5, 0x1, R2, P4 ;  /* 0x0000000105537824 */ /* 0x000fe200020e0602 */
[C---:B------:R-:W-:Y:S01]  /*6ef90*/  IADD3 R80, P4, PT, R4.reuse, R69, RZ ;  /* 0x0000004504507210 */ /* 0x040fe20007f9e0ff */
[----:B------:R-:W-:Y:S01]  /*6efa0*/  VIADD R4, R4, UR26 ;  /* 0x0000001a04047c36 */ /* 0x000fe20008000000 */
[----:B------:R0:W-:Y:S01]  /*6efb0*/  STL [R1+0x474], R7 ;  /* 0x0004740701007387 */ /* 0x0001e20000100800 */
[----:B-1----:R-:W-:-:S03]  /*6efc0*/  F2FP.SATFINITE.E4M3.F32.PACK_AB_MERGE_C R89, R13, R14, RZ ;  /* 0x0000000e0d59723e */ /* 0x002fc600048070ff */
[----:B------:R-:W-:Y:S01]  /*6efd0*/  STL [R1+0x1f2c], R84 ;  /* 0x001f2c5401007387 */ /* 0x000fe20000100800 */
[----:B-----5:R-:W-:Y:S02]  /*6efe0*/  F2FP.SATFINITE.E4M3.F32.PACK_AB_MERGE_C R6, R15, R16, RZ ;  /* 0x000000100f06723e */ /* 0x020fe400048070ff */
[----:B0-----:R-:W-:-:S03]  /*6eff0*/  F2FP.SATFINITE.E4M3.F32.PACK_AB_MERGE_C R7, R11, R12, RZ ;  /* 0x0000000c0b07723e */ /* 0x001fc600048070ff */
[----:B------:R0:W-:Y:S04]  /*6f000*/  STL [R1+0x478], R6 ;  /* 0x0004780601007387 */ /* 0x0001e80000100800 */
[----:B------:R-:W-:Y:S04]  /*6f010*/  STL [R1+0x1ef4], R85 ;  /* 0x001ef45501007387 */ /* 0x000fe80000100800 */
[----:B------:R-:W-:Y:S01]  /*6f020*/  STL [R1+0x480], R7 ;  /* 0x0004800701007387 */ /* 0x000fe20000100800 */
[----:B0-----:R-:W-:-:S03]  /*6f030*/  F2FP.SATFINITE.E4M3.F32.PACK_AB_MERGE_C R6, R9, R10, RZ ;  /* 0x0000000a0906723e */ /* 0x001fc600048070ff */
[----:B------:R-:W-:Y:S04]  /*6f040*/  STL [R1+0x1ef0], R83 ;  /* 0x001ef05301007387 */ /* 0x000fe80000100800 */
[----:B------:R-:W-:Y:S04]  /*6f050*/  STL [R1+0x484], R6 ;  /* 0x0004840601007387 */ /* 0x000fe80000100800 */
[----:B------:R-:W-:Y:S04]  /*6f060*/  STL.64 [R1+0x2068], R68 ;  /* 0x0020684401007387 */ /* 0x000fe80000100a00 */
[----:B------:R-:W-:Y:S04]  /*6f070*/  STL [R1+0x2060], R62 ;  /* 0x0020603e01007387 */ /* 0x000fe80000100800 */
[----:B--2---:R-:W-:Y:S04]  /*6f080*/  STL.64 [R1+0x2058], R60 ;  /* 0x0020583c01007387 */ /* 0x004fe80000100a00 */
        /* <DEDUP_REMOVED lines=8> */
[----:B------:R-:W-:Y:S04]  /*6f110*/  STL [R1+0x2010], R39 ;  /* 0x0020102701007387 */ /* 0x000fe80000100800 */
[----:B------:R-:W-:Y:S04]  /*6f120*/  STL.64 [R1+0x2008], R28 ;  /* 0x0020081c01007387 */ /* 0x000fe80000100a00 */
[----:B------:R0:W-:Y:S02]  /*6f130*/  STL.64 [R1+0x2000], R22 ;  /* 0x0020001601007387 */ /* 0x0001e40000100a00 */
[----:B0-----:R-:W0:Y:S02]  /*6f140*/  LDTM.x64 R8, tmem[UR7+0x40] ;  /* 0x00004007000879ee */ /* 0x001e240008340000 */
[----:B0-----:R-:W-:Y:S04]  /*6f150*/  STL.64 [R1+0x100], R8 ;  /* 0x0001000801007387 */ /* 0x001fe80000100a00 */
        /* <DEDUP_REMOVED lines=29> */
[----:B------:R0:W-:Y:S04]  /*6f330*/  STL.64 [R1+0x1f0], R68 ;  /* 0x0001f04401007387 */ /* 0x0001e80000100a00 */
[----:B------:R-:W-:Y:S04]  /*6f340*/  STL.64 [R1+0x1f8], R70 ;  /* 0x0001f84601007387 */ /* 0x000fe80000100a00 */
[----:B0-----:R-:W2:Y:S04]  /*6f350*/  LDL.LU.64 R68, [R1+0x2068] ;  /* 0x0020680001447983 */ /* 0x001ea80000300a00 */
[----:B------:R-:W5:Y:S04]  /*6f360*/  LDL.LU R62, [R1+0x2060] ;  /* 0x00206000013e7983 */ /* 0x000f680000300800 */
[----:B------:R-:W2:Y:S04]  /*6f370*/  LDL.LU.64 R60, [R1+0x2058] ;  /* 0x00205800013c7983 */ /* 0x000ea80000300a00 */
[----:B------:R-:W3:Y:S04]  /*6f380*/  LDL.LU.64 R58, [R1+0x2050] ;  /* 0x00205000013a7983 */ /* 0x000ee80000300a00 */
[----:B------:R-:W4:Y:S04]  /*6f390*/  LDL.LU.64 R56, [R1+0x2048] ;  /* 0x0020480001387983 */ /* 0x000f280000300a00 */
[----:B------:R-:W4:Y:S04]  /*6f3a0*/  LDL.LU.64 R54, [R1+0x2040] ;  /* 0x0020400001367983 */ /* 0x000f280000300a00 */
[----:B------:R-:W4:Y:S04]  /*6f3b0*/  LDL.LU.64 R52, [R1+0x2038] ;  /* 0x0020380001347983 */ /* 0x000f280000300a00 */
[----:B------:R-:W4:Y:S04]  /*6f3c0*/  LDL.LU.64 R50, [R1+0x2030] ;  /* 0x0020300001327983 */ /* 0x000f280000300a00 */
[----:B------:R-:W4:Y:S04]  /*6f3d0*/  LDL.LU.64 R48, [R1+0x2028] ;  /* 0x0020280001307983 */ /* 0x000f280000300a00 */
[----:B------:R-:W4:Y:S04]  /*6f3e0*/  LDL.LU.64 R46, [R1+0x2020] ;  /* 0x00202000012e7983 */ /* 0x000f280000300a00 */
[----:B------:R-:W4:Y:S04]  /*6f3f0*/  LDL.LU.64 R44, [R1+0x2018] ;  /* 0x00201800012c7983 */ /* 0x000f280000300a00 */
[----:B------:R-:W4:Y:S04]  /*6f400*/  LDL.LU R39, [R1+0x2010] ;  /* 0x0020100001277983 */ /* 0x000f280000300800 */
[----:B------:R-:W4:Y:S04]  /*6f410*/  LDL.LU.64 R28, [R1+0x2008] ;  /* 0x00200800011c7983 */ /* 0x000f280000300a00 */
[----:B------:R-:W4:Y:S04]  /*6f420*/  LDL.LU.64 R22, [R1+0x2000] ;  /* 0x0020000001167983 */ /* 0x000f280000300a00 */
[----:B------:R-:W4:Y:S04]  /*6f430*/  LDL R38, [R1+0x2d4] ;  /* 0x0002d40001267983 */ /* 0x000f280000100800 */
[----:B-----5:R-:W-:Y:S04]  /*6f440*/  STL [R1+0x1ff8], R62 ;  /* 0x001ff83e01007387 */ /* 0x020fe80000100800 */
[----:B--2---:R-:W-:Y:S04]  /*6f450*/  STL.64 [R1+0x1ff0], R60 ;  /* 0x001ff03c01007387 */ /* 0x004fe80000100a00 */
[----:B---3--:R-:W-:Y:S04]  /*6f460*/  STL.64 [R1+0x1fe8], R58 ;  /* 0x001fe83a01007387 */ /* 0x008fe80000100a00 */
[----:B----4-:R-:W-:Y:S04]  /*6f470*/  STL.64 [R1+0x1fe0], R56 ;  /* 0x001fe03801007387 */ /* 0x010fe80000100a00 */
        /* <DEDUP_REMOVED lines=9> */
[----:B------:R0:W-:Y:S02]  /*6f510*/  STL.64 [R1+0x1f90], R4 ;  /* 0x001f900401007387 */ /* 0x0001e40000100a00 */
[----:B0-----:R-:W0:Y:S02]  /*6f520*/  LDTM.x64 R4, tmem[UR7+0x80] ;  /* 0x00008007000479ee */ /* 0x001e240008340000 */
[----:B0-----:R-:W-:Y:S04]  /*6f530*/  STL [R1+0x4], R5 ;  /* 0x0000040501007387 */ /* 0x001fe80000100800 */
        /* <DEDUP_REMOVED lines=20> */
[----:B------:R-:W-:Y:S04]  /*6f680*/  STL.64 [R1+0xa8], R46 ;  /* 0x0000a82e01007387 */ /* 0x000fe80000100a00 */
[----:B------:R-:W-:Y:S01]  /*6f690*/  STL.64 [R1+0xb0], R48 ;  /* 0x0000b03001007387 */ /* 0x000fe20000100a00 */
[----:B0-----:R-:W-:-:S03]  /*6f6a0*/  IMAD.MOV.U32 R43, RZ, RZ, R4 ;  /* 0x000000ffff2b7224 */ /* 0x001fc600078e0004 */
        /* <DEDUP_REMOVED lines=9> */
[----:B0-----:R-:W2:Y:S04]  /*6f740*/  LDL.LU R62, [R1+0x1ff8] ;  /* 0x001ff800013e7983 */ /* 0x001ea80000300800 */
[----:B------:R-:W3:Y:S04]  /*6f750*/  LDL.LU.64 R60, [R1+0x1ff0] ;  /* 0x001ff000013c7983 */ /* 0x000ee80000300a00 */
[----:B------:R-:W3:Y:S04]  /*6f760*/  LDL.LU.64 R58, [R1+0x1fe8] ;  /* 0x001fe800013a7983 */ /* 0x000ee80000300a00 */
[----:B------:R-:W4:Y:S04]  /*6f770*/  LDL.LU.64 R56, [R1+0x1fe0] ;  /* 0x001fe00001387983 */ /* 0x000f280000300a00 */
[----:B------:R-:W5:Y:S04]  /*6f780*/  LDL.LU.64 R54, [R1+0x1fd8] ;  /* 0x001fd80001367983 */ /* 0x000f680000300a00 */
[----:B------:R-:W2:Y:S04]  /*6f790*/  LDL.LU.64 R52, [R1+0x1fd0] ;  /* 0x001fd00001347983 */ /* 0x000ea80000300a00 */
        /* <DEDUP_REMOVED lines=38> */
[----:B------:R-:W2:Y:S01]  /*6fa00*/  LDL.LU R6, [R1+0x7c] ;  /* 0x00007c0001067983 */ /* 0x000ea20000300800 */
[----:B---3--:R-:W-:-:S02]  /*6fa10*/  F2FP.SATFINITE.E4M3.F32.PACK_AB_MERGE_C R87, R59, R60, RZ ;  /* 0x0000003c3b57723e */ /* 0x008fc400048070ff */
[----:B----4-:R-:W-:Y:S02]  /*6fa20*/  F2FP.SATFINITE.E4M3.F32.PACK_AB_MERGE_C R86, R57, R58, RZ ;  /* 0x0000003a3956723e */ /* 0x010fe400048070ff */
[----:B-----5:R-:W-:Y:S02]  /*6fa30*/  F2FP.SATFINITE.E4M3.F32.PACK_AB_MERGE_C R88, R55, R56, RZ ;  /* 0x000000383758723e */ /* 0x020fe400048070ff */
[----:B--2---:R-:W-:Y:S02]  /*6fa40*/  F2FP.SATFINITE.E4M3.F32.PACK_AB_MERGE_C R90, R53, R54, RZ ;  /* 0x00000036355a723e */ /* 0x004fe400048070ff */
[----:B------:R-:W-:Y:S02]  /*6fa50*/  F2FP.SATFINITE.E4M3.F32.PACK_AB_MERGE_C R84, R51, R52, RZ ;  /* 0x000000343354723e */ /* 0x000fe400048070ff */
[----:B------:R-:W-:Y:S02]  /*6fa60*/  F2FP.SATFINITE.E4M3.F32.PACK_AB_MERGE_C R85, R48, R49, RZ ;  /* 0x000000313055723e */ /* 0x000fe400048070ff */
[----:B------:R-:W-:Y:S01]  /*6fa70*/  F2FP.SATFINITE.E4M3.F32.PACK_AB_MERGE_C R92, R46, R50, RZ ;  /* 0x000000322e5c723e */ /* 0x000fe200048070ff */
[----:B------:R-:W-:Y:S01]  /*6fa80*/  IMAD.X R81, R5, 0x1, R68, P4 ;  /* 0x0000000105517824 */ /* 0x000fe200020e0644 */
[----:B------:R-:W-:-:S02]  /*6fa90*/  SHF.R.S32.HI R5, RZ, 0x1f, R4 ;  /* 0x0000001fff057819 */ /* 0x000fc40000011404 */
[C---:B------:R-:W-:Y:S02]  /*6faa0*/  IADD3 R78, P4, PT, R4.reuse, R3, RZ ;  /* 0x00000003044e7210 */ /* 0x040fe40007f9e0ff */
[----:B------:R0:W-:Y:S03]  /*6fab0*/  STL.64 [R1+0x1f18], R80 ;  /* 0x001f185001007387 */ /* 0x0001e60000100a00 */
[----:B------:R-:W-:Y:S01]  /*6fac0*/  IMAD.X R79, R5, 0x1, R2, P4 ;  /* 0x00000001054f7824 */ /* 0x000fe200020e0602 */
[C---:B------:R-:W-:Y:S01]  /*6fad0*/  IADD3 R76, P4, PT, R4.reuse, R69, RZ ;  /* 0x00000045044c7210 */ /* 0x040fe20007f9e0ff */
[----:B------:R-:W-:-:S04]  /*6fae0*/  VIADD R4, R4, UR26 ;  /* 0x0000001a04047c36 */ /* 0x000fc80008000000 */
[----:B------:R-:W-:Y:S01]  /*6faf0*/  IMAD.X R77, R5, 0x1, R68, P4 ;  /* 0x00000001054d7824 */ /* 0x000fe200020e0644 */
[----:B------:R-:W-:Y:S01]  /*6fb00*/  SHF.R.S32.HI R5, RZ, 0x1f, R4 ;  /* 0x0000001fff057819 */ /* 0x000fe20000011404 */
[C---:B------:R-:W-:Y:S01]  /*6fb10*/  VIADD R46, R4.reuse, UR26 ;  /* 0x0000001a042e7c36 */ /* 0x040fe20008000000 */
[----:B------:R-:W-:Y:S02]  /*6fb20*/  IADD3 R74, P4, PT, R4, R3, RZ ;  /* 0x00000003044a7210 */ /* 0x000fe40007f9e0ff */
[----:B0-----:R-:W-:-:S03]  /*6fb30*/  F2FP.SATFINITE.E4M3.F32.PACK_AB_MERGE_C R81, R61, R62, RZ ;  /* 0x0000003e3d51723e */ /* 0x001fc600048070ff */
[C---:B------:R-:W-:Y:S01]  /*6fb40*/  IMAD.X R75, R5.reuse, 0x1, R2, P4 ;  /* 0x00000001054b7824 */ /* 0x040fe200020e0602 */
[----:B------:R-:W-:Y:S01]  /*6fb50*/  IADD3 R70, P4, PT, R4, R69, RZ ;  /* 0x0000004504467210 */ /* 0x000fe20007f9e0ff */
[----:B------:R0:W-:Y:S04]  /*6fb60*/  STL [R1+0x1f68], R81 ;  /* 0x001f685101007387 */ /* 0x0001e80000100800 */
[----:B------:R-:W-:Y:S01]  /*6fb70*/  STL.64 [R1+0x1f60], R86 ;  /* 0x001f605601007387 */ /* 0x000fe20000100a00 */
[----:B------:R-:W-:Y:S01]  /*6fb80*/  IMAD.X R71, R5, 0x1, R68, P4 ;  /* 0x0000000105477824 */ /* 0x000fe200020e0644 */
[----:B------:R-:W-:Y:S02]  /*6fb90*/  IADD3 R72, P4, PT, R46, R3, RZ ;  /* 0x000000032e487210 */ /* 0x000fe40007f9e0ff */
[----:B------:R1:W-:Y:S01]  /*6fba0*/  STL [R1+0x1eec], R79 ;  /* 0x001eec4f01007387 */ /* 0x0003e20000100800 */
[----:B0-----:R-:W-:-:S03]  /*6fbb0*/  F2FP.SATFINITE.E4M3.F32.PACK_AB_MERGE_C R81, R42, R43, RZ ;  /* 0x0000002b2a51723e */ /* 0x001fc600048070ff */
[----:B------:R-:W-:Y:S04]  /*6fbc0*/  STL [R1+0x1f50], R88 ;  /* 0x001f505801007387 */ /* 0x000fe80000100800 */
[----:B------:R-:W-:Y:S01]  /*6fbd0*/  STL [R1+0x1ee8], R77 ;  /* 0x001ee84d01007387 */ /* 0x000fe20000100800 */
[----:B-1----:R-:W-:-:S03]  /*6fbe0*/  F2FP.SATFINITE.E4M3.F32.PACK_AB_MERGE_C R79, R39, R47, RZ ;  /* 0x0000002f274f723e */ /* 0x002fc600048070ff */
[----:B------:R-:W-:Y:S01]  /*6fbf0*/  STL.64 [R1+0x1f20], R74 ;  /* 0x001f204a01007387 */ /* 0x000fe20000100a00 */
[----:B------:R-:W-:-:S03]  /*6fc00*/  SHF.R.S32.HI R39, RZ, 0x1f, R46 ;  /* 0x0000001fff277819 */ /* 0x000fc6000001142e */
[----:B------:R-:W-:Y:S02]  /*6fc10*/  STL.64 [R1+0x1f40], R84 ;  /* 0x001f405401007387 */ /* 0x000fe40000100a00 */
[----:B------:R-:W-:Y:S01]  /*6fc20*/  IMAD.X R73, R39, 0x1, R2, P4 ;  /* 0x0000000127497824 */ /* 0x000fe200020e0602 */
[----:B------:R-:W-:Y:S01]  /*6fc30*/  ISETP.GE.AND P4, PT, R38, UR14, PT ;  /* 0x0000000e26007c0c */ /* 0x000fe2000bf86270 */
[----:B------:R-:W-:Y:S01]  /*6fc40*/  STL [R1+0x200], R46 ;  /* 0x0002002e01007387 */ /* 0x000fe20000100800 */
[----:B------:R-:W0:Y:S03]  /*6fc50*/  LDCU.64 UR14, c[0x0][0x398] ;  /* 0x00007300ff0e77ac */ /* 0x000e260008000a00 */
[----:B------:R1:W-:Y:S04]  /*6fc60*/  STL.64 [R1+0x1f30], R78 ;  /* 0x001f304e01007387 */ /* 0x0003e80000100a00 */
[----:B------:R-:W-:Y:S04]  /*6fc70*/  STL.64 [R1+0x1f38], R70 ;  /* 0x001f384601007387 */ /* 0x000fe80000100a00 */
[----:B------:R2:W-:Y:S04]  /*6fc80*/  STL [R1+0x1ee4], R68 ;  /* 0x001ee44401007387 */ /* 0x0005e80000100800 */
[----:B------:R-:W-:Y:S01]  /*6fc90*/  STL [R1+0x1ee0], R3 ;  /* 0x001ee00301007387 */ /* 0x000fe20000100800 */
[----:B-1----:R-:W-:-:S03]  /*6fca0*/  F2FP.SATFINITE.E4M3.F32.PACK_AB_MERGE_C R79, R40, R41, RZ ;  /* 0x00000029284f723e */ /* 0x002fc600048070ff */
[----:B------:R-:W-:Y:S01]  /*6fcb0*/  STL [R1+0x204], R39 ;  /* 0x0002042701007387 */ /* 0x000fe20000100800 */
[----:B--2---:R-:W-:Y:S02]  /*6fcc0*/  F2FP.SATFINITE.E4M3.F32.PACK_AB_MERGE_C R68, R44, R45, RZ ;  /* 0x0000002d2c44723e */ /* 0x004fe400048070ff */
[----:B------:R-:W-:-:S03]  /*6fcd0*/  F2FP.SATFINITE.E4M3.F32.PACK_AB_MERGE_C R78, R36, R37, RZ ;  /* 0x00000025244e723e */ /* 0x000fc600048070ff */
[----:B------:R1:W-:Y:S04]  /*6fce0*/  STL.64 [R1+0x1f48], R68 ;  /* 0x001f484401007387 */ /* 0x0003e80000100a00 */
[----:B------:R2:W-:Y:S04]  /*6fcf0*/  STL.64 [R1+0x1f58], R72 ;  /* 0x001f584801007387 */ /* 0x0005e80000100a00 */
[----:B------:R-:W3:Y:S01]  /*6fd00*/  LDL.LU R88, [R1+0x470] ;  /* 0x0004700001587983 */ /* 0x000ee20000300800 */
[----:B-1----:R-:W-:-:S03]  /*6fd10*/  F2FP.SATFINITE.E4M3.F32.PACK_AB_MERGE_C R69, R26, R27, RZ ;  /* 0x0000001b1a45723e */ /* 0x002fc600048070ff */
[----:B------:R-:W4:Y:S01]  /*6fd20*/  LDL.LU.64 R84, [R1+0x458] ;  /* 0x0004580001547983 */ /* 0x000f220000300a00 */
[----:B------:R-:W-:Y:S02]  /*6fd30*/  F2FP.SATFINITE.E4M3.F32.PACK_AB_MERGE_C R68, R24, R25, RZ ;  /* 0x000000191844723e */ /* 0x000fe400048070ff */
[----:B--2---:R-:W-:Y:S01]  /*6fd40*/  F2FP.SATFINITE.E4M3.F32.PACK_AB_MERGE_C R73, R32, R33, RZ ;  /* 0x000000212049723e */ /* 0x004fe200048070ff */
[----:B------:R-:W-:Y:S01]  /*6fd50*/  STL.64 [R1+0x1f88], R78 ;  /* 0x001f884e01007387 */ /* 0x000fe20000100a00 */
[----:B------:R-:W-:Y:S02]  /*6fd60*/  F2FP.SATFINITE.E4M3.F32.PACK_AB_MERGE_C R72, R30, R31, RZ ;  /* 0x0000001f1e48723e */ /* 0x000fe400048070ff */
[----:B------:R-:W-:Y:S02]  /*6fd70*/  F2FP.SATFINITE.E4M3.F32.PACK_AB_MERGE_C R75, R34, R35, RZ ;  /* 0x00000023224b723e */ /* 0x000fe400048070ff */
[----:B------:R-:W-:Y:S01]  /*6fd80*/  F2FP.SATFINITE.E4M3.F32.PACK_AB_MERGE_C R71, R20, R21, RZ ;  /* 0x000000151447723e */ /* 0x000fe200048070ff */
[----:B------:R1:W-:Y:S01]  /*6fd90*/  STL.64 [R1+0x1f80], R72 ;  /* 0x001f804801007387 */ /* 0x0003e20000100a00 */
[----:B------:R-:W-:-:S02]  /*6fda0*/  F2FP.SATFINITE.E4M3.F32.PACK_AB_MERGE_C R70, R18, R19, RZ ;  /* 0x000000131246723e */ /* 0x000fc400048070ff */
[----:B------:R-:W-:Y:S01]  /*6fdb0*/  F2FP.SATFINITE.E4M3.F32.PACK_AB_MERGE_C R74, R16, R17, RZ ;  /* 0x00000011104a723e */ /* 0x000fe200048070ff */
[----:B------:R2:W-:Y:S01]  /*6fdc0*/  STL.64 [R1+0x1f70], R68 ;  /* 0x001f704401007387 */ /* 0x0005e20000100a00 */
[----:B------:R-:W-:Y:S02]  /*6fdd0*/  F2FP.SATFINITE.E4M3.F32.PACK_AB_MERGE_C R93, R14, R15, RZ ;  /* 0x0000000f0e5d723e */ /* 0x000fe400048070ff */
[----:B------:R-:W-:Y:S01]  /*6fde0*/  F2FP.SATFINITE.E4M3.F32.PACK_AB_MERGE_C R91, R12, R13, RZ ;  /* 0x0000000d0c5b723e */ /* 0x000fe200048070ff */
[----:B------:R-:W-:Y:S01]  /*6fdf0*/  STL.64 [R1+0x1f78], R70 ;  /* 0x001f784601007387 */ /* 0x000fe20000100a00 */
[----:B------:R-:W-:Y:S02]  /*6fe00*/  F2FP.SATFINITE.E4M3.F32.PACK_AB_MERGE_C R83, R10, R11, RZ ;  /* 0x0000000b0a53723e */ /* 0x000fe400048070ff */
[----:B------:R-:W-:Y:S01]  /*6fe10*/  ISETP.LT.AND P4, PT, R0, UR31, !P4 ;  /* 0x0000001f00007c0c */ /* 0x000fe2000e781270 */
[----:B-1----:R-:W-:Y:S01]  /*6fe20*/  IMAD.MOV.U32 R72, RZ, RZ, R28 ;  /* 0x000000ffff487224 */ /* 0x002fe200078e001c */
[----:B------:R-:W5:Y:S01]  /*6fe30*/  LDL.LU.64 R78, [R1+0x450] ;  /* 0x00045000014e7983 */ /* 0x000f620000300a00 */
[----:B------:R-:W-:Y:S01]  /*6fe40*/  IMAD.MOV.U32 R73, RZ, RZ, R29 ;  /* 0x000000ffff497224 */ /* 0x000fe200078e001d */
[----:B------:R-:W-:Y:S01]  /*6fe50*/  F2FP.SATFINITE.E4M3.F32.PACK_AB_MERGE_C R77, R8, R9, RZ ;  /* 0x00000009084d723e */ /* 0x000fe200048070ff */
[----:B--2---:R-:W-:Y:S01]  /*6fe60*/  IMAD.MOV.U32 R68, RZ, RZ, R22 ;  /* 0x000000ffff447224 */ /* 0x004fe200078e0016 */
[----:B------:R-:W2:Y:S01]  /*6fe70*/  LDL.LU.64 R86, [R1+0x448] ;  /* 0x0004480001567983 */ /* 0x000ea20000300a00 */
[----:B------:R-:W-:-:S03]  /*6fe80*/  IMAD.MOV.U32 R69, RZ, RZ, R23 ;  /* 0x000000ffff457224 */ /* 0x000fc600078e0017 */
[----:B------:R-:W2:Y:S01]  /*6fe90*/  LDL.LU R80, [R1+0x474] ;  /* 0x0004740001507983 */ /* 0x000ea20000300800 */
[----:B------:R-:W-:Y:S02]  /*6fea0*/  F2FP.SATFINITE.E4M3.F32.PACK_AB_MERGE_C R3, R6, R7, RZ ;  /* 0x000000070603723e */ /* 0x000fe400048070ff */
[----:B------:R-:W1:Y:S01]  /*6feb0*/  LDTM.x64 R4, tmem[UR7+0xc0] ;  /* 0x0000c007000479ee */ /* 0x000e620008340000 */
[----:B------:R-:W-:Y:S01]  /*6fec0*/  NOP ;  /* 0x0000000000007918 */ /* 0x000fe20000000000 */
[----:B------:R-:W0:Y:S01]  /*6fed0*/  LDCU UR7, c[0x0][0x39c] ;  /* 0x00007380ff0777ac */ /* 0x000e220008000800 */
[----:B-1----:R1:W-:Y:S04]  /*6fee0*/  STL [R1+0x1edc], R66 ;  /* 0x001edc4201007387 */ /* 0x0023e80000100800 */
[----:B-1----:R-:W2:Y:S04]  /*6fef0*/  LDL.LU R66, [R1+0x2d4] ;  /* 0x0002d40001427983 */ /* 0x002ea80000300800 */
[----:B------:R1:W-:Y:S04]  /*6ff00*/  STL [R1+0x1ed8], R67 ;  /* 0x001ed84301007387 */ /* 0x0003e80000100800 */
[----:B-1----:R-:W2:Y:S04]  /*6ff10*/  LDL.LU R67, [R1+0x2d0] ;  /* 0x0002d00001437983 */ /* 0x002ea80000300800 */
[----:B------:R-:W4:Y:S04]  /*6ff20*/  LDL.LU.64 R70, [R1+0x440] ;  /* 0x0004400001467983 */ /* 0x000f280000300a00 */
[----:B---3--:R1:W-:Y:S02]  /*6ff30*/  @P4 STG.E.U8 desc[UR18][R68.64], R88 ;  /* 0x0000005844004986 */ /* 0x0083e4000c101112 */
[----:B-1----:R-:W-:-:S04]  /*6ff40*/  PRMT R68, R88, 0x9910, RZ ;  /* 0x0000991058447816 */ /* 0x002fc800000000ff */
[----:B------:R-:W-:Y:S02]  /*6ff50*/  SHF.R.S32.HI R68, RZ, 0x8, R68 ;  /* 0x00000008ff447819 */ /* 0x000fe40000011444 */
[----:B--2---:R-:W-:Y:S01]  /*6ff60*/  ISETP.GE.AND P4, PT, R67, UR10, PT ;  /* 0x0000000a43007c0c */ /* 0x004fe2000bf86270 */
[----:B------:R-:W1:Y:S03]  /*6ff70*/  LDCU.64 UR10, c[0x0][0x398] ;  /* 0x00007300ff0a77ac */ /* 0x000e660008000a00 */
[----:B------:R-:W-:-:S13]  /*6ff80*/  ISETP.LT.AND P4, PT, R0, UR33, !P4 ;  /* 0x0000002100007c0c */ /* 0x000fda000e781270 */
[----:B------:R2:W-:Y:S01]  /*6ff90*/  @P4 STG.E.U8 desc[UR18][R72.64], R81 ;  /* 0x0000005148004986 */ /* 0x0005e2000c101112 */
[----:B------:R-:W-:Y:S01]  /*6ffa0*/  ISETP.LT.AND P4, PT, R66, UR4, !P3 ;  /* 0x0000000442007c0c */ /* 0x000fe2000df81270 */
[----:B------:R-:W3:Y:S01]  /*6ffb0*/  LDCU UR4, c[0x0][0x39c] ;  /* 0x00007380ff0477ac */ /* 0x000ee20008000800 */
[----:B-1----:R-:W-:Y:S01]  /*6ffc0*/  ISETP.LT.AND P3, PT, R67, UR10, !P3 ;  /* 0x0000000a43007c0c */ /* 0x002fe2000df61270 */
[----:B------:R-:W1:Y:S01]  /*6ffd0*/  LDCU UR10, c[0x0][0x398] ;  /* 0x00007300ff0a77ac */ /* 0x000e620008000800 */
[----:B--2---:R-:W2:Y:S09]  /*6ffe0*/  LDL.LU.64 R72, [R1+0x438] ;  /* 0x0004380001487983 */ /* 0x004eb20000300a00 */
[----:B----4-:R4:W-:Y:S02]  /*6fff0*/  @P4 STG.E.U8 desc[UR18][R84.64], R68 ;  /* 0x0000004454004986 */ /* 0x0109e4000c101112 */
[----:B----4-:R-:W-:-:S02]  /*70000*/  VIADD R68, R0, 0x5 ;  /* 0x0000000500447836 */ /* 0x010fc40000000000 */
[----:B------:R-:W4:Y:S03]  /*70010*/  LDL.LU.64 R84, [R1+0x430] ;  /* 0x0004300001547983 */ /* 0x000f260000300a00 */
[----:B0-----:R-:W-:Y:S01]  /*70020*/  ISETP.GE.AND P4, PT, R68, UR7, PT ;  /* 0x0000000744007c0c */ /* 0x001fe2000bf86270 */
[----:B------:R-:W2:Y:S01]  /*70030*/  LDL.LU R88, [R1+0x478] ;  /* 0x0004780001587983 */ /* 0x000ea20000300800 */
[----:B------:R-:W-:Y:S01]  /*70040*/  PRMT R68, R81, 0x9910, RZ ;  /* 0x0000991051447816 */ /* 0x000fe200000000ff */
[----:B------:R-:W0:Y:S03]  /*70050*/  LDCU UR7, c[0x0][0x398] ;  /* 0x00007300ff0777ac */ /* 0x000e260008000800 */
[----:B------:R-:W-:-:S05]  /*70060*/  SHF.R.S32.HI R68, RZ, 0x8, R68 ;  /* 0x00000008ff447819 */ /* 0x000fca0000011444 */
[----:B-----5:R5:W-:Y:S04]  /*70070*/  @P3 STG.E.U8 desc[UR18][R78.64], R68 ;  /* 0x000000444e003986 */ /* 0x020be8000c101112 */
[----:B-----5:R-:W5:Y:S04]  /*70080*/  LDL.LU.64 R78, [R1+0x1f88] ;  /* 0x001f8800014e7983 */ /* 0x020f680000300a00 */
[----:B------:R-:W2:Y:S01]  /*70090*/  LDL.LU.64 R68, [R1+0x428] ;  /* 0x0004280001447983 */ /* 0x000ea20000300a00 */
[----:B------:R-:W-:Y:S01]  /*700a0*/  ISETP.LT.AND P3, PT, R66, UR8, !P1 ;  /* 0x0000000842007c0c */ /* 0x000fe2000cf61270 */
[----:B------:R-:W-:Y:S01]  /*700b0*/  VIADD R81, R0, 0x7 ;  /* 0x0000000700517836 */ /* 0x000fe20000000000 */
[----:B------:R-:W0:Y:S11]  /*700c0*/  LDCU UR8, c[0x0][0x398] ;  /* 0x00007300ff0877ac */ /* 0x000e360008000800 */
[----:B------:R0:W-:Y:S01]  /*700d0*/  @P3 STG.E.U8 desc[UR18][R86.64], R80 ;  /* 0x0000005056003986 */ /* 0x0001e2000c101112 */
[----:B------:R-:W-:Y:S01]  /*700e0*/  ISETP.LT.AND P1, PT, R67, UR14, !P1 ;  /* 0x0000000e43007c0c */ /* 0x000fe2000cf21270 */
[----:B------:R-:W1:Y:S02]  /*700f0*/  LDCU UR14, c[0x0][0x398] ;  /* 0x00007300ff0e77ac */ /* 0x000e640008000800 */
[----:B0-----:R-:W4:Y:S01]  /*70100*/  LDL.LU.64 R86, [R1+0x420] ;  /* 0x0004200001567983 */ /* 0x001f220000300a00 */
[----:B---3--:R-:W-:Y:S01]  /*70110*/  ISETP.GE.AND P3, PT, R81, UR4, PT ;  /* 0x0000000451007c0c */ /* 0x008fe2000bf66270 */
[----:B------:R-:W0:Y:S08]  /*70120*/  LDCU UR4, c[0x0][0x39c] ;  /* 0x00007380ff0477ac */ /* 0x000e300008000800 */
[----:B-----5:R3:W-:Y:S01]  /*70130*/  @P1 STG.E.U8 desc[UR18][R70.64], R79 ;  /* 0x0000004f46001986 */ /* 0x0207e2000c101112 */
[----:B------:R-:W-:Y:S01]  /*70140*/  ISETP.LT.AND P1, PT, R66, UR12, !P2 ;  /* 0x0000000c42007c0c */ /* 0x000fe2000d721270 */
[----:B------:R-:W5:Y:S01]  /*70150*/  LDCU UR12, c[0x0][0x398] ;  /* 0x00007300ff0c77ac */ /* 0x000f620008000800 */
[----:B---3--:R-:W-:-:S02]  /*70160*/  PRMT R70, R80, 0x9910, RZ ;  /* 0x0000991050467816 */ /* 0x008fc400000000ff */
[----:B------:R-:W3:Y:S02]  /*70170*/  LDL.LU.64 R80, [R1+0x418] ;  /* 0x0004180001507983 */ /* 0x000ee40000300a00 */
[----:B------:R-:W-:-:S07]  /*70180*/  SHF.R.S32.HI R70, RZ, 0x8, R70 ;  /* 0x00000008ff467819 */ /* 0x000fce0000011446 */
[----:B--2---:R2:W-:Y:S04]  /*70190*/  @P1 STG.E.U8 desc[UR18][R72.64], R70 ;  /* 0x0000004648001986 */ /* 0x0045e8000c101112 */
[----:B--2---:R-:W2:Y:S01]  /*701a0*/  LDL.LU.64 R72, [R1+0x410] ;  /* 0x0004100001487983 */ /* 0x004ea20000300a00 */
[----:B------:R-:W-:Y:S01]  /*701b0*/  VIADD R70, R0, 0x8 ;  /* 0x0000000800467836 */ /* 0x000fe20000000000 */
[----:B------:R-:W-:-:S04]  /*701c0*/  ISETP.LT.AND P2, PT, R67, UR20, !P2 ;  /* 0x0000001443007c0c */ /* 0x000fc8000d741270 */
[----:B0-----:R-:W-:Y:S01]  /*701d0*/  ISETP.GE.AND P1, PT, R70, UR4, PT ;  /* 0x0000000446007c0c */ /* 0x001fe2000bf26270 */
[----:B------:R-:W0:Y:S01]  /*701e0*/  LDCU UR4, c[0x0][0x39c] ;  /* 0x00007380ff0477ac */ /* 0x000e220008000800 */
[----:B------:R-:W-:-:S04]  /*701f0*/  PRMT R70, R79, 0x9910, RZ ;  /* 0x000099104f467816 */ /* 0x000fc800000000ff */
[----:B------:R-:W-:-:S05]  /*70200*/  SHF.R.S32.HI R70, RZ, 0x8, R70 ;  /* 0x00000008ff467819 */ /* 0x000fca0000011446 */
[----:B----4-:R4:W-:Y:S01]  /*70210*/  @P2 STG.E.U8 desc[UR18][R84.64], R70 ;  /* 0x0000004654002986 */ /* 0x0109e2000c101112 */
[----:B------:R-:W-:Y:S02]  /*70220*/  ISETP.LT.AND P2, PT, R66, UR16, !P6 ;  /* 0x0000001042007c0c */ /* 0x000fe4000f741270 */
[----:B------:R-:W-:Y:S01]  /*70230*/  ISETP.LT.AND P6, PT, R67, UR24, !P6 ;  /* 0x0000001843007c0c */ /* 0x000fe2000f7c1270 */
[----:B----4-:R-:W4:Y:S10]  /*70240*/  LDL.LU.64 R84, [R1+0x408] ;  /* 0x0004080001547983 */ /* 0x010f340000300a00 */
[----:B------:R0:W-:Y:S02]  /*70250*/  @P2 STG.E.U8 desc[UR18][R68.64], R88 ;  /* 0x0000005844002986 */ /* 0x0001e4000c101112 */
[----:B0-----:R-:W-:-:S05]  /*70260*/  VIADD R68, R0, 0x9 ;  /* 0x0000000900447836 */ /* 0x001fca0000000000 */
[----:B------:R-:W-:Y:S01]  /*70270*/  ISETP.GE.AND P2, PT, R68, UR4, PT ;  /* 0x0000000444007c0c */ /* 0x000fe2000bf46270 */
[----:B------:R0:W-:Y:S04]  /*70280*/  @P6 STG.E.U8 desc[UR18][R86.64], R78 ;  /* 0x0000004e56006986 */ /* 0x0001e8000c101112 */
[----:B------:R-:W5:Y:S01]  /*70290*/  LDL.LU.64 R68, [R1+0x400] ;  /* 0x0004000001447983 */ /* 0x000f620000300a00 */
[----:B------:R-:W1:Y:S03]  /*702a0*/  LDCU UR4, c[0x0][0x39c] ;  /* 0x00007380ff0477ac */ /* 0x000e660008000800 */
[----:B0-----:R-:W5:Y:S01]  /*702b0*/  LDL.LU.64 R86, [R1+0x3f8] ;  /* 0x0003f80001567983 */ /* 0x001f620000300a00 */
[----:B------:R-:W-:-:S02]  /*702c0*/  ISETP.LT.AND P6, PT, R66, UR22, !P4 ;  /* 0x0000001642007c0c */ /* 0x000fc4000e7c1270 */
[----:B------:R-:W-:-:S04]  /*702d0*/  PRMT R70, R88, 0x9910, RZ ;  /* 0x0000991058467816 */ /* 0x000fc800000000ff */
[----:B------:R-:W-:Y:S02]  /*702e0*/  SHF.R.S32.HI R70, RZ, 0x8, R70 ;  /* 0x00000008ff467819 */ /* 0x000fe40000011446 */
[----:B------:R-:W-:-:S05]  /*702f0*/  ISETP.LT.AND P4, PT, R67, UR28, !P4 ;  /* 0x0000001c43007c0c */ /* 0x000fca000e781270 */
[----:B---3--:R0:W-:Y:S02]  /*70300*/  @P6 STG.E.U8 desc[UR18][R80.64], R70 ;  /* 0x0000004650006986 */ /* 0x0081e4000c101112 */
[----:B0-----:R-:W-:-:S05]  /*70310*/  VIADD R70, R0, 0xa ;  /* 0x0000000a00467836 */ /* 0x001fca0000000000 */
[----:B-1----:R-:W-:Y:S01]  /*70320*/  ISETP.GE.AND P6, PT, R70, UR4, PT ;  /* 0x0000000446007c0c */ /* 0x002fe2000bfc6270 */
[----:B------:R-:W0:Y:S01]  /*70330*/  LDCU UR4, c[0x0][0x39c] ;  /* 0x00007380ff0477ac */ /* 0x000e220008000800 */
[----:B------:R-:W-:Y:S02]  /*70340*/  PRMT R70, R78, 0x9910, RZ ;  /* 0x000099104e467816 */ /* 0x000fe400000000ff */
[----:B------:R-:W3:Y:S02]  /*70350*/  LDL.LU.64 R78, [R1+0x3f0] ;  /* 0x0003f000014e7983 */ /* 0x000ee40000300a00 */
[----:B------:R-:W-:Y:S02]  /*70360*/  SHF.R.S32.HI R70, RZ, 0x8, R70 ;  /* 0x00000008ff467819 */ /* 0x000fe40000011446 */
[----:B------:R-:W3:Y:S04]  /*70370*/  LDL.LU R80, [R1+0x480] ;  /* 0x0004800001507983 */ /* 0x000ee80000300800 */
[----:B--2---:R1:W-:Y:S04]  /*70380*/  @P4 STG.E.U8 desc[UR18][R72.64], R70 ;  /* 0x0000004648004986 */ /* 0x0043e8000c101112 */
[----:B-1----:R-:W2:Y:S01]  /*70390*/  LDL.LU.64 R72, [R1+0x3e8] ;  /* 0x0003e80001487983 */ /* 0x002ea20000300a00 */
[----:B------:R-:W-:-:S02]  /*703a0*/  ISETP.LT.AND P4, PT, R66, UR30, !P5 ;  /* 0x0000001e42007c0c */ /* 0x000fc4000ef81270 */
[----:B------:R-:W-:Y:S01]  /*703b0*/  ISETP.LT.AND P5, PT, R67, UR32, !P5 ;  /* 0x0000002043007c0c */ /* 0x000fe2000efa1270 */
[----:B------:R-:W-:-:S10]  /*703c0*/  VIADD R70, R0, 0xb ;  /* 0x0000000b00467836 */ /* 0x000fd40000000000 */
[----:B----4-:R1:W-:Y:S01]  /*703d0*/  @P4 STG.E.U8 desc[UR18][R84.64], R89 ;  /* 0x0000005954004986 */ /* 0x0103e2000c101112 */
[----:B0-----:R-:W-:Y:S01]  /*703e0*/  ISETP.GE.AND P4, PT, R70, UR4, PT ;  /* 0x0000000446007c0c */ /* 0x001fe2000bf86270 */
[----:B------:R-:W0:Y:S02]  /*703f0*/  LDCU UR4, c[0x0][0x39c] ;  /* 0x00007380ff0477ac */ /* 0x000e240008000800 */
[----:B-1----:R-:W4:Y:S04]  /*70400*/  LDL.LU.64 R84, [R1+0x3e0] ;  /* 0x0003e00001547983 */ /* 0x002f280000300a00 */
[----:B------:R-:W4:Y:S04]  /*70410*/  LDL.LU.64 R70, [R1+0x3d8] ;  /* 0x0003d80001467983 */ /* 0x000f280000300a00 */
[----:B-----5:R1:W-:Y:S01]  /*70420*/  @P5 STG.E.U8 desc[UR18][R68.64], R75 ;  /* 0x0000004b44005986 */ /* 0x0203e2000c101112 */
[----:B------:R-:W-:Y:S01]  /*70430*/  ISETP.LT.AND P5, PT, R66, UR7, !P3 ;  /* 0x0000000742007c0c */ /* 0x000fe2000dfa1270 */
[----:B------:R-:W5:Y:S01]  /*70440*/  LDCU UR7, c[0x0][0x398] ;  /* 0x00007300ff0777ac */ /* 0x000f620008000800 */
[----:B-1----:R-:W-:-:S02]  /*70450*/  PRMT R68, R89, 0x9910, RZ ;  /* 0x0000991059447816 */ /* 0x002fc400000000ff */
[----:B------:R-:W4:Y:S02]  /*70460*/  LDL.LU.64 R88, [R1+0x3d0] ;  /* 0x0003d00001587983 */ /* 0x000f240000300a00 */
[----:B------:R-:W-:Y:S01]  /*70470*/  SHF.R.S32.HI R69, RZ, 0x8, R68 ;  /* 0x00000008ff457819 */ /* 0x000fe20000011444 */
[----:B------:R-:W-:-:S06]  /*70480*/  VIADD R68, R0, 0xc ;  /* 0x0000000c00447836 */ /* 0x000fcc0000000000 */
[----:B------:R1:W-:Y:S01]  /*70490*/  @P5 STG.E.U8 desc[UR18][R86.64], R69 ;  /* 0x0000004556005986 */ /* 0x0003e2000c101112 */
[----:B0-----:R-:W-:Y:S01]  /*704a0*/  ISETP.GE.AND P5, PT, R68, UR4, PT ;  /* 0x0000000444007c0c */ /* 0x001fe2000bfa6270 */
[----:B------:R-:W0:Y:S01]  /*704b0*/  LDCU UR4, c[0x0][0x398] ;  /* 0x00007300ff0477ac */ /* 0x000e220008000800 */
[----:B------:R-:W-:-:S04]  /*704c0*/  PRMT R68, R75, 0x9910, RZ ;  /* 0x000099104b447816 */ /* 0x000fc800000000ff */
[----:B------:R-:W-:Y:S01]  /*704d0*/  SHF.R.S32.HI R68, RZ, 0x8, R68 ;  /* 0x00000008ff447819 */ /* 0x000fe20000011444 */
[----:B-1----:R-:W4:Y:S01]  /*704e0*/  LDL.LU R87, [R1+0x484] ;  /* 0x0004840001577983 */ /* 0x002f220000300800 */
[----:B0-----:R-:W-:Y:S01]  /*704f0*/  ISETP.LT.AND P3, PT, R67, UR4, !P3 ;  /* 0x0000000443007c0c */ /* 0x001fe2000df61270 */
[----:B------:R-:W0:-:S12]  /*70500*/  LDCU UR4, c[0x0][0x39c] ;  /* 0x00007380ff0477ac */ /* 0x000e180008000800 */
[----:B---3--:R1:W-:Y:S01]  /*70510*/  @P3 STG.E.U8 desc[UR18][R78.64], R68 ;  /* 0x000000444e003986 */ /* 0x0083e2000c101112 */
[----:B-----5:R-:W-:Y:S01]  /*70520*/  ISETP.LT.AND P3, PT, R66, UR7, !P1 ;  /* 0x0000000742007c0c */ /* 0x020fe2000cf61270 */
[----:B------:R-:W3:Y:S02]  /*70530*/  LDCU UR7, c[0x0][0x398] ;  /* 0x00007300ff0777ac */ /* 0x000ee40008000800 */
[----:B-1----:R-:W5:Y:S10]  /*70540*/  LDL.LU.64 R78, [R1+0x3c8] ;  /* 0x0003c800014e7983 */ /* 0x002f740000300a00 */
[----:B--2---:R1:W-:Y:S04]  /*70550*/  @P3 STG.E.U8 desc[UR18][R72.64], R80 ;  /* 0x0000005048003986 */ /* 0x0043e8000c101112 */
[----:B-1----:R-:W4:Y:S01]  /*70560*/  LDL.LU.64 R72, [R1+0x1f80] ;  /* 0x001f800001487983 */ /* 0x002f220000300a00 */
[----:B------:R-:W-:-:S05]  /*70570*/  VIADD R68, R0, 0xd ;  /* 0x0000000d00447836 */ /* 0x000fca0000000000 */
[----:B0-----:R-:W-:Y:S01]  /*70580*/  ISETP.GE.AND P3, PT, R68, UR4, PT ;  /* 0x0000000444007c0c */ /* 0x001fe2000bf66270 */
[----:B------:R-:W0:Y:S01]  /*70590*/  LDCU UR4, c[0x0][0x398] ;  /* 0x00007300ff0477ac */ /* 0x000e220008000800 */
[----:B------:R-:W2:Y:S01]  /*705a0*/  LDL.LU.64 R68, [R1+0x3c0] ;  /* 0x0003c00001447983 */ /* 0x000ea20000300a00 */
[----:B------:R-:W-:-:S03]  /*705b0*/  PRMT R75, R80, 0x9910, RZ ;  /* 0x00009910504b7816 */ /* 0x000fc600000000ff */
[----:B------:R-:W2:Y:S01]  /*705c0*/  LDL.LU.64 R80, [R1+0x3b8] ;  /* 0x0003b80001507983 */ /* 0x000ea20000300a00 */
[----:B0-----:R-:W-:Y:S01]  /*705d0*/  ISETP.LT.AND P1, PT, R67, UR4, !P1 ;  /* 0x0000000443007c0c */ /* 0x001fe2000cf21270 */
[----:B------:R-:W0:-:S12]  /*705e0*/  LDCU UR4, c[0x0][0x39c] ;  /* 0x00007380ff0477ac */ /* 0x000e180008000800 */
[----:B----4-:R1:W-:Y:S01]  /*705f0*/  @P1 STG.E.U8 desc[UR18][R84.64], R73 ;  /* 0x0000004954001986 */ /* 0x0103e2000c101112 */
[----:B---3--:R-:W-:Y:S01]  /*70600*/  ISETP.LT.AND P1, PT, R66, UR7, !P2 ;  /* 0x0000000742007c0c */ /* 0x008fe2000d721270 */
[----:B------:R-:W3:Y:S01]  /*70610*/  LDCU UR7, c[0x0][0x398] ;  /* 0x00007300ff0777ac */ /* 0x000ee20008000800 */
[----:B-1----:R-:W-:Y:S01]  /*70620*/  SHF.R.S32.HI R84, RZ, 0x8, R75 ;  /* 0x00000008ff547819 */ /* 0x002fe2000001144b */
[----:B------:R-:W-:-:S10]  /*70630*/  VIADD R75, R0, 0xe ;  /* 0x0000000e004b7836 */ /* 0x000fd40000000000 */
[----:B------:R1:W-:Y:S01]  /*70640*/  @P1 STG.E.U8 desc[UR18][R70.64], R84 ;  /* 0x0000005446001986 */ /* 0x0003e2000c101112 */
[----:B0-----:R-:W-:Y:S01]  /*70650*/  ISETP.GE.AND P1, PT, R75, UR4, PT ;  /* 0x000000044b007c0c */ /* 0x001fe2000bf26270 */
[----:B------:R-:W0:Y:S01]  /*70660*/  LDCU UR4, c[0x0][0x398] ;  /* 0x00007300ff0477ac */ /* 0x000e220008000800 */
[----:B------:R-:W-:-:S04]  /*70670*/  PRMT R73, R73, 0x9910, RZ ;  /* 0x0000991049497816 */ /* 0x000fc800000000ff */
[----:B------:R-:W-:Y:S01]  /*70680*/  SHF.R.S32.HI R73, RZ, 0x8, R73 ;  /* 0x00000008ff497819 */ /* 0x000fe20000011449 */
[----:B-1----:R-:W4:Y:S04]  /*70690*/  LDL.LU.64 R70, [R1+0x1f78] ;  /* 0x001f780001467983 */ /* 0x002f280000300a00 */
[----:B------:R-:W4:Y:S01]  /*706a0*/  LDL.LU.64 R84, [R1+0x3b0] ;  /* 0x0003b00001547983 */ /* 0x000f220000300a00 */
[----:B0-----:R-:W-:Y:S01]  /*706b0*/  ISETP.LT.AND P2, PT, R67, UR4, !P2 ;  /* 0x0000000443007c0c */ /* 0x001fe2000d741270 */
[----:B------:R-:W0:-:S12]  /*706c0*/  LDCU UR4, c[0x0][0x39c] ;  /* 0x00007380ff0477ac */ /* 0x000e180008000800 */
[----:B------:R1:W-:Y:S01]  /*706d0*/  @P2 STG.E.U8 desc[UR18][R88.64], R73 ;  /* 0x0000004958002986 */ /* 0x0003e2000c101112 */
[----:B---3--:R-:W-:Y:S01]  /*706e0*/  ISETP.LT.AND P2, PT, R66, UR7, !P6 ;  /* 0x0000000742007c0c */ /* 0x008fe2000f741270 */
[----:B------:R-:W3:Y:S01]  /*706f0*/  LDCU UR7, c[0x0][0x398] ;  /* 0x00007300ff0777ac */ /* 0x000ee20008000800 */
[----:B-1----:R-:W-:Y:S01]  /*70700*/  VIADD R73, R0, 0xf ;  /* 0x0000000f00497836 */ /* 0x002fe20000000000 */
[----:B------:R-:W4:Y:S10]  /*70710*/  LDL.LU.64 R88, [R1+0x3a8] ;  /* 0x0003a80001587983 */ /* 0x000f340000300a00 */
[----:B-----5:R1:W-:Y:S01]  /*70720*/  @P2 STG.E.U8 desc[UR18][R78.64], R87 ;  /* 0x000000574e002986 */ /* 0x0203e2000c101112 */
[----:B0-----:R-:W-:Y:S01]  /*70730*/  ISETP.GE.AND P2, PT, R73, UR4, PT ;  /* 0x0000000449007c0c */ /* 0x001fe2000bf46270 */
[----:B------:R-:W0:Y:S02]  /*70740*/  LDCU UR4, c[0x0][0x398] ;  /* 0x00007300ff0477ac */ /* 0x000e240008000800 */
[----:B-1----:R-:W5:Y:S01]  /*70750*/  LDL.LU.64 R78, [R1+0x3a0] ;  /* 0x0003a000014e7983 */ /* 0x002f620000300a00 */
[----:B0-----:R-:W-:Y:S01]  /*70760*/  ISETP.LT.AND P6, PT, R67, UR4, !P6 ;  /* 0x0000000443007c0c */ /* 0x001fe2000f7c1270 */
[----:B------:R-:W0:Y:S01]  /*70770*/  LDCU UR4, c[0x0][0x39c] ;  /* 0x00007380ff0477ac */ /* 0x000e220008000800 */
[----:B------:R-:W-:-:S11]  /*70780*/  PRMT R73, R87, 0x9910, RZ ;  /* 0x0000991057497816 */ /* 0x000fd600000000ff */
[----:B--2---:R1:W-:Y:S01]  /*70790*/  @P6 STG.E.U8 desc[UR18][R68.64], R72 ;  /* 0x0000004844006986 */ /* 0x0043e2000c101112 */
[----:B---3--:R-:W-:Y:S01]  /*707a0*/  ISETP.LT.AND P6, PT, R66, UR7, !P4 ;  /* 0x0000000742007c0c */ /* 0x008fe2000e7c1270 */
[----:B------:R-:W2:Y:S01]  /*707b0*/  LDCU UR7, c[0x0][0x398] ;  /* 0x00007300ff0777ac */ /* 0x000ea20008000800 */
[----:B------:R-:W-:Y:S01]  /*707c0*/  SHF.R.S32.HI R75, RZ, 0x8, R73 ;  /* 0x00000008ff4b7819 */ /* 0x000fe20000011449 */
[----:B-1----:R-:W5:Y:S04]  /*707d0*/  LDL.LU.64 R68, [R1+0x1f70] ;  /* 0x001f700001447983 */ /* 0x002f680000300a00 */
[----:B------:R-:W3:Y:S06]  /*707e0*/  LDL.LU.64 R86, [R1+0x398] ;  /* 0x0003980001567983 */ /* 0x000eec0000300a00 */
[----:B------:R1:W-:Y:S04]  /*707f0*/  @P6 STG.E.U8 desc[UR18][R80.64], R75 ;  /* 0x0000004b50006986 */ /* 0x0003e8000c101112 */
[----:B-1----:R-:W3:Y:S01]  /*70800*/  LDL.LU R81, [R1+0x1f68] ;  /* 0x001f680001517983 */ /* 0x002ee20000300800 */
[----:B------:R-:W-:-:S05]  /*70810*/  VIADD R73, R0, 0x10 ;  /* 0x0000001000497836 */ /* 0x000fca0000000000 */
[----:B0-----:R-:W-:Y:S01]  /*70820*/  ISETP.GE.AND P6, PT, R73, UR4, PT ;  /* 0x0000000449007c0c */ /* 0x001fe2000bfc6270 */
[----:B------:R-:W0:Y:S01]  /*70830*/  LDCU UR4, c[0x0][0x398] ;  /* 0x00007300ff0477ac */ /* 0x000e220008000800 */
[----:B------:R-:W-:-:S05]  /*70840*/  PRMT R72, R72, 0x9910, RZ ;  /* 0x0000991048487816 */ /* 0x000fca00000000ff */
[----:B------:R-:W-:Y:S02]  /*70850*/  IMAD.MOV.U32 R75, RZ, RZ, R72 ;  /* 0x000000ffff4b7224 */ /* 0x000fe400078e0048 */
[----:B------:R-:W5:Y:S01]  /*70860*/  LDL.LU.64 R72, [R1+0x390] ;  /* 0x0003900001487983 */ /* 0x000f620000300a00 */
[----:B0-----:R-:W-:Y:S01]  /*70870*/  ISETP.LT.AND P4, PT, R67, UR4, !P4 ;  /* 0x0000000443007c0c */ /* 0x001fe2000e781270 */
[----:B------:R-:W0:Y:S01]  /*70880*/  LDCU UR4, c[0x0][0x39c] ;  /* 0x00007380ff0477ac */ /* 0x000e220008000800 */
[----:B------:R-:W-:-:S11]  /*70890*/  SHF.R.S32.HI R75, RZ, 0x8, R75 ;  /* 0x00000008ff4b7819 */ /* 0x000fd6000001144b */
[----:B----4-:R1:W-:Y:S01]  /*708a0*/  @P4 STG.E.U8 desc[UR18][R84.64], R75 ;  /* 0x0000004b54004986 */ /* 0x0103e2000c101112 */
[----:B--2---:R-:W-:Y:S01]  /*708b0*/  ISETP.LT.AND P4, PT, R66, UR7, !P5 ;  /* 0x0000000742007c0c */ /* 0x004fe2000ef81270 */
[----:B------:R-:W2:Y:S01]  /*708c0*/  LDCU UR7, c[0x0][0x398] ;  /* 0x00007300ff0777ac */ /* 0x000ea20008000800 */
[----:B-1----:R-:W-:Y:S01]  /*708d0*/  VIADD R75, R0, 0x11 ;  /* 0x00000011004b7836 */ /* 0x002fe20000000000 */
[----:B------:R-:W4:Y:S10]  /*708e0*/  LDL.LU.64 R84, [R1+0x388] ;  /* 0x0003880001547983 */ /* 0x000f340000300a00 */
[----:B---3--:R1:W-:Y:S01]  /*708f0*/  @P4 STG.E.U8 desc[UR18][R88.64], R81 ;  /* 0x0000005158004986 */ /* 0x0083e2000c101112 */
[----:B0-----:R-:W-:Y:S01]  /*70900*/  ISETP.GE.AND P4, PT, R75, UR4, PT ;  /* 0x000000044b007c0c */ /* 0x001fe2000bf86270 */
[----:B------:R-:W0:Y:S02]  /*70910*/  LDCU UR4, c[0x0][0x398] ;  /* 0x00007300ff0477ac */ /* 0x000e240008000800 */
[----:B-1----:R-:W3:Y:S01]  /*70920*/  LDL.LU.64 R88, [R1+0x380] ;  /* 0x0003800001587983 */ /* 0x002ee20000300a00 */
[----:B0-----:R-:W-:Y:S01]  /*70930*/  ISETP.LT.AND P5, PT, R67, UR4, !P5 ;  /* 0x0000000443007c0c */ /* 0x001fe2000efa1270 */
[----:B------:R-:W0:Y:S01]  /*70940*/  LDCU UR4, c[0x0][0x39c] ;  /* 0x00007380ff0477ac */ /* 0x000e220008000800 */
[----:B------:R-:W-:-:S11]  /*70950*/  PRMT R75, R81, 0x9910, RZ ;  /* 0x00009910514b7816 */ /* 0x000fd600000000ff */
[----:B-----5:R1:W-:Y:S01]  /*70960*/  @P5 STG.E.U8 desc[UR18][R78.64], R69 ;  /* 0x000000454e005986 */ /* 0x0203e2000c101112 */
[----:B--2---:R-:W-:Y:S01]  /*70970*/  ISETP.LT.AND P5, PT, R66, UR7, !P3 ;  /* 0x0000000742007c0c */ /* 0x004fe2000dfa1270 */
[----:B------:R-:W2:Y:S01]  /*70980*/  LDCU UR7, c[0x0][0x398] ;  /* 0x00007300ff0777ac */ /* 0x000ea20008000800 */
[----:B------:R-:W-:Y:S01]  /*70990*/  SHF.R.S32.HI R80, RZ, 0x8, R75 ;  /* 0x00000008ff507819 */ /* 0x000fe2000001144b */
[----:B-1----:R-:W5:Y:S10]  /*709a0*/  LDL.LU.64 R78, [R1+0x378] ;  /* 0x00037800014e7983 */ /* 0x002f740000300a00 */
[----:B------:R1:W-:Y:S04]  /*709b0*/  @P5 STG.E.U8 desc[UR18][R86.64], R80 ;  /* 0x0000005056005986 */ /* 0x0003e8000c101112 */
[----:B-1----:R-:W4:Y:S01]  /*709c0*/  LDL.LU.64 R86, [R1+0x1f60] ;  /* 0x001f600001567983 */ /* 0x002f220000300a00 */
[----:B------:R-:W-:-:S03]  /*709d0*/  VIADD R75, R0, 0x12 ;  /* 0x00000012004b7836 */ /* 0x000fc60000000000 */
[----:B------:R-:W3:Y:S02]  /*709e0*/  LDL.LU.64 R80, [R1+0x370] ;  /* 0x0003700001507983 */ /* 0x000ee40000300a00 */
[----:B0-----:R-:W-:Y:S01]  /*709f0*/  ISETP.GE.AND P5, PT, R75, UR4, PT ;  /* 0x000000044b007c0c */ /* 0x001fe2000bfa6270 */
[----:B------:R-:W0:Y:S01]  /*70a00*/  LDCU UR4, c[0x0][0x398] ;  /* 0x00007300ff0477ac */ /* 0x000e220008000800 */
[----:B------:R-:W-:-:S04]  /*70a10*/  PRMT R69, R69, 0x9910, RZ ;  /* 0x0000991045457816 */ /* 0x000fc800000000ff */
[----:B------:R-:W-:Y:S02]  /*70a20*/  SHF.R.S32.HI R69, RZ, 0x8, R69 ;  /* 0x00000008ff457819 */ /* 0x000fe40000011445 */
[----:B0-----:R-:W-:Y:S01]  /*70a30*/  ISETP.LT.AND P3, PT, R67, UR4, !P3 ;  /* 0x0000000443007c0c */ /* 0x001fe2000df61270 */
[----:B------:R-:W0:-:S12]  /*70a40*/  LDCU UR4, c[0x0][0x39c] ;  /* 0x00007380ff0477ac */ /* 0x000e180008000800 */
[----:B------:R1:W-:Y:S01]  /*70a50*/  @P3 STG.E.U8 desc[UR18][R72.64], R69 ;  /* 0x0000004548003986 */ /* 0x0003e2000c101112 */
[----:B--2---:R-:W-:Y:S01]  /*70a60*/  ISETP.LT.AND P3, PT, R66, UR7, !P1 ;  /* 0x0000000742007c0c */ /* 0x004fe2000cf61270 */
[----:B------:R-:W2:Y:S02]  /*70a70*/  LDCU UR7, c[0x0][0x398] ;  /* 0x00007300ff0777ac */ /* 0x000ea40008000800 */
[----:B-1----:R-:W5:Y:S01]  /*70a80*/  LDL.LU.64 R72, [R1+0x368] ;  /* 0x0003680001487983 */ /* 0x002f620000300a00 */
[----:B------:R-:W-:-:S09]  /*70a90*/  VIADD R69, R0, 0x13 ;  /* 0x0000001300457836 */ /* 0x000fd20000000000 */
[----:B----4-:R1:W-:Y:S01]  /*70aa0*/  @P3 STG.E.U8 desc[UR18][R84.64], R87 ;  /* 0x0000005754003986 */ /* 0x0103e2000c101112 */
[----:B0-----:R-:W-:Y:S01]  /*70ab0*/  ISETP.GE.AND P3, PT, R69, UR4, PT ;  /* 0x0000000445007c0c */ /* 0x001fe2000bf66270 */
[----:B------:R-:W0:Y:S02]  /*70ac0*/  LDCU UR4, c[0x0][0x398] ;  /* 0x00007300ff0477ac */ /* 0x000e240008000800 */
[----:B-1----:R-:W4:Y:S01]  /*70ad0*/  LDL.LU.64 R84, [R1+0x360] ;  /* 0x0003600001547983 */ /* 0x002f220000300a00 */
[----:B0-----:R-:W-:Y:S01]  /*70ae0*/  ISETP.LT.AND P1, PT, R67, UR4, !P1 ;  /* 0x0000000443007c0c */ /* 0x001fe2000cf21270 */
[----:B------:R-:W0:-:S12]  /*70af0*/  LDCU UR4, c[0x0][0x39c] ;  /* 0x00007380ff0477ac */ /* 0x000e180008000800 */
[----:B---3--:R1:W-:Y:S04]  /*70b00*/  @P1 STG.E.U8 desc[UR18][R88.64], R68 ;  /* 0x0000004458001986 */ /* 0x0083e8000c101112 */
[----:B-1----:R-:W3:Y:S01]  /*70b10*/  LDL.LU.64 R88, [R1+0x358] ;  /* 0x0003580001587983 */ /* 0x002ee20000300a00 */
[----:B--2---:R-:W-:Y:S01]  /*70b20*/  ISETP.LT.AND P1, PT, R66, UR7, !P2 ;  /* 0x0000000742007c0c */ /* 0x004fe2000d721270 */
[----:B------:R-:W1:Y:S01]  /*70b30*/  LDCU UR7, c[0x0][0x398] ;  /* 0x00007300ff0777ac */ /* 0x000e620008000800 */
[----:B------:R-:W-:-:S04]  /*70b40*/  PRMT R69, R87, 0x9910, RZ ;  /* 0x0000991057457816 */ /* 0x000fc800000000ff */
[----:B------:R-:W-:Y:S01]  /*70b50*/  SHF.R.S32.HI R75, RZ, 0x8, R69 ;  /* 0x00000008ff4b7819 */ /* 0x000fe20000011445 */
[----:B------:R-:W-:-:S06]  /*70b60*/  VIADD R69, R0, 0x14 ;  /* 0x0000001400457836 */ /* 0x000fcc0000000000 */
[----:B-----5:R2:W-:Y:S01]  /*70b70*/  @P1 STG.E.U8 desc[UR18][R78.64], R75 ;  /* 0x0000004b4e001986 */ /* 0x0205e2000c101112 */
[----:B0-----:R-:W-:Y:S01]  /*70b80*/  ISETP.GE.AND P1, PT, R69, UR4, PT ;  /* 0x0000000445007c0c */ /* 0x001fe2000bf26270 */
[----:B------:R-:W0:Y:S01]  /*70b90*/  LDCU UR4, c[0x0][0x398] ;  /* 0x00007300ff0477ac */ /* 0x000e220008000800 */
[----:B------:R-:W-:-:S04]  /*70ba0*/  PRMT R68, R68, 0x9910, RZ ;  /* 0x0000991044447816 */ /* 0x000fc800000000ff */
[----:B------:R-:W-:Y:S01]  /*70bb0*/  SHF.R.S32.HI R68, RZ, 0x8, R68 ;  /* 0x00000008ff447819 */ /* 0x000fe20000011444 */
[----:B--2---:R-:W2:Y:S01]  /*70bc0*/  LDL.LU.64 R78, [R1+0x350] ;  /* 0x00035000014e7983 */ /* 0x004ea20000300a00 */
[----:B0-----:R-:W-:Y:S01]  /*70bd0*/  ISETP.LT.AND P2, PT, R67, UR4, !P2 ;  /* 0x0000000443007c0c */ /* 0x001fe2000d741270 */
[----:B------:R-:W0:-:S12]  /*70be0*/  LDCU UR4, c[0x0][0x39c] ;  /* 0x00007380ff0477ac */ /* 0x000e180008000800 */
[----:B------:R5:W-:Y:S01]  /*70bf0*/  @P2 STG.E.U8 desc[UR18][R80.64], R68 ;  /* 0x0000004450002986 */ /* 0x000be2000c101112 */
[----:B-1----:R-:W-:Y:S01]  /*70c00*/  ISETP.LT.AND P2, PT, R66, UR7, !P6 ;  /* 0x0000000742007c0c */ /* 0x002fe2000f741270 */
[----:B------:R-:W1:Y:S01]  /*70c10*/  LDCU UR7, c[0x0][0x398] ;  /* 0x00007300ff0777ac */ /* 0x000e620008000800 */
[----:B-----5:R-:W-:Y:S01]  /*70c20*/  VIADD R68, R0, 0x15 ;  /* 0x0000001500447836 */ /* 0x020fe20000000000 */
[----:B------:R-:W-:-:S10]  /*70c30*/  PRMT R75, R86, 0x9910, RZ ;  /* 0x00009910564b7816 */ /* 0x000fd400000000ff */
[----:B------:R5:W-:Y:S01]  /*70c40*/  @P2 STG.E.U8 desc[UR18][R72.64], R86 ;  /* 0x0000005648002986 */ /* 0x000be2000c101112 */
[----:B0-----:R-:W-:Y:S01]  /*70c50*/  ISETP.GE.AND P2, PT, R68, UR4, PT ;  /* 0x0000000444007c0c */ /* 0x001fe2000bf46270 */
[----:B------:R-:W0:Y:S02]  /*70c60*/  LDCU UR4, c[0x0][0x398] ;  /* 0x00007300ff0477ac */ /* 0x000e240008000800 */
[----:B------:R-:W2:Y:S01]  /*70c70*/  LDL.LU.64 R80, [R1+0x348] ;  /* 0x0003480001507983 */ /* 0x000ea20000300a00 */
[----:B-----5:R-:W-:-:S03]  /*70c80*/  SHF.R.S32.HI R86, RZ, 0x8, R75 ;  /* 0x00000008ff567819 */ /* 0x020fc6000001144b */
[----:B------:R-:W5:Y:S04]  /*70c90*/  LDL.LU.64 R72, [R1+0x1f58] ;  /* 0x001f580001487983 */ /* 0x000f680000300a00 */
[----:B------:R-:W5:Y:S01]  /*70ca0*/  LDL.LU.64 R68, [R1+0x340] ;  /* 0x0003400001447983 */ /* 0x000f620000300a00 */
[----:B0-----:R-:W-:Y:S01]  /*70cb0*/  ISETP.LT.AND P6, PT, R67, UR4, !P6 ;  /* 0x0000000443007c0c */ /* 0x001fe2000f7c1270 */
[----:B------:R-:W0:-:S12]  /*70cc0*/  LDCU UR4, c[0x0][0x39c] ;  /* 0x00007380ff0477ac */ /* 0x000e180008000800 */
[----:B----4-:R4:W-:Y:S01]  /*70cd0*/  @P6 STG.E.U8 desc[UR18][R84.64], R71 ;  /* 0x0000004754006986 */ /* 0x0109e2000c101112 */
[----:B-1----:R-:W-:Y:S01]  /*70ce0*/  ISETP.LT.AND P6, PT, R66, UR7, !P4 ;  /* 0x0000000742007c0c */ /* 0x002fe2000e7c1270 */
[----:B------:R-:W-:Y:S01]  /*70cf0*/  VIADD R75, R0, 0x16 ;  /* 0x00000016004b7836 */ /* 0x000fe20000000000 */
[----:B------:R-:W1:Y:S01]  /*70d00*/  LDCU UR7, c[0x0][0x398] ;  /* 0x00007300ff0777ac */ /* 0x000e620008000800 */
[----:B----4-:R-:W4:Y:S10]  /*70d10*/  LDL.LU.64 R84, [R1+0x338] ;  /* 0x0003380001547983 */ /* 0x010f340000300a00 */
[----:B---3--:R3:W-:Y:S04]  /*70d20*/  @P6 STG.E.U8 desc[UR18][R88.64], R86 ;  /* 0x0000005658006986 */ /* 0x0087e8000c101112 */
[----:B---3--:R-:W3:Y:S01]  /*70d30*/  LDL.LU R88, [R1+0x1f50] ;  /* 0x001f500001587983 */ /* 0x008ee20000300800 */
[----:B0-----:R-:W-:Y:S01]  /*70d40*/  ISETP.GE.AND P6, PT, R75, UR4, PT ;  /* 0x000000044b007c0c */ /* 0x001fe2000bfc6270 */
[----:B------:R-:W0:Y:S02]  /*70d50*/  LDCU UR4, c[0x0][0x398] ;  /* 0x00007300ff0477ac */ /* 0x000e240008000800 */
[----:B------:R-:W4:Y:S01]  /*70d60*/  LDL.LU.64 R86, [R1+0x330] ;  /* 0x0003300001567983 */ /* 0x000f220000300a00 */
[----:B------:R-:W-:-:S04]  /*70d70*/  PRMT R71, R71, 0x9910, RZ ;  /* 0x0000991047477816 */ /* 0x000fc800000000ff */
[----:B------:R-:W-:Y:S02]  /*70d80*/  SHF.R.S32.HI R71, RZ, 0x8, R71 ;  /* 0x00000008ff477819 */ /* 0x000fe40000011447 */
[----:B0-----:R-:W-:Y:S01]  /*70d90*/  ISETP.LT.AND P4, PT, R67, UR4, !P4 ;  /* 0x0000000443007c0c */ /* 0x001fe2000e781270 */
[----:B------:R-:W0:-:S12]  /*70da0*/  LDCU UR4, c[0x0][0x39c] ;  /* 0x00007380ff0477ac */ /* 0x000e180008000800 */
[----:B--2---:R2:W-:Y:S01]  /*70db0*/  @P4 STG.E.U8 desc[UR18][R78.64], R71 ;  /* 0x000000474e004986 */ /* 0x0045e2000c101112 */
[----:B-1----:R-:W-:Y:S01]  /*70dc0*/  ISETP.LT.AND P4, PT, R66, UR7, !P5 ;  /* 0x0000000742007c0c */ /* 0x002fe2000ef81270 */
[----:B------:R-:W1:Y:S02]  /*70dd0*/  LDCU UR7, c[0x0][0x398] ;  /* 0x00007300ff0777ac */ /* 0x000e640008000800 */
[----:B--2---:R-:W2:Y:S01]  /*70de0*/  LDL.LU.64 R78, [R1+0x328] ;  /* 0x00032800014e7983 */ /* 0x004ea20000300a00 */
[----:B------:R-:W-:-:S09]  /*70df0*/  VIADD R71, R0, 0x17 ;  /* 0x0000001700477836 */ /* 0x000fd20000000000 */
[----:B---3--:R3:W-:Y:S01]  /*70e00*/  @P4 STG.E.U8 desc[UR18][R80.64], R88 ;  /* 0x0000005850004986 */ /* 0x0087e2000c101112 */
[----:B0-----:R-:W-:Y:S01]  /*70e10*/  ISETP.GE.AND P4, PT, R71, UR4, PT ;  /* 0x0000000447007c0c */ /* 0x001fe2000bf86270 */
[----:B------:R-:W0:Y:S02]  /*70e20*/  LDCU UR4, c[0x0][0x398] ;  /* 0x00007300ff0477ac */ /* 0x000e240008000800 */
[----:B---3--:R-:W3:Y:S01]  /*70e30*/  LDL.LU.64 R80, [R1+0x320] ;  /* 0x0003200001507983 */ /* 0x008ee20000300a00 */
[----:B0-----:R-:W-:Y:S01]  /*70e40*/  ISETP.LT.AND P5, PT, R67, UR4, !P5 ;  /* 0x0000000443007c0c */ /* 0x001fe2000efa1270 */
[----:B------:R-:W0:Y:S01]  /*70e50*/  LDCU UR4, c[0x0][0x39c] ;  /* 0x00007380ff0477ac */ /* 0x000e220008000800 */
[----:B------:R-:W-:-:S11]  /*70e60*/  PRMT R71, R88, 0x9910, RZ ;  /* 0x0000991058477816 */ /* 0x000fd600000000ff */
[----:B-----5:R5:W-:Y:S04]  /*70e70*/  @P5 STG.E.U8 desc[UR18][R68.64], R70 ;  /* 0x0000004644005986 */ /* 0x020be8000c101112 */
[----:B-----5:R-:W5:Y:S04]  /*70e80*/  LDL.LU.64 R68, [R1+0x1f48] ;  /* 0x001f480001447983 */ /* 0x020f680000300a00 */
[----:B------:R-:W5:Y:S01]  /*70e90*/  LDL.LU.64 R88, [R1+0x318] ;  /* 0x0003180001587983 */ /* 0x000f620000300a00 */
[----:B-1----:R-:W-:Y:S01]  /*70ea0*/  ISETP.LT.AND P5, PT, R66, UR7, !P3 ;  /* 0x0000000742007c0c */ /* 0x002fe2000dfa1270 */
[----:B------:R-:W1:Y:S01]  /*70eb0*/  LDCU UR7, c[0x0][0x398] ;  /* 0x00007300ff0777ac */ /* 0x000e620008000800 */
[----:B------:R-:W-:-:S11]  /*70ec0*/  SHF.R.S32.HI R75, RZ, 0x8, R71 ;  /* 0x00000008ff4b7819 */ /* 0x000fd60000011447 */
[----:B----4-:R4:W-:Y:S04]  /*70ed0*/  @P5 STG.E.U8 desc[UR18][R84.64], R75 ;  /* 0x0000004b54005986 */ /* 0x0109e8000c101112 */
[----:B----4-:R-:W4:Y:S01]  /*70ee0*/  LDL.LU.64 R84, [R1+0x310] ;  /* 0x0003100001547983 */ /* 0x010f220000300a00 */
[----:B------:R-:W-:-:S05]  /*70ef0*/  VIADD R71, R0, 0x18 ;  /* 0x0000001800477836 */ /* 0x000fca0000000000 */
[----:B0-----:R-:W-:Y:S01]  /*70f00*/  ISETP.GE.AND P5, PT, R71, UR4, PT ;  /* 0x0000000447007c0c */ /* 0x001fe2000bfa6270 */
[----:B------:R-:W0:Y:S01]  /*70f10*/  LDCU UR4, c[0x0][0x398] ;  /* 0x00007300ff0477ac */ /* 0x000e220008000800 */
[----:B------:R-:W-:-:S04]  /*70f20*/  PRMT R70, R70, 0x9910, RZ ;  /* 0x0000991046467816 */ /* 0x000fc800000000ff */
[----:B------:R-:W-:Y:S02]  /*70f30*/  SHF.R.S32.HI R70, RZ, 0x8, R70 ;  /* 0x00000008ff467819 */ /* 0x000fe40000011446 */
[----:B0-----:R-:W-:Y:S01]  /*70f40*/  ISETP.LT.AND P3, PT, R67, UR4, !P3 ;  /* 0x0000000443007c0c */ /* 0x001fe2000df61270 */
[----:B------:R-:W0:-:S12]  /*70f50*/  LDCU UR4, c[0x0][0x39c] ;  /* 0x00007380ff0477ac */ /* 0x000e180008000800 */
[----:B------:R0:W-:Y:S01]  /*70f60*/  @P3 STG.E.U8 desc[UR18][R86.64], R70 ;  /* 0x0000004656003986 */ /* 0x0001e2000c101112 */
[----:B-1----:R-:W-:Y:S01]  /*70f70*/  ISETP.LT.AND P3, PT, R66, UR7, !P1 ;  /* 0x0000000742007c0c */ /* 0x002fe2000cf61270 */
[----:B------:R-:W1:Y:S01]  /*70f80*/  LDCU UR7, c[0x0][0x398] ;  /* 0x00007300ff0777ac */ /* 0x000e620008000800 */
[----:B0-----:R-:W-:Y:S01]  /*70f90*/  VIADD R70, R0, 0x19 ;  /* 0x0000001900467836 */ /* 0x001fe20000000000 */
[----:B------:R-:W-:-:S10]  /*70fa0*/  PRMT R75, R90, 0x9910, RZ ;  /* 0x000099105a4b7816 */ /* 0x000fd400000000ff */
[----:B--2---:R0:W-:Y:S01]  /*70fb0*/  @P3 STG.E.U8 desc[UR18][R78.64], R90 ;  /* 0x0000005a4e003986 */ /* 0x0041e2000c101112 */
[----:B------:R-:W-:Y:S01]  /*70fc0*/  ISETP.GE.AND P3, PT, R70, UR4, PT ;  /* 0x0000000446007c0c */ /* 0x000fe2000bf66270 */
[----:B------:R-:W2:Y:S02]  /*70fd0*/  LDCU UR4, c[0x0][0x398] ;  /* 0x00007300ff0477ac */ /* 0x000ea40008000800 */
[----:B------:R-:W4:Y:S04]  /*70fe0*/  LDL.LU.64 R86, [R1+0x308] ;  /* 0x0003080001567983 */ /* 0x000f280000300a00 */
[----:B------:R-:W4:Y:S04]  /*70ff0*/  LDL.LU.64 R70, [R1+0x300] ;  /* 0x0003000001467983 */ /* 0x000f280000300a00 */
[----:B0-----:R-:W4:Y:S01]  /*71000*/  LDL.LU.64 R78, [R1+0x2f8] ;  /* 0x0002f800014e7983 */ /* 0x001f220000300a00 */
[----:B--2---:R-:W-:Y:S01]  /*71010*/  ISETP.LT.AND P1, PT, R67, UR4, !P1 ;  /* 0x0000000443007c0c */ /* 0x004fe2000cf21270 */
[----:B------:R-:W0:-:S12]  /*71020*/  LDCU UR4, c[0x0][0x39c] ;  /* 0x00007380ff0477ac */ /* 0x000e180008000800 */
[----:B---3--:R2:W-:Y:S01]  /*71030*/  @P1 STG.E.U8 desc[UR18][R80.64], R74 ;  /* 0x0000004a50001986 */ /* 0x0085e2000c101112 */
[----:B-1----:R-:W-:Y:S01]  /*71040*/  ISETP.LT.AND P1, PT, R66, UR7, !P2 ;  /* 0x0000000742007c0c */ /* 0x002fe2000d721270 */
[----:B------:R-:W1:Y:S01]  /*71050*/  LDCU UR7, c[0x0][0x398] ;  /* 0x00007300ff0777ac */ /* 0x000e620008000800 */
[----:B--2---:R-:W-:Y:S01]  /*71060*/  SHF.R.S32.HI R80, RZ, 0x8, R75 ;  /* 0x00000008ff507819 */ /* 0x004fe2000001144b */
[----:B------:R-:W-:-:S10]  /*71070*/  VIADD R75, R0, 0x1a ;  /* 0x0000001a004b7836 */ /* 0x000fd40000000000 */
[----:B-----5:R2:W-:Y:S01]  /*71080*/  @P1 STG.E.U8 desc[UR18][R88.64], R80 ;  /* 0x0000005058001986 */ /* 0x0205e2000c101112 */
[----:B0-----:R-:W-:Y:S01]  /*71090*/  ISETP.GE.AND P1, PT, R75, UR4, PT ;  /* 0x000000044b007c0c */ /* 0x001fe2000bf26270 */
[----:B------:R-:W0:Y:S01]  /*710a0*/  LDCU UR4, c[0x0][0x398] ;  /* 0x00007300ff0477ac */ /* 0x000e220008000800 */
[----:B--2---:R-:W-:Y:S02]  /*710b0*/  PRMT R80, R74, 0x9910, RZ ;  /* 0x000099104a507816 */ /* 0x004fe400000000ff */
[----:B------:R-:W2:Y:S01]  /*710c0*/  LDL.LU.64 R74, [R1+0x2f0] ;  /* 0x0002f000014a7983 */ /* 0x000ea20000300a00 */
[----:B0-----:R-:W-:Y:S01]  /*710d0*/  ISETP.LT.AND P2, PT, R67, UR4, !P2 ;  /* 0x0000000443007c0c */ /* 0x001fe2000d741270 */
[----:B------:R-:W0:Y:S01]  /*710e0*/  LDCU UR4, c[0x0][0x39c] ;  /* 0x00007380ff0477ac */ /* 0x000e220008000800 */
[----:B------:R-:W-:Y:S02]  /*710f0*/  SHF.R.S32.HI R88, RZ, 0x8, R80 ;  /* 0x00000008ff587819 */ /* 0x000fe40000011450 */
[----:B------:R-:W3:Y:S09]  /*71100*/  LDL.LU.64 R80, [R1+0x2e8] ;  /* 0x0002e80001507983 */ /* 0x000ef20000300a00 */
[----:B----4-:R4:W-:Y:S04]  /*71110*/  @P2 STG.E.U8 desc[UR18][R84.64], R88 ;  /* 0x0000005854002986 */ /* 0x0109e8000c101112 */
[----:B----4-:R-:W4:Y:S01]  /*71120*/  LDL.LU.64 R84, [R1+0x1f40] ;  /* 0x001f400001547983 */ /* 0x010f220000300a00 */
[----:B-1----:R-:W-:Y:S01]  /*71130*/  ISETP.LT.AND P2, PT, R66, UR7, !P6 ;  /* 0x0000000742007c0c */ /* 0x002fe2000f741270 */
[C---:B------:R-:W-:Y:S01]  /*71140*/  VIADD R88, R0.reuse, 0x1b ;  /* 0x0000001b00587836 */ /* 0x040fe20000000000 */
[----:B------:R-:W1:Y:S01]  /*71150*/  LDCU UR7, c[0x0][0x398] ;  /* 0x00007300ff0777ac */ /* 0x000e620008000800 */
[----:B------:R-:W-:-:S10]  /*71160*/  VIADD R90, R0, 0x1c ;  /* 0x0000001c005a7836 */ /* 0x000fd40000000000 */
[----:B----4-:R4:W-:Y:S04]  /*71170*/  @P2 STG.E.U8 desc[UR18][R86.64], R84 ;  /* 0x0000005456002986 */ /* 0x0109e8000c101112 */
[----:B----4-:R-:W4:Y:S01]  /*71180*/  LDL.LU.64 R86, [R1+0x2e0] ;  /* 0x0002e00001567983 */ /* 0x010f220000300a00 */
[----:B0-----:R-:W-:Y:S01]  /*71190*/  ISETP.GE.AND P2, PT, R88, UR4, PT ;  /* 0x0000000458007c0c */ /* 0x001fe2000bf46270 */
[----:B------:R-:W0:Y:S02]  /*711a0*/  LDCU UR4, c[0x0][0x398] ;  /* 0x00007300ff0477ac */ /* 0x000e240008000800 */
[----:B------:R-:W5:Y:S01]  /*711b0*/  LDL.LU.64 R88, [R1+0x2d8] ;  /* 0x0002d80001587983 */ /* 0x000f620000300a00 */
[----:B0-----:R-:W-:Y:S01]  /*711c0*/  ISETP.LT.AND P6, PT, R67, UR4, !P6 ;  /* 0x0000000443007c0c */ /* 0x001fe2000f7c1270 */
[----:B------:R-:W0:Y:S01]  /*711d0*/  LDCU UR4, c[0x0][0x39c] ;  /* 0x00007380ff0477ac */ /* 0x000e220008000800 */
[----:B------:R-:W-:-:S11]  /*711e0*/  PRMT R84, R84, 0x9910, RZ ;  /* 0x0000991054547816 */ /* 0x000fd600000000ff */
[----:B------:R0:W-:Y:S01]  /*711f0*/  @P6 STG.E.U8 desc[UR18][R70.64], R93 ;  /* 0x0000005d46006986 */ /* 0x0001e2000c101112 */
[----:B-1----:R-:W-:Y:S01]  /*71200*/  ISETP.LT.AND P6, PT, R66, UR7, !P4 ;  /* 0x0000000742007c0c */ /* 0x002fe2000e7c1270 */
[----:B------:R-:W1:Y:S01]  /*71210*/  LDCU UR7, c[0x0][0x398] ;  /* 0x00007300ff0777ac */ /* 0x000e620008000800 */
[----:B------:R-:W-:Y:S02]  /*71220*/  SHF.R.S32.HI R84, RZ, 0x8, R84 ;  /* 0x00000008ff547819 */ /* 0x000fe40000011454 */
[----:B0-----:R-:W-:Y:S01]  /*71230*/  PRMT R93, R93, 0x9910, RZ ;  /* 0x000099105d5d7816 */ /* 0x001fe200000000ff */
[----:B------:R-:W5:Y:S08]  /*71240*/  LDL.LU.64 R70, [R1+0x1f38] ;  /* 0x001f380001467983 */ /* 0x000f700000300a00 */
[----:B------:R0:W-:Y:S01]  /*71250*/  @P6 STG.E.U8 desc[UR18][R78.64], R84 ;  /* 0x000000544e006986 */ /* 0x0001e2000c101112 */
[----:B------:R-:W-:Y:S01]  /*71260*/  ISETP.GE.AND P6, PT, R90, UR4, PT ;  /* 0x000000045a007c0c */ /* 0x000fe2000bfc6270 */
[----:B------:R-:W1:Y:S01]  /*71270*/  LDCU UR4, c[0x0][0x398] ;  /* 0x00007300ff0477ac */ /* 0x000e620008000800 */
[----:B------:R-:W-:Y:S01]  /*71280*/  SHF.R.S32.HI R93, RZ, 0x8, R93 ;  /* 0x00000008ff5d7819 */ /* 0x000fe2000001145d */
[----:B0-----:R-:W5:Y:S04]  /*71290*/  LDL.LU.64 R78, [R1+0x1f30] ;  /* 0x001f3000014e7983 */ /* 0x001f680000300a00 */
[----:B------:R-:W5:Y:S01]  /*712a0*/  LDL.LU R84, [R1+0x1f2c] ;  /* 0x001f2c0001547983 */ /* 0x000f620000300800 */
[----:B-1----:R-:W-:Y:S01]  /*712b0*/  ISETP.LT.AND P4, PT, R67, UR4, !P4 ;  /* 0x0000000443007c0c */ /* 0x002fe2000e781270 */
[----:B------:R-:W0:Y:S02]  /*712c0*/  LDCU UR4, c[0x0][0x39c] ;  /* 0x00007380ff0477ac */ /* 0x000e240008000800 */
[----:B------:R-:W5:Y:S10]  /*712d0*/  LDL.LU R90, [R1+0x1f28] ;  /* 0x001f2800015a7983 */ /* 0x000f740000300800 */
[----:B--2---:R1:W-:Y:S01]  /*712e0*/  @P4 STG.E.U8 desc[UR18][R74.64], R93 ;  /* 0x0000005d4a004986 */ /* 0x0043e2000c101112 */
[----:B------:R-:W-:Y:S01]  /*712f0*/  ISETP.LT.AND P4, PT, R66, UR7, !P5 ;  /* 0x0000000742007c0c */ /* 0x000fe2000ef81270 */
[----:B------:R-:W2:Y:S01]  /*71300*/  LDCU UR7, c[0x0][0x398] ;  /* 0x00007300ff0777ac */ /* 0x000ea20008000800 */
[----:B-1----:R-:W-:Y:S01]  /*71310*/  VIADD R93, R0, 0x1d ;  /* 0x0000001d005d7836 */ /* 0x002fe20000000000 */
[----:B------:R-:W5:Y:S10]  /*71320*/  LDL.LU.64 R74, [R1+0x1f20] ;  /* 0x001f2000014a7983 */ /* 0x000f740000300a00 */
[----:B---3--:R1:W-:Y:S01]  /*71330*/  @P4 STG.E.U8 desc[UR18][R80.64], R92 ;  /* 0x0000005c50004986 */ /* 0x0083e2000c101112 */
[----:B0-----:R-:W-:Y:S01]  /*71340*/  ISETP.GE.AND P4, PT, R93, UR4, PT ;  /* 0x000000045d007c0c */ /* 0x001fe2000bf86270 */
[----:B------:R-:W0:Y:S01]  /*71350*/  LDCU UR4, c[0x0][0x398] ;  /* 0x00007300ff0477ac */ /* 0x000e220008000800 */
[----:B-1----:R-:W-:Y:S01]  /*71360*/  PRMT R92, R92, 0x9910, RZ ;  /* 0x000099105c5c7816 */ /* 0x002fe200000000ff */
[----:B------:R-:W3:Y:S01]  /*71370*/  LDL.LU.64 R80, [R1+0x1f18] ;  /* 0x001f180001507983 */ /* 0x000ee20000300a00 */
[----:B0-----:R-:W-:Y:S01]  /*71380*/  ISETP.LT.AND P5, PT, R67, UR4, !P5 ;  /* 0x0000000443007c0c */ /* 0x001fe2000efa1270 */
[----:B------:R-:W0:Y:S01]  /*71390*/  LDCU UR4, c[0x0][0x39c] ;  /* 0x00007380ff0477ac */ /* 0x000e220008000800 */
[----:B------:R-:W-:Y:S01]  /*713a0*/  SHF.R.S32.HI R92, RZ, 0x8, R92 ;  /* 0x00000008ff5c7819 */ /* 0x000fe2000001145c */
[----:B------:R-:W-:-:S10]  /*713b0*/  VIADD R93, R0, 0x1e ;  /* 0x0000001e005d7836 */ /* 0x000fd40000000000 */
[----:B----4-:R1:W-:Y:S01]  /*713c0*/  @P5 STG.E.U8 desc[UR18][R86.64], R91 ;  /* 0x0000005b56005986 */ /* 0x0103e2000c101112 */
[----:B--2---:R-:W-:Y:S01]  /*713d0*/  ISETP.LT.AND P5, PT, R66, UR7, !P3 ;  /* 0x0000000742007c0c */ /* 0x004fe2000dfa1270 */
[----:B------:R-:W2:Y:S02]  /*713e0*/  LDCU UR7, c[0x0][0x398] ;  /* 0x00007300ff0777ac */ /* 0x000ea40008000800 */
[----:B-1----:R-:W4:Y:S10]  /*713f0*/  LDL.LU.64 R86, [R1+0x1f10] ;  /* 0x001f100001567983 */ /* 0x002f340000300a00 */
[----:B-----5:R1:W-:Y:S01]  /*71400*/  @P5 STG.E.U8 desc[UR18][R88.64], R92 ;  /* 0x0000005c58005986 */ /* 0x0203e2000c101112 */
[----:B0-----:R-:W-:Y:S01]  /*71410*/  ISETP.GE.AND P5, PT, R93, UR4, PT ;  /* 0x000000045d007c0c */ /* 0x001fe2000bfa6270 */
[----:B------:R-:W0:Y:S02]  /*71420*/  LDCU UR4, c[0x0][0x398] ;  /* 0x00007300ff0477ac */ /* 0x000e240008000800 */
[----:B-1----:R-:W5:Y:S04]  /*71430*/  LDL.LU.64 R88, [R1+0x1f08] ;  /* 0x001f080001587983 */ /* 0x002f680000300a00 */
[----:B------:R-:W2:Y:S04]  /*71440*/  LDL.LU R92, [R1+0x1f00] ;  /* 0x001f0000015c7983 */ /* 0x000ea80000300800 */
[----:B------:R-:W2:Y:S01]  /*71450*/  LDL.LU R93, [R1+0x1efc] ;  /* 0x001efc00015d7983 */ /* 0x000ea20000300800 */
[----:B0-----:R-:W-:Y:S01]  /*71460*/  ISETP.LT.AND P3, PT, R67, UR4, !P3 ;  /* 0x0000000443007c0c */ /* 0x001fe2000df61270 */
[----:B------:R-:W0:Y:S01]  /*71470*/  LDCU UR4, c[0x0][0x39c] ;  /* 0x00007380ff0477ac */ /* 0x000e220008000800 */
[----:B------:R-:W-:-:S04]  /*71480*/  PRMT R91, R91, 0x9910, RZ ;  /* 0x000099105b5b7816 */ /* 0x000fc800000000ff */
[----:B------:R-:W-:-:S07]  /*71490*/  SHF.R.S32.HI R91, RZ, 0x8, R91 ;  /* 0x00000008ff5b7819 */ /* 0x000fce000001145b */
[----:B--2---:R1:W-:Y:S04]  /*714a0*/  @P3 STG.E.U8 desc[UR18][R92.64], R91 ;  /* 0x0000005b5c003986 */ /* 0x0043e8000c101112 */
[----:B-1----:R-:W2:Y:S01]  /*714b0*/  LDL.LU R91, [R1+0x1ef8] ;  /* 0x001ef800015b7983 */ /* 0x002ea20000300800 */
[----:B------:R-:W-:Y:S01]  /*714c0*/  ISETP.LT.AND P3, PT, R66, UR7, !P1 ;  /* 0x0000000742007c0c */ /* 0x000fe2000cf61270 */
[----:B------:R-:W-:Y:S01]  /*714d0*/  VIADD R92, R0, 0x1f ;  /* 0x0000001f005c7836 */ /* 0x000fe20000000000 */
[----:B------:R-:W1:Y:S11]  /*714e0*/  LDCU UR7, c[0x0][0x398] ;  /* 0x00007300ff0777ac */ /* 0x000e760008000800 */
[----:B--2---:R-:W-:Y:S01]  /*714f0*/  @P3 STG.E.U8 desc[UR18][R90.64], R85 ;  /* 0x000000555a003986 */ /* 0x004fe2000c101112 */
[----:B0-----:R-:W-:Y:S01]  /*71500*/  ISETP.GE.AND P3, PT, R92, UR4, PT ;  /* 0x000000045c007c0c */ /* 0x001fe2000bf66270 */
[----:B------:R-:W0:Y:S02]  /*71510*/  LDCU UR4, c[0x0][0x398] ;  /* 0x00007300ff0477ac */ /* 0x000e240008000800 */
[----:B0-----:R-:W-:Y:S01]  /*71520*/  ISETP.LT.AND P1, PT, R67, UR4, !P1 ;  /* 0x0000000443007c0c */ /* 0x001fe2000cf21270 */
[----:B------:R-:W0:-:S12]  /*71530*/  LDCU UR4, c[0x0][0x39c] ;  /* 0x00007380ff0477ac */ /* 0x000e180008000800 */
[----:B-----5:R2:W-:Y:S02]  /*71540*/  @P1 STG.E.U8 desc[UR18][R88.64], R83 ;  /* 0x0000005358001986 */ /* 0x0205e4000c101112 */
[----:B--2---:R-:W-:Y:S02]  /*71550*/  PRMT R88, R85, 0x9910, RZ ;  /* 0x0000991055587816 */ /* 0x004fe400000000ff */
[----:B------:R-:W2:Y:S01]  /*71560*/  LDL.LU R85, [R1+0x1ef4] ;  /* 0x001ef40001557983 */ /* 0x000ea20000300800 */
[----:B------:R-:W-:-:S03]  /*71570*/  PRMT R89, R83, 0x9910, RZ ;  /* 0x0000991053597816 */ /* 0x000fc600000000ff */
[----:B------:R-:W5:Y:S01]  /*71580*/  LDL.LU R83, [R1+0x1ef0] ;  /* 0x001ef00001537983 */ /* 0x000f620000300800 */
[C---:B-1----:R-:W-:Y:S01]  /*71590*/  ISETP.LT.AND P1, PT, R66.reuse, UR7, !P2 ;  /* 0x0000000742007c0c */ /* 0x042fe2000d721270 */
[----:B------:R-:W1:Y:S01]  /*715a0*/  LDCU UR7, c[0x0][0x398] ;  /* 0x00007300ff0777ac */ /* 0x000e620008000800 */
[----:B------:R-:W-:Y:S02]  /*715b0*/  SHF.R.S32.HI R88, RZ, 0x8, R88 ;  /* 0x00000008ff587819 */ /* 0x000fe40000011458 */
[C---:B------:R-:W-:Y:S01]  /*715c0*/  ISETP.LT.AND P2, PT, R67.reuse, UR8, !P2 ;  /* 0x0000000843007c0c */ /* 0x040fe2000d741270 */
[----:B------:R-:W0:Y:S08]  /*715d0*/  LDCU UR8, c[0x0][0x398] ;  /* 0x00007300ff0877ac */ /* 0x000e300008000800 */
[----:B----4-:R4:W-:Y:S01]  /*715e0*/  @P1 STG.E.U8 desc[UR18][R86.64], R88 ;  /* 0x0000005856001986 */ /* 0x0109e2000c101112 */
[----:B------:R-:W-:Y:S01]  /*715f0*/  ISETP.LT.AND P1, PT, R66, UR10, !P6 ;  /* 0x0000000a42007c0c */ /* 0x000fe2000f721270 */
[----:B------:R-:W0:Y:S01]  /*71600*/  LDCU UR10, c[0x0][0x398] ;  /* 0x00007300ff0a77ac */ /* 0x000e220008000800 */
[----:B-1----:R-:W-:Y:S01]  /*71610*/  ISETP.LT.AND P6, PT, R67, UR7, !P6 ;  /* 0x0000000743007c0c */ /* 0x002fe2000f7c1270 */
[----:B------:R-:W1:Y:S01]  /*71620*/  LDCU UR7, c[0x0][0x39c] ;  /* 0x00007380ff0777ac */ /* 0x000e620008000800 */
[----:B----4-:R-:W-:-:S05]  /*71630*/  IMAD.MOV.U32 R87, RZ, RZ, R89 ;  /* 0x000000ffff577224 */ /* 0x010fca00078e0059 */
[----:B------:R-:W-:-:S05]  /*71640*/  SHF.R.S32.HI R87, RZ, 0x8, R87 ;  /* 0x00000008ff577819 */ /* 0x000fca0000011457 */
[----:B--2---:R-:W-:Y:S04]  /*71650*/  @P2 STG.E.U8 desc[UR18][R84.64], R87 ;  /* 0x0000005754002986 */ /* 0x004fe8000c101112 */
[----:B-----5:R2:W-:Y:S04]  /*71660*/  @P1 STG.E.U8 desc[UR18][R82.64], R79 ;  /* 0x0000004f52001986 */ /* 0x0205e8000c101112 */
[----:B---3--:R3:W-:Y:S01]  /*71670*/  @P6 STG.E.U8 desc[UR18][R80.64], R77 ;  /* 0x0000004d50006986 */ /* 0x0087e2000c101112 */
[----:B--2---:R-:W-:-:S03]  /*71680*/  PRMT R82, R79, 0x9910, RZ ;  /* 0x000099104f527816 */ /* 0x004fc600000000ff */
[----:B------:R-:W2:Y:S02]  /*71690*/  LDL.LU R79, [R1+0x1eec] ;  /* 0x001eec00014f7983 */ /* 0x000ea40000300800 */
[----:B---3--:R-:W-:Y:S02]  /*716a0*/  IMAD.MOV.U32 R81, RZ, RZ, R82 ;  /* 0x000000ffff517224 */ /* 0x008fe400078e0052 */
[----:B------:R-:W3:Y:S01]  /*716b0*/  LDL.LU R89, [R1+0x204] ;  /* 0x0002040001597983 */ /* 0x000ee20000300800 */
[----:B------:R-:W-:-:S03]  /*716c0*/  PRMT R82, R77, 0x9910, RZ ;  /* 0x000099104d527816 */ /* 0x000fc600000000ff */
[----:B------:R-:W4:Y:S04]  /*716d0*/  LDL.LU R88, [R1+0x200] ;  /* 0x0002000001587983 */ /* 0x000f280000300800 */
[----:B------:R-:W5:Y:S04]  /*716e0*/  LDL.LU R77, [R1+0x1ee8] ;  /* 0x001ee800014d7983 */ /* 0x000f680000300800 */
[----:B------:R-:W3:Y:S04]  /*716f0*/  LDL.LU R92, [R1+0x250] ;  /* 0x00025000015c7983 */ /* 0x000ee80000300800 */
[----:B------:R-:W3:Y:S04]  /*71700*/  LDL.LU R90, [R1+0x254] ;  /* 0x00025400015a7983 */ /* 0x000ee80000300800 */
[----:B------:R-:W3:Y:S04]  /*71710*/  LDL.LU R91, [R1+0x80] ;  /* 0x00008000015b7983 */ /* 0x000ee80000300800 */
[----:B------:R-:W3:Y:S01]  /*71720*/  LDL.LU R93, [R1+0x84] ;  /* 0x00008400015d7983 */ /* 0x000ee20000300800 */
[----:B------:R-:W-:Y:S01]  /*71730*/  ISETP.LT.AND P1, PT, R66, UR12, !P4 ;  /* 0x0000000c42007c0c */ /* 0x000fe2000e721270 */
[----:B------:R-:W1:Y:S01]  /*71740*/  LDCU UR12, c[0x0][0x398] ;  /* 0x00007300ff0c77ac */ /* 0x000e620008000800 */
[----:B0-----:R-:W-:-:S02]  /*71750*/  ISETP.LT.AND P4, PT, R67, UR8, !P4 ;  /* 0x0000000843007c0c */ /* 0x001fc4000e781270 */
[----:B------:R-:W-:Y:S01]  /*71760*/  ISETP.LT.AND P6, PT, R66, UR10, !P5 ;  /* 0x0000000a42007c0c */ /* 0x000fe2000efc1270 */
[----:B------:R-:W0:Y:S01]  /*71770*/  LDCU UR8, c[0x0][0x398] ;  /* 0x00007300ff0877ac */ /* 0x000e220008000800 */
[----:B------:R-:W-:Y:S02]  /*71780*/  SHF.R.S32.HI R81, RZ, 0x8, R81 ;  /* 0x00000008ff517819 */ /* 0x000fe40000011451 */
[----:B------:R-:W-:Y:S01]  /*71790*/  ISETP.LT.AND P5, PT, R67, UR14, !P5 ;  /* 0x0000000e43007c0c */ /* 0x000fe2000efa1270 */
[C---:B------:R-:W-:Y:S01]  /*717a0*/  VIADD R86, R0.reuse, 0x20 ;  /* 0x0000002000567836 */ /* 0x040fe20000000000 */
[----:B------:R-:W0:Y:S03]  /*717b0*/  LDCU UR10, c[0x0][0x398] ;  /* 0x00007300ff0a77ac */ /* 0x000e260008000800 */
[----:B--2---:R2:W-:Y:S01]  /*717c0*/  @P1 STG.E.U8 desc[UR18][R78.64], R81 ;  /* 0x000000514e001986 */ /* 0x0045e2000c101112 */
[----:B------:R-:W-:Y:S01]  /*717d0*/  VIADD R80, R0, 0x21 ;  /* 0x0000002100507836 */ /* 0x000fe20000000000 */
[----:B------:R-:W0:Y:S01]  /*717e0*/  LDCU UR14, c[0x0][0x398] ;  /* 0x00007300ff0e77ac */ /* 0x000e220008000800 */
[----:B--2---:R-:W-:-:S05]  /*717f0*/  SHF.R.S32.HI R79, RZ, 0x8, R82 ;  /* 0x00000008ff4f7819 */ /* 0x004fca0000011452 */
[----:B-----5:R-:W-:Y:S04]  /*71800*/  @P4 STG.E.U8 desc[UR18][R76.64], R79 ;  /* 0x0000004f4c004986 */ /* 0x020fe8000c101112 */
[----:B------:R2:W-:Y:S02]  /*71810*/  @P6 STG.E.U8 desc[UR18][R74.64], R68 ;  /* 0x000000444a006986 */ /* 0x0005e4000c101112 */
[----:B--2---:R-:W-:Y:S02]  /*71820*/  PRMT R75, R68, 0x9910, RZ ;  /* 0x00009910444b7816 */ /* 0x004fe400000000ff */
[----:B------:R-:W2:Y:S01]  /*71830*/  LDL.LU R68, [R1+0x1ee4] ;  /* 0x001ee40001447983 */ /* 0x000ea20000300800 */
[----:B------:R-:W-:-:S03]  /*71840*/  PRMT R74, R3, 0x9910, RZ ;  /* 0x00009910034a7816 */ /* 0x000fc600000000ff */
[----:B------:R5:W-:Y:S04]  /*71850*/  @P5 STG.E.U8 desc[UR18][R70.64], R3 ;  /* 0x0000000346005986 */ /* 0x000be8000c101112 */
[----:B-----5:R-:W5:Y:S01]  /*71860*/  LDL.LU R3, [R1+0x1ee0] ;  /* 0x001ee00001037983 */ /* 0x020f620000300800 */
[----:B---3--:R-:W-:Y:S02]  /*71870*/  F2FP.SATFINITE.E4M3.F32.PACK_AB_MERGE_C R77, R90, R92, RZ ;  /* 0x0000005c5a4d723e */ /* 0x008fe400048070ff */
[----:B------:R-:W-:Y:S01]  /*71880*/  F2FP.SATFINITE.E4M3.F32.PACK_AB_MERGE_C R76, R93, R91, RZ ;  /* 0x0000005b5d4c723e */ /* 0x000fe200048070ff */
[----:B------:R-:W3:Y:S04]  /*71890*/  LDL.LU R92, [R1+0x258] ;  /* 0x00025800015c7983 */ /* 0x000ee80000300800 */
[----:B------:R-:W3:Y:S04]  /*718a0*/  LDL.LU R90, [R1+0x25c] ;  /* 0x00025c00015a7983 */ /* 0x000ee80000300800 */
[----:B------:R-:W3:Y:S04]  /*718b0*/  LDL.LU R91, [R1+0x88] ;  /* 0x00008800015b7983 */ /* 0x000ee80000300800 */
[----:B------:R-:W3:Y:S01]  /*718c0*/  LDL.LU R93, [R1+0x8c] ;  /* 0x00008c00015d7983 */ /* 0x000ee20000300800 */
[----:B------:R-:W-:Y:S01]  /*718d0*/  ISETP.GE.AND P2, PT, R86, UR4, PT ;  /* 0x0000000456007c0c */ /* 0x000fe2000bf46270 */
[----:B------:R-:W4:Y:S01]  /*718e0*/  LDCU UR4, c[0x0][0x39c] ;  /* 0x00007380ff0477ac */ /* 0x000f220008000800 */
[----:B-1----:R-:W-:-:S02]  /*718f0*/  ISETP.GE.AND P1, PT, R80, UR7, PT ;  /* 0x0000000750007c0c */ /* 0x002fc4000bf26270 */
[----:B------:R-:W-:Y:S01]  /*71900*/  ISETP.LT.AND P6, PT, R66, UR12, !P3 ;  /* 0x0000000c42007c0c */ /* 0x000fe2000dfc1270 */
[----:B------:R-:W1:Y:S01]  /*71910*/  LDCU UR7, c[0x0][0x398] ;  /* 0x00007300ff0777ac */ /* 0x000e620008000800 */
[----:B0-----:R-:W-:Y:S01]  /*71920*/  ISETP.LT.AND P3, PT, R67, UR8, !P3 ;  /* 0x0000000843007c0c */ /* 0x001fe2000df61270 */
[----:B------:R-:W-:Y:S01]  /*71930*/  VIADD R78, R0, 0x22 ;  /* 0x00000022004e7836 */ /* 0x000fe20000000000 */
[----:B----4-:R-:W-:Y:S01]  /*71940*/  IADD3 R70, P5, PT, R88, R69, RZ ;  /* 0x0000004558467210 */ /* 0x010fe20007fbe0ff */
[----:B------:R-:W0:Y:S01]  /*71950*/  LDCU UR8, c[0x0][0x398] ;  /* 0x00007300ff0877ac */ /* 0x000e220008000800 */
[----:B------:R-:W-:Y:S02]  /*71960*/  SHF.R.S32.HI R75, RZ, 0x8, R75 ;  /* 0x00000008ff4b7819 */ /* 0x000fe4000001144b */
[----:B------:R-:W-:Y:S01]  /*71970*/  SHF.R.S32.HI R74, RZ, 0x8, R74 ;  /* 0x00000008ff4a7819 */ /* 0x000fe2000001144a */
[----:B------:R-:W4:Y:S01]  /*71980*/  LDCU UR12, c[0x0][0x398] ;  /* 0x00007300ff0c77ac */ /* 0x000f220008000800 */
[----:B------:R-:W-:Y:S01]  /*71990*/  ISETP.GE.AND P4, PT, R78, UR4, PT ;  /* 0x000000044e007c0c */ /* 0x000fe2000bf86270 */
[----:B------:R-:W0:Y:S02]  /*719a0*/  LDCU UR4, c[0x0][0x39c] ;  /* 0x00007380ff0477ac */ /* 0x000e240008000800 */
[----:B------:R1:W-:Y:S02]  /*719b0*/  @P6 STG.E.U8 desc[UR18][R72.64], R75 ;  /* 0x0000004b48006986 */ /* 0x0003e4000c101112 */
[----:B-1----:R-:W-:-:S02]  /*719c0*/  VIADD R75, R0, 0x23 ;  /* 0x00000023004b7836 */ /* 0x002fc40000000000 */
[----:B--2---:R-:W-:Y:S01]  /*719d0*/  IMAD.X R71, R89, 0x1, R68, P5 ;  /* 0x0000000159477824 */ /* 0x004fe200028e0644 */
[----:B------:R-:W-:Y:S01]  /*719e0*/  ISETP.LT.AND P5, PT, R66, UR7, !P2 ;  /* 0x0000000742007c0c */ /* 0x000fe2000d7a1270 */
[----:B------:R-:W1:Y:S03]  /*719f0*/  LDCU UR7, c[0x0][0x39c] ;  /* 0x00007380ff0777ac */ /* 0x000e660008000800 */
[----:B------:R2:W-:Y:S01]  /*71a00*/  @P3 STG.E.U8 desc[UR18][R70.64], R74 ;  /* 0x0000004a46003986 */ /* 0x0005e2000c101112 */
[----:B------:R-:W-:Y:S01]  /*71a10*/  ISETP.LT.AND P2, PT, R67, UR10, !P2 ;  /* 0x0000000a43007c0c */ /* 0x000fe2000d741270 */
[----:B------:R-:W0:Y:S01]  /*71a20*/  LDCU UR10, c[0x0][0x398] ;  /* 0x00007300ff0a77ac */ /* 0x000e220008000800 */
[----:B--2---:R-:W-:-:S05]  /*71a30*/  VIADD R74, R88, UR26 ;  /* 0x0000001a584a7c36 */ /* 0x004fca0008000000 */
[----:B------:R-:W-:Y:S02]  /*71a40*/  SHF.R.S32.HI R71, RZ, 0x1f, R74 ;  /* 0x0000001fff477819 */ /* 0x000fe4000001144a */
[C---:B-----5:R-:W-:Y:S02]  /*71a50*/  IADD3 R72, P3, PT, R74.reuse, R3, RZ ;  /* 0x000000034a487210 */ /* 0x060fe40007f7e0ff */
[----:B------:R-:W-:-:S03]  /*71a60*/  IADD3 R70, P6, PT, R74, R69, RZ ;  /* 0x000000454a467210 */ /* 0x000fc60007fde0ff */
[C---:B------:R-:W-:Y:S02]  /*71a70*/  IMAD.X R73, R71.reuse, 0x1, R2, P3 ;  /* 0x0000000147497824 */ /* 0x040fe400018e0602 */
[----:B------:R-:W-:Y:S01]  /*71a80*/  IMAD.X R71, R71, 0x1, R68, P6 ;  /* 0x0000000147477824 */ /* 0x000fe200030e0644 */
[----:B0-----:R-:W-:Y:S01]  /*71a90*/  ISETP.GE.AND P3, PT, R75, UR4, PT ;  /* 0x000000044b007c0c */ /* 0x001fe2000bf66270 */
[----:B------:R-:W0:Y:S01]  /*71aa0*/  LDCU UR4, c[0x0][0x39c] ;  /* 0x00007380ff0477ac */ /* 0x000e220008000800 */
[----:B------:R-:W-:Y:S01]  /*71ab0*/  @P5 STG.E.U8 desc[UR18][R72.64], R77 ;  /* 0x0000004d48005986 */ /* 0x000fe2000c101112 */
[----:B------:R-:W-:-:S03]  /*71ac0*/  VIADD R74, R74, UR26 ;  /* 0x0000001a4a4a7c36 */ /* 0x000fc60008000000 */
[----:B------:R2:W-:Y:S01]  /*71ad0*/  @P2 STG.E.U8 desc[UR18][R70.64], R76 ;  /* 0x0000004c46002986 */ /* 0x0005e2000c101112 */
[----:B------:R-:W-:Y:S01]  /*71ae0*/  ISETP.LT.AND P5, PT, R66, UR8, !P1 ;  /* 0x0000000842007c0c */ /* 0x000fe2000cfa1270 */
[----:B------:R-:W-:Y:S01]  /*71af0*/  VIADD R75, R0, 0x24 ;  /* 0x00000024004b7836 */ /* 0x000fe20000000000 */
[----:B--2---:R-:W-:Y:S01]  /*71b00*/  PRMT R70, R77, 0x9910, RZ ;  /* 0x000099104d467816 */ /* 0x004fe200000000ff */
[----:B------:R-:W2:Y:S01]  /*71b10*/  LDCU UR8, c[0x0][0x398] ;  /* 0x00007300ff0877ac */ /* 0x000ea20008000800 */
[----:B------:R-:W-:Y:S02]  /*71b20*/  PRMT R77, R76, 0x9910, RZ ;  /* 0x000099104c4d7816 */ /* 0x000fe400000000ff */
[----:B------:R-:W-:Y:S01]  /*71b30*/  SHF.R.S32.HI R71, RZ, 0x1f, R74 ;  /* 0x0000001fff477819 */ /* 0x000fe2000001144a */
[----:B------:R-:W-:Y:S01]  /*71b40*/  IMAD.MOV.U32 R76, RZ, RZ, R70 ;  /* 0x000000ffff4c7224 */ /* 0x000fe200078e0046 */
[----:B------:R-:W-:-:S04]  /*71b50*/  IADD3 R72, P2, PT, R74, R3, RZ ;  /* 0x000000034a487210 */ /* 0x000fc80007f5e0ff */
[----:B------:R-:W-:Y:S01]  /*71b60*/  SHF.R.S32.HI R76, RZ, 0x8, R76 ;  /* 0x00000008ff4c7819 */ /* 0x000fe2000001144c */
[----:B------:R-:W-:Y:S01]  /*71b70*/  IMAD.X R73, R71, 0x1, R2, P2 ;  /* 0x0000000147497824 */ /* 0x000fe200010e0602 */
[----:B0-----:R-:W-:Y:S01]  /*71b80*/  ISETP.GE.AND P2, PT, R75, UR4, PT ;  /* 0x000000044b007c0c */ /* 0x001fe2000bf46270 */
[----:B------:R-:W0:Y:S01]  /*71b90*/  LDCU UR4, c[0x0][0x39c] ;  /* 0x00007380ff0477ac */ /* 0x000e220008000800 */
[----:B------:R-:W-:Y:S02]  /*71ba0*/  SHF.R.S32.HI R75, RZ, 0x8, R77 ;  /* 0x00000008ff4b7819 */ /* 0x000fe4000001144d */
[----:B------:R5:W-:Y:S01]  /*71bb0*/  @P5 STG.E.U8 desc[UR18][R72.64], R76 ;  /* 0x0000004c48005986 */ /* 0x000be2000c101112 */
[----:B---3--:R-:W-:Y:S02]  /*71bc0*/  F2FP.SATFINITE.E4M3.F32.PACK_AB_MERGE_C R77, R93, R91, RZ ;  /* 0x0000005b5d4d723e */ /* 0x008fe400048070ff */
[----:B-----5:R-:W-:Y:S02]  /*71bd0*/  F2FP.SATFINITE.E4M3.F32.PACK_AB_MERGE_C R76, R90, R92, RZ ;  /* 0x0000005c5a4c723e */ /* 0x020fe400048070ff */
[----:B------:R-:W3:Y:S04]  /*71be0*/  LDL.LU R92, [R1+0x260] ;  /* 0x00026000015c7983 */ /* 0x000ee80000300800 */
[----:B------:R-:W3:Y:S04]  /*71bf0*/  LDL.LU R90, [R1+0x264] ;  /* 0x00026400015a7983 */ /* 0x000ee80000300800 */
[----:B------:R-:W5:Y:S04]  /*71c00*/  LDL.LU R91, [R1+0x90] ;  /* 0x00009000015b7983 */ /* 0x000f680000300800 */
[----:B------:R-:W5:Y:S01]  /*71c10*/  LDL.LU R93, [R1+0x94] ;  /* 0x00009400015d7983 */ /* 0x000f620000300800 */
[----:B----4-:R-:W-:Y:S01]  /*71c20*/  ISETP.LT.AND P1, PT, R67, UR12, !P1 ;  /* 0x0000000c43007c0c */ /* 0x010fe2000cf21270 */
[----:B------:R-:W4:Y:S01]  /*71c30*/  LDCU UR12, c[0x0][0x398] ;  /* 0x00007300ff0c77ac */ /* 0x000f220008000800 */
[C---:B------:R-:W-:Y:S01]  /*71c40*/  IADD3 R70, P6, PT, R74.reuse, R69, RZ ;  /* 0x000000454a467210 */ /* 0x040fe20007fde0ff */
[----:B------:R-:W-:-:S04]  /*71c50*/  VIADD R74, R74, UR26 ;  /* 0x0000001a4a4a7c36 */ /* 0x000fc80008000000 */
[----:B------:R-:W-:Y:S01]  /*71c60*/  IMAD.X R71, R71, 0x1, R68, P6 ;  /* 0x0000000147477824 */ /* 0x000fe200030e0644 */
[----:B------:R-:W-:Y:S02]  /*71c70*/  IADD3 R72, P6, PT, R74, R3, RZ ;  /* 0x000000034a487210 */ /* 0x000fe40007fde0ff */
[----:B------:R-:W-:Y:S01]  /*71c80*/  ISETP.LT.AND P5, PT, R66, UR10, !P4 ;  /* 0x0000000a42007c0c */ /* 0x000fe2000e7a1270 */
[----:B------:R-:W0:Y:S02]  /*71c90*/  LDCU UR10, c[0x0][0x398] ;  /* 0x00007300ff0a77ac */ /* 0x000e240008000800 */
[----:B------:R1:W-:Y:S01]  /*71ca0*/  @P1 STG.E.U8 desc[UR18][R70.64], R75 ;  /* 0x0000004b46001986 */ /* 0x0003e2000c101112 */
[----:B------:R-:W-:Y:S01]  /*71cb0*/  ISETP.LT.AND P4, PT, R67, UR14, !P4 ;  /* 0x0000000e43007c0c */ /* 0x000fe2000e781270 */
[----:B------:R-:W0:Y:S01]  /*71cc0*/  LDCU UR14, c[0x0][0x398] ;  /* 0x00007300ff0e77ac */ /* 0x000e220008000800 */
[----:B-1----:R-:W-:Y:S01]  /*71cd0*/  VIADD R70, R0, 0x25 ;  /* 0x0000002500467836 */ /* 0x002fe20000000000 */
[----:B------:R-:W-:-:S04]  /*71ce0*/  SHF.R.S32.HI R71, RZ, 0x1f, R74 ;  /* 0x0000001fff477819 */ /* 0x000fc8000001144a */
[----:B------:R-:W-:Y:S01]  /*71cf0*/  ISETP.GE.AND P1, PT, R70, UR7, PT ;  /* 0x0000000746007c0c */ /* 0x000fe2000bf26270 */
[C---:B------:R-:W-:Y:S01]  /*71d00*/  IMAD.X R73, R71.reuse, 0x1, R2, P6 ;  /* 0x0000000147497824 */ /* 0x040fe200030e0602 */
[C---:B------:R-:W-:Y:S01]  /*71d10*/  IADD3 R70, P6, PT, R74.reuse, R69, RZ ;  /* 0x000000454a467210 */ /* 0x040fe20007fde0ff */
[----:B------:R-:W-:Y:S01]  /*71d20*/  VIADD R74, R74, UR26 ;  /* 0x0000001a4a4a7c36 */ /* 0x000fe20008000000 */
[----:B------:R-:W1:Y:S03]  /*71d30*/  LDCU UR7, c[0x0][0x398] ;  /* 0x00007300ff0777ac */ /* 0x000e660008000800 */
[----:B------:R-:W-:Y:S01]  /*71d40*/  IMAD.X R71, R71, 0x1, R68, P6 ;  /* 0x0000000147477824 */ /* 0x000fe200030e0644 */
[----:B------:R0:W-:Y:S04]  /*71d50*/  @P5 STG.E.U8 desc[UR18][R72.64], R76 ;  /* 0x0000004c48005986 */ /* 0x0001e8000c101112 */
[----:B------:R1:W-:Y:S01]  /*71d60*/  @P4 STG.E.U8 desc[UR18][R70.64], R77 ;  /* 0x0000004d46004986 */ /* 0x0003e2000c101112 */
[----:B--2---:R-:W-:Y:S01]  /*71d70*/  ISETP.LT.AND P4, PT, R66, UR8, !P3 ;  /* 0x0000000842007c0c */ /* 0x004fe2000df81270 */
[----:B------:R-:W-:Y:S01]  /*71d80*/  VIADD R75, R0, 0x26 ;  /* 0x00000026004b7836 */ /* 0x000fe20000000000 */
[----:B------:R-:W2:Y:S01]  /*71d90*/  LDCU UR8, c[0x0][0x398] ;  /* 0x00007300ff0877ac */ /* 0x000ea20008000800 */
[----:B0-----:R-:W-:-:S02]  /*71da0*/  IADD3 R72, P6, PT, R74, R3, RZ ;  /* 0x000000034a487210 */ /* 0x001fc40007fde0ff */
[----:B------:R-:W-:Y:S02]  /*71db0*/  PRMT R76, R76, 0x9910, RZ ;  /* 0x000099104c4c7816 */ /* 0x000fe400000000ff */
[----:B-1----:R-:W-:Y:S02]  /*71dc0*/  SHF.R.S32.HI R71, RZ, 0x1f, R74 ;  /* 0x0000001fff477819 */ /* 0x002fe4000001144a */
[----:B------:R-:W-:-:S03]  /*71dd0*/  SHF.R.S32.HI R76, RZ, 0x8, R76 ;  /* 0x00000008ff4c7819 */ /* 0x000fc6000001144c */
[----:B------:R-:W-:Y:S01]  /*71de0*/  IMAD.X R73, R71, 0x1, R2, P6 ;  /* 0x0000000147497824 */ /* 0x000fe200030e0602 */
[----:B------:R-:W-:Y:S01]  /*71df0*/  ISETP.GE.AND P5, PT, R75, UR4, PT ;  /* 0x000000044b007c0c */ /* 0x000fe2000bfa6270 */
[----:B------:R-:W0:Y:S01]  /*71e00*/  LDCU UR4, c[0x0][0x39c] ;  /* 0x00007380ff0477ac */ /* 0x000e220008000800 */
[----:B------:R-:W-:Y:S02]  /*71e10*/  PRMT R75, R77, 0x9910, RZ ;  /* 0x000099104d4b7816 */ /* 0x000fe400000000ff */
[----:B------:R5:W-:Y:S01]  /*71e20*/  @P4 STG.E.U8 desc[UR18][R72.64], R76 ;  /* 0x0000004c48004986 */ /* 0x000be2000c101112 */
[----:B---3--:R-:W-:-:S03]  /*71e30*/  F2FP.SATFINITE.E4M3.F32.PACK_AB_MERGE_C R77, R90, R92, RZ ;  /* 0x0000005c5a4d723e */ /* 0x008fc600048070ff */
[----:B------:R-:W3:Y:S04]  /*71e40*/  LDL.LU R92, [R1+0x268] ;  /* 0x00026800015c7983 */ /* 0x000ee80000300800 */
[----:B------:R-:W3:Y:S01]  /*71e50*/  LDL.LU R90, [R1+0x26c] ;  /* 0x00026c00015a7983 */ /* 0x000ee20000300800 */
[----:B-----5:R-:W-:-:S03]  /*71e60*/  F2FP.SATFINITE.E4M3.F32.PACK_AB_MERGE_C R76, R93, R91, RZ ;  /* 0x0000005b5d4c723e */ /* 0x020fc600048070ff */
[----:B------:R-:W5:Y:S04]  /*71e70*/  LDL.LU R91, [R1+0x98] ;  /* 0x00009800015b7983 */ /* 0x000f680000300800 */
[----:B------:R-:W5:Y:S01]  /*71e80*/  LDL.LU R93, [R1+0x9c] ;  /* 0x00009c00015d7983 */ /* 0x000f620000300800 */
[----:B------:R-:W-:Y:S01]  /*71e90*/  ISETP.LT.AND P3, PT, R67, UR7, !P3 ;  /* 0x0000000743007c0c */ /* 0x000fe2000df61270 */
[----:B------:R-:W1:Y:S01]  /*71ea0*/  LDCU UR7, c[0x0][0x39c] ;  /* 0x00007380ff0777ac */ /* 0x000e620008000800 */
[C---:B------:R-:W-:Y:S01]  /*71eb0*/  IADD3 R70, P6, PT, R74.reuse, R69, RZ ;  /* 0x000000454a467210 */ /* 0x040fe20007fde0ff */
[----:B------:R-:W-:Y:S01]  /*71ec0*/  VIADD R74, R74, UR26 ;  /* 0x0000001a4a4a7c36 */ /* 0x000fe20008000000 */
[----:B------:R-:W-:-:S03]  /*71ed0*/  SHF.R.S32.HI R75, RZ, 0x8, R75 ;  /* 0x00000008ff4b7819 */ /* 0x000fc6000001144b */
[----:B------:R-:W-:Y:S01]  /*71ee0*/  IMAD.X R71, R71, 0x1, R68, P6 ;  /* 0x0000000147477824 */ /* 0x000fe200030e0644 */
[----:B------:R-:W-:Y:S01]  /*71ef0*/  ISETP.LT.AND P4, PT, R66, UR10, !P2 ;  /* 0x0000000a42007c0c */ /* 0x000fe2000d781270 */
[----:B------:R-:W0:Y:S01]  /*71f00*/  LDCU UR10, c[0x0][0x398] ;  /* 0x00007300ff0a77ac */ /* 0x000e220008000800 */
[----:B----4-:R-:W-:-:S03]  /*71f10*/  ISETP.LT.AND P2, PT, R67, UR12, !P2 ;  /* 0x0000000c43007c0c */ /* 0x010fc6000d741270 */
[----:B------:R4:W-:Y:S01]  /*71f20*/  @P3 STG.E.U8 desc[UR18][R70.64], R75 ;  /* 0x0000004b46003986 */ /* 0x0009e2000c101112 */
[C---:B------:R-:W-:Y:S01]  /*71f30*/  IADD3 R72, P3, PT, R74.reuse, R3, RZ ;  /* 0x000000034a487210 */ /* 0x040fe20007f7e0ff */
[----:B------:R-:W0:Y:S01]  /*71f40*/  LDCU UR12, c[0x0][0x398] ;  /* 0x00007300ff0c77ac */ /* 0x000e220008000800 */
[----:B----4-:R-:W-:Y:S02]  /*71f50*/  SHF.R.S32.HI R71, RZ, 0x1f, R74 ;  /* 0x0000001fff477819 */ /* 0x010fe4000001144a */
[----:B------:R-:W-:Y:S01]  /*71f60*/  IADD3 R70, P6, PT, R74, R69, RZ ;  /* 0x000000454a467210 */ /* 0x000fe20007fde0ff */
[----:B------:R-:W-:Y:S02]  /*71f70*/  VIADD R75, R0, 0x27 ;  /* 0x00000027004b7836 */ /* 0x000fe40000000000 */
[C---:B------:R-:W-:Y:S02]  /*71f80*/  IMAD.X R73, R71.reuse, 0x1, R2, P3 ;  /* 0x0000000147497824 */ /* 0x040fe400018e0602 */
[----:B------:R-:W-:Y:S01]  /*71f90*/  IMAD.X R71, R71, 0x1, R68, P6 ;  /* 0x0000000147477824 */ /* 0x000fe200030e0644 */
[----:B0-----:R-:W-:Y:S01]  /*71fa0*/  ISETP.GE.AND P3, PT, R75, UR4, PT ;  /* 0x000000044b007c0c */ /* 0x001fe2000bf66270 */
[----:B------:R-:W0:Y:S01]  /*71fb0*/  LDCU UR4, c[0x0][0x39c] ;  /* 0x00007380ff0477ac */ /* 0x000e220008000800 */
[----:B------:R-:W-:Y:S01]  /*71fc0*/  @P4 STG.E.U8 desc[UR18][R72.64], R77 ;  /* 0x0000004d48004986 */ /* 0x000fe2000c101112 */
[----:B------:R-:W-:-:S03]  /*71fd0*/  VIADD R74, R74, UR26 ;  /* 0x0000001a4a4a7c36 */ /* 0x000fc60008000000 */
[----:B------:R4:W-:Y:S01]  /*71fe0*/  @P2 STG.E.U8 desc[UR18][R70.64], R76 ;  /* 0x0000004c46002986 */ /* 0x0009e2000c101112 */
[----:B--2---:R-:W-:Y:S01]  /*71ff0*/  ISETP.LT.AND P4, PT, R66, UR8, !P1 ;  /* 0x0000000842007c0c */ /* 0x004fe2000cf81270 */
[----:B------:R-:W-:Y:S01]  /*72000*/  VIADD R75, R0, 0x28 ;  /* 0x00000028004b7836 */ /* 0x000fe20000000000 */
[----:B----4-:R-:W-:Y:S01]  /*72010*/  PRMT R70, R77, 0x9910, RZ ;  /* 0x000099104d467816 */ /* 0x010fe200000000ff */
        /* <DEDUP_REMOVED lines=10> */
[----:B------:R3:W-:Y:S02]  /*720c0*/  @P4 STG.E.U8 desc[UR18][R72.64], R76 ;  /* 0x0000004c48004986 */ /* 0x0007e4000c101112 */
[----:B---3--:R-:W-:Y:S02]  /*720d0*/  F2FP.SATFINITE.E4M3.F32.PACK_AB_MERGE_C R76, R90, R92, RZ ;  /* 0x0000005c5a4c723e */ /* 0x008fe400048070ff */
[----:B------:R-:W3:Y:S04]  /*720e0*/  LDL.LU R92, [R1+0x270] ;  /* 0x00027000015c7983 */ /* 0x000ee80000300800 */
[----:B------:R-:W3:Y:S01]  /*720f0*/  LDL.LU R90, [R1+0x274] ;  /* 0x00027400015a7983 */ /* 0x000ee20000300800 */
[----:B-----5:R-:W-:-:S03]  /*72100*/  F2FP.SATFINITE.E4M3.F32.PACK_AB_MERGE_C R77, R93, R91, RZ ;  /* 0x0000005b5d4d723e */ /* 0x020fc600048070ff */
[----:B------:R-:W4:Y:S04]  /*72110*/  LDL.LU R91, [R1+0xa0] ;  /* 0x0000a000015b7983 */ /* 0x000f280000300800 */
[----:B------:R-:W4:Y:S01]  /*72120*/  LDL.LU R93, [R1+0xa4] ;  /* 0x0000a400015d7983 */ /* 0x000f220000300800 */
[----:B------:R-:W-:Y:S01]  /*72130*/  ISETP.LT.AND P1, PT, R67, UR14, !P1 ;  /* 0x0000000e43007c0c */ /* 0x000fe2000cf21270 */
[----:B------:R-:W5:Y:S01]  /*72140*/  LDCU UR14, c[0x0][0x398] ;  /* 0x00007300ff0e77ac */ /* 0x000f620008000800 */
        /* <DEDUP_REMOVED lines=34> */
[----:B----4-:R-:W-:-:S03]  /*72370*/  F2FP.SATFINITE.E4M3.F32.PACK_AB_MERGE_C R76, R93, R91, RZ ;  /* 0x0000005b5d4c723e */ /* 0x010fc600048070ff */
[----:B------:R-:W4:Y:S04]  /*72380*/  LDL.LU R91, [R1+0xa8] ;  /* 0x0000a800015b7983 */ /* 0x000f280000300800 */
[----:B------:R-:W4:Y:S01]  /*72390*/  LDL.LU R93, [R1+0xac] ;  /* 0x0000ac00015d7983 */ /* 0x000f220000300800 */
        /* <DEDUP_REMOVED lines=8> */
[----:B------:R-:W-:-:S03]  /*72420*/  ISETP.LT.AND P2, PT, R67, UR12, !P2 ;  /* 0x0000000c43007c0c */ /* 0x000fc6000d741270 */
[----:B------:R1:W-:Y:S01]  /*72430*/  @P3 STG.E.U8 desc[UR18][R70.64], R75 ;  /* 0x0000004b46003986 */ /* 0x0003e2000c101112 */
[C---:B------:R-:W-:Y:S01]  /*72440*/  IADD3 R72, P3, PT, R74.reuse, R3, RZ ;  /* 0x000000034a487210 */ /* 0x040fe20007f7e0ff */
[----:B------:R-:W0:Y:S01]  /*72450*/  LDCU UR12, c[0x0][0x398] ;  /* 0x00007300ff0c77ac */ /* 0x000e220008000800 */
[----:B-1----:R-:W-:Y:S02]  /*72460*/  SHF.R.S32.HI R71, RZ, 0x1f, R74 ;  /* 0x0000001fff477819 */ /* 0x002fe4000001144a */
        /* <DEDUP_REMOVED lines=11> */
[----:B-1----:R-:W-:Y:S01]  /*72520*/  PRMT R70, R77, 0x9910, RZ ;  /* 0x000099104d467816 */ /* 0x002fe200000000ff */
[----:B------:R-:W1:Y:S01]  /*72530*/  LDCU UR8, c[0x0][0x398] ;  /* 0x00007300ff0877ac */ /* 0x000e620008000800 */
        /* <DEDUP_REMOVED lines=11> */
[----:B------:R-:W2:Y:S04]  /*725f0*/  LDL.LU R92, [R1+0x280] ;  /* 0x00028000015c7983 */ /* 0x000ea80000300800 */
[----:B------:R-:W2:Y:S01]  /*72600*/  LDL.LU R90, [R1+0x284] ;  /* 0x00028400015a7983 */ /* 0x000ea20000300800 */
[----:B----4-:R-:W-:-:S03]  /*72610*/  F2FP.SATFINITE.E4M3.F32.PACK_AB_MERGE_C R77, R93, R91, RZ ;  /* 0x0000005b5d4d723e */ /* 0x010fc600048070ff */
[----:B------:R-:W3:Y:S04]  /*72620*/  LDL.LU R91, [R1+0xb0] ;  /* 0x0000b000015b7983 */ /* 0x000ee80000300800 */
[----:B------:R-:W3:Y:S01]  /*72630*/  LDL.LU R93, [R1+0xb4] ;  /* 0x0000b400015d7983 */ /* 0x000ee20000300800 */
[----:B-----5:R-:W-:Y:S01]  /*72640*/  ISETP.LT.AND P1, PT, R67, UR14, !P1 ;  /* 0x0000000e43007c0c */ /* 0x020fe2000cf21270 */
[----:B------:R-:W4:Y:S01]  /*72650*/  LDCU UR14, c[0x0][0x398] ;  /* 0x00007300ff0e77ac */ /* 0x000f220008000800 */
[C---:B------:R-:W-:Y:S01]  /*72660*/  IADD3 R70, P6, PT, R74.reuse, R69, RZ ;  /* 0x000000454a467210 */ /* 0x040fe20007fde0ff */
[----:B------:R-:W-:-:S04]  /*72670*/  VIADD R74, R74, UR26 ;  /* 0x0000001a4a4a7c36 */ /* 0x000fc80008000000 */
[----:B------:R-:W-:Y:S01]  /*72680*/  IMAD.X R71, R71, 0x1, R68, P6 ;  /* 0x0000000147477824 */ /* 0x000fe200030e0644 */
[----:B------:R-:W-:Y:S02]  /*72690*/  IADD3 R72, P6, PT, R74, R3, RZ ;  /* 0x000000034a487210 */ /* 0x000fe40007fde0ff */
[----:B------:R-:W-:Y:S01]  /*726a0*/  ISETP.LT.AND P5, PT, R66, UR10, !P4 ;  /* 0x0000000a42007c0c */ /* 0x000fe2000e7a1270 */
[----:B------:R-:W5:Y:S02]  /*726b0*/  LDCU UR10, c[0x0][0x398] ;  /* 0x00007300ff0a77ac */ /* 0x000f640008000800 */
[----:B------:R0:W-:Y:S01]  /*726c0*/  @P1 STG.E.U8 desc[UR18][R70.64], R75 ;  /* 0x0000004b46001986 */ /* 0x0001e2000c101112 */
[----:B------:R-:W-:Y:S01]  /*726d0*/  ISETP.LT.AND P4, PT, R67, UR12, !P4 ;  /* 0x0000000c43007c0c */ /* 0x000fe2000e781270 */
[----:B------:R-:W1:Y:S01]  /*726e0*/  LDCU UR12, c[0x0][0x398] ;  /* 0x00007300ff0c77ac */ /* 0x000e620008000800 */
[----:B0-----:R-:W-:Y:S01]  /*726f0*/  VIADD R70, R0, 0x2d ;  /* 0x0000002d00467836 */ /* 0x001fe20000000000 */
[----:B------:R-:W-:-:S04]  /*72700*/  SHF.R.S32.HI R71, RZ, 0x1f, R74 ;  /* 0x0000001fff477819 */ /* 0x000fc8000001144a */
[----:B------:R-:W-:Y:S01]  /*72710*/  ISETP.GE.AND P1, PT, R70, UR7, PT ;  /* 0x0000000746007c0c */ /* 0x000fe2000bf26270 */
[C---:B------:R-:W-:Y:S01]  /*72720*/  IMAD.X R73, R71.reuse, 0x1, R2, P6 ;  /* 0x0000000147497824 */ /* 0x040fe200030e0602 */
[C---:B------:R-:W-:Y:S01]  /*72730*/  IADD3 R70, P6, PT, R74.reuse, R69, RZ ;  /* 0x000000454a467210 */ /* 0x040fe20007fde0ff */
[----:B------:R-:W-:Y:S01]  /*72740*/  VIADD R74, R74, UR26 ;  /* 0x0000001a4a4a7c36 */ /* 0x000fe20008000000 */
[----:B------:R-:W0:Y:S03]  /*72750*/  LDCU UR7, c[0x0][0x398] ;  /* 0x00007300ff0777ac */ /* 0x000e260008000800 */
[----:B------:R-:W-:Y:S01]  /*72760*/  IMAD.X R71, R71, 0x1, R68, P6 ;  /* 0x0000000147477824 */ /* 0x000fe200030e0644 */
[----:B------:R4:W-:Y:S04]  /*72770*/  @P5 STG.E.U8 desc[UR18][R72.64], R76 ;  /* 0x0000004c48005986 */ /* 0x0009e8000c101112 */
[----:B------:R0:W-:Y:S01]  /*72780*/  @P4 STG.E.U8 desc[UR18][R70.64], R77 ;  /* 0x0000004d46004986 */ /* 0x0001e2000c101112 */
[----:B-1----:R-:W-:Y:S01]  /*72790*/  ISETP.LT.AND P4, PT, R66, UR8, !P3 ;  /* 0x0000000842007c0c */ /* 0x002fe2000df81270 */
[----:B------:R-:W-:Y:S01]  /*727a0*/  VIADD R75, R0, 0x2e ;  /* 0x0000002e004b7836 */ /* 0x000fe20000000000 */
[----:B------:R-:W1:Y:S01]  /*727b0*/  LDCU UR8, c[0x0][0x398] ;  /* 0x00007300ff0877ac */ /* 0x000e620008000800 */
[----:B----4-:R-:W-:-:S02]  /*727c0*/  IADD3 R72, P6, PT, R74, R3, RZ ;  /* 0x000000034a487210 */ /* 0x010fc40007fde0ff */
[----:B------:R-:W-:Y:S02]  /*727d0*/  PRMT R76, R76, 0x9910, RZ ;  /* 0x000099104c4c7816 */ /* 0x000fe400000000ff */
[----:B0-----:R-:W-:Y:S02]  /*727e0*/  SHF.R.S32.HI R71, RZ, 0x1f, R74 ;  /* 0x0000001fff477819 */ /* 0x001fe4000001144a */
[----:B------:R-:W-:-:S03]  /*727f0*/  SHF.R.S32.HI R76, RZ, 0x8, R76 ;  /* 0x00000008ff4c7819 */ /* 0x000fc6000001144c */
[----:B------:R-:W-:Y:S01]  /*72800*/  IMAD.X R73, R71, 0x1, R2, P6 ;  /* 0x0000000147497824 */ /* 0x000fe200030e0602 */
[----:B------:R-:W-:Y:S01]  /*72810*/  ISETP.GE.AND P5, PT, R75, UR4, PT ;  /* 0x000000044b007c0c */ /* 0x000fe2000bfa6270 */
[----:B------:R-:W0:Y:S01]  /*72820*/  LDCU UR4, c[0x0][0x39c] ;  /* 0x00007380ff0477ac */ /* 0x000e220008000800 */
[----:B------:R-:W-:Y:S02]  /*72830*/  PRMT R75, R77, 0x9910, RZ ;  /* 0x000099104d4b7816 */ /* 0x000fe400000000ff */
[----:B------:R3:W-:Y:S01]  /*72840*/  @P4 STG.E.U8 desc[UR18][R72.64], R76 ;  /* 0x0000004c48004986 */ /* 0x0007e2000c101112 */
[----:B--2---:R-:W-:-:S03]  /*72850*/  F2FP.SATFINITE.E4M3.F32.PACK_AB_MERGE_C R77, R90, R92, RZ ;  /* 0x0000005c5a4d723e */ /* 0x004fc600048070ff */
[----:B------:R-:W2:Y:S04]  /*72860*/  LDL.LU R92, [R1+0x288] ;  /* 0x00028800015c7983 */ /* 0x000ea80000300800 */
[----:B------:R-:W2:Y:S01]  /*72870*/  LDL.LU R90, [R1+0x28c] ;  /* 0x00028c00015a7983 */ /* 0x000ea20000300800 */
[----:B---3--:R-:W-:-:S03]  /*72880*/  F2FP.SATFINITE.E4M3.F32.PACK_AB_MERGE_C R76, R93, R91, RZ ;  /* 0x0000005b5d4c723e */ /* 0x008fc600048070ff */
[----:B------:R-:W3:Y:S04]  /*72890*/  LDL.LU R91, [R1+0xb8] ;  /* 0x0000b800015b7983 */ /* 0x000ee80000300800 */
[----:B------:R-:W3:Y:S01]  /*728a0*/  LDL.LU R93, [R1+0xbc] ;  /* 0x0000bc00015d7983 */ /* 0x000ee20000300800 */
[----:B------:R-:W-:Y:S01]  /*728b0*/  ISETP.LT.AND P3, PT, R67, UR7, !P3 ;  /* 0x0000000743007c0c */ /* 0x000fe2000df61270 */
[----:B------:R-:W4:Y:S01]  /*728c0*/  LDCU UR7, c[0x0][0x39c] ;  /* 0x00007380ff0777ac */ /* 0x000f220008000800 */
[----:B------:R-:W-:Y:S02]  /*728d0*/  IADD3 R70, P6, PT, R74, R69, RZ ;  /* 0x000000454a467210 */ /* 0x000fe40007fde0ff */
[----:B------:R-:W-:-:S03]  /*728e0*/  SHF.R.S32.HI R75, RZ, 0x8, R75 ;  /* 0x00000008ff4b7819 */ /* 0x000fc6000001144b */
[----:B------:R-:W-:Y:S02]  /*728f0*/  IMAD.X R71, R71, 0x1, R68, P6 ;  /* 0x0000000147477824 */ /* 0x000fe400030e0644 */
[----:B------:R-:W-:-:S04]  /*72900*/  VIADD R74, R74, UR26 ;  /* 0x0000001a4a4a7c36 */ /* 0x000fc80008000000 */
[----:B------:R0:W-:Y:S01]  /*72910*/  @P3 STG.E.U8 desc[UR18][R70.64], R75 ;  /* 0x0000004b46003986 */ /* 0x0001e2000c101112 */
[----:B-----5:R-:W-:Y:S01]  /*72920*/  ISETP.LT.AND P3, PT, R66, UR10, !P2 ;  /* 0x0000000a42007c0c */ /* 0x020fe2000d761270 */
[----:B------:R-:W5:Y:S01]  /*72930*/  LDCU UR10, c[0x0][0x398] ;  /* 0x00007300ff0a77ac */ /* 0x000f620008000800 */
[----:B------:R-:W-:Y:S02]  /*72940*/  ISETP.LT.AND P2, PT, R67, UR12, !P2 ;  /* 0x0000000c43007c0c */ /* 0x000fe4000d741270 */
[C---:B------:R-:W-:Y:S01]  /*72950*/  IADD3 R72, P4, PT, R74.reuse, R3, RZ ;  /* 0x000000034a487210 */ /* 0x040fe20007f9e0ff */
[----:B------:R-:W1:Y:S01]  /*72960*/  LDCU UR12, c[0x0][0x398] ;  /* 0x00007300ff0c77ac */ /* 0x000e620008000800 */
[----:B0-----:R-:W-:Y:S02]  /*72970*/  SHF.R.S32.HI R71, RZ, 0x1f, R74 ;  /* 0x0000001fff477819 */ /* 0x001fe4000001144a */
[----:B------:R-:W-:Y:S01]  /*72980*/  IADD3 R70, P6, PT, R74, R69, RZ ;  /* 0x000000454a467210 */ /* 0x000fe20007fde0ff */
[----:B------:R-:W-:-:S02]  /*72990*/  VIADD R75, R0, 0x2f ;  /* 0x0000002f004b7836 */ /* 0x000fc40000000000 */
[C---:B------:R-:W-:Y:S02]  /*729a0*/  IMAD.X R73, R71.reuse, 0x1, R2, P4 ;  /* 0x0000000147497824 */ /* 0x040fe400020e0602 */
[----:B------:R-:W-:Y:S01]  /*729b0*/  IMAD.X R71, R71, 0x1, R68, P6 ;  /* 0x0000000147477824 */ /* 0x000fe200030e0644 */
[----:B------:R-:W-:Y:S01]  /*729c0*/  ISETP.GE.AND P4, PT, R75, UR4, PT ;  /* 0x000000044b007c0c */ /* 0x000fe2000bf86270 */
[----:B------:R-:W0:Y:S01]  /*729d0*/  LDCU UR4, c[0x0][0x39c] ;  /* 0x00007380ff0477ac */ /* 0x000e220008000800 */
[----:B------:R-:W-:Y:S01]  /*729e0*/  @P3 STG.E.U8 desc[UR18][R72.64], R77 ;  /* 0x0000004d48003986 */ /* 0x000fe2000c101112 */
[----:B------:R-:W-:-:S03]  /*729f0*/  VIADD R74, R74, UR26 ;  /* 0x0000001a4a4a7c36 */ /* 0x000fc60008000000 */
[----:B------:R4:W-:Y:S01]  /*72a00*/  @P2 STG.E.U8 desc[UR18][R70.64], R76 ;  /* 0x0000004c46002986 */ /* 0x0009e2000c101112 */
[----:B-1----:R-:W-:Y:S01]  /*72a10*/  ISETP.LT.AND P3, PT, R66, UR8, !P1 ;  /* 0x0000000842007c0c */ /* 0x002fe2000cf61270 */
[----:B------:R-:W-:Y:S01]  /*72a20*/  VIADD R75, R0, 0x30 ;  /* 0x00000030004b7836 */ /* 0x000fe20000000000 */
[----:B----4-:R-:W-:Y:S01]  /*72a30*/  PRMT R70, R77, 0x9910, RZ ;  /* 0x000099104d467816 */ /* 0x010fe200000000ff */
        /* <DEDUP_REMOVED lines=11> */
[----:B--2---:R-:W-:Y:S02]  /*72af0*/  F2FP.SATFINITE.E4M3.F32.PACK_AB_MERGE_C R76, R90, R92, RZ ;  /* 0x0000005c5a4c723e */ /* 0x004fe400048070ff */
[----:B------:R-:W2:Y:S04]  /*72b00*/  LDL.LU R92, [R1+0x290] ;  /* 0x00029000015c7983 */ /* 0x000ea80000300800 */
[----:B------:R-:W2:Y:S01]  /*72b10*/  LDL.LU R90, [R1+0x294] ;  /* 0x00029400015a7983 */ /* 0x000ea20000300800 */
[----:B---3--:R-:W-:-:S03]  /*72b20*/  F2FP.SATFINITE.E4M3.F32.PACK_AB_MERGE_C R77, R93, R91, RZ ;  /* 0x0000005b5d4d723e */ /* 0x008fc600048070ff */
[----:B------:R-:W3:Y:S04]  /*72b30*/  LDL.LU R91, [R1+0xc0] ;  /* 0x0000c000015b7983 */ /* 0x000ee80000300800 */
[----:B------:R-:W3:Y:S01]  /*72b40*/  LDL.LU R93, [R1+0xc4] ;  /* 0x0000c400015d7983 */ /* 0x000ee20000300800 */
[----:B------:R-:W-:Y:S01]  /*72b50*/  ISETP.LT.AND P1, PT, R67, UR14, !P1 ;  /* 0x0000000e43007c0c */ /* 0x000fe2000cf21270 */
[----:B------:R-:W4:Y:S01]  /*72b60*/  LDCU UR14, c[0x0][0x398] ;  /* 0x00007300ff0e77ac */ /* 0x000f220008000800 */
[C---:B------:R-:W-:Y:S01]  /*72b70*/  IADD3 R70, P6, PT, R74.reuse, R69, RZ ;  /* 0x000000454a467210 */ /* 0x040fe20007fde0ff */
[----:B------:R-:W-:-:S04]  /*72b80*/  VIADD R74, R74, UR26 ;  /* 0x0000001a4a4a7c36 */ /* 0x000fc80008000000 */
[----:B------:R-:W-:Y:S01]  /*72b90*/  IMAD.X R71, R71, 0x1, R68, P6 ;  /* 0x0000000147477824 */ /* 0x000fe200030e0644 */
[----:B------:R-:W-:Y:S02]  /*72ba0*/  IADD3 R72, P6, PT, R74, R3, RZ ;  /* 0x000000034a487210 */ /* 0x000fe40007fde0ff */
[----:B-----5:R-:W-:Y:S01]  /*72bb0*/  ISETP.LT.AND P3, PT, R66, UR10, !P5 ;  /* 0x0000000a42007c0c */ /* 0x020fe2000ef61270 */
        /* <DEDUP_REMOVED lines=37> */
[----:B------:R-:W-:Y:S01]  /*72e10*/  VIADD R74, R74, UR26 ;  /* 0x0000001a4a4a7c36 */ /* 0x000fe20008000000 */
[----:B-----5:R-:W-:Y:S01]  /*72e20*/  ISETP.LT.AND P5, PT, R66, UR10, !P2 ;  /* 0x0000000a42007c0c */ /* 0x020fe2000d7a1270 */
[----:B------:R-:W5:Y:S02]  /*72e30*/  LDCU UR10, c[0x0][0x398] ;  /* 0x00007300ff0a77ac */ /* 0x000f640008000800 */
[----:B------:R0:W-:Y:S01]  /*72e40*/  @P4 STG.E.U8 desc[UR18][R70.64], R75 ;  /* 0x0000004b46004986 */ /* 0x0001e2000c101112 */
[----:B------:R-:W-:Y:S01]  /*72e50*/  ISETP.LT.AND P4, PT, R67, UR12, !P2 ;  /* 0x0000000c43007c0c */ /* 0x000fe2000d781270 */
[----:B------:R-:W1:Y:S01]  /*72e60*/  LDCU UR12, c[0x0][0x398] ;  /* 0x00007300ff0c77ac */ /* 0x000e620008000800 */
[----:B------:R-:W-:Y:S02]  /*72e70*/  IADD3 R72, P2, PT, R74, R3, RZ ;  /* 0x000000034a487210 */ /* 0x000fe40007f5e0ff */
[----:B0-----:R-:W-:-:S02]  /*72e80*/  SHF.R.S32.HI R71, RZ, 0x1f, R74 ;  /* 0x0000001fff477819 */ /* 0x001fc4000001144a */
[----:B------:R-:W-:Y:S01]  /*72e90*/  IADD3 R70, P6, PT, R74, R69, RZ ;  /* 0x000000454a467210 */ /* 0x000fe20007fde0ff */
[----:B------:R-:W-:Y:S02]  /*72ea0*/  VIADD R75, R0, 0x33 ;  /* 0x00000033004b7836 */ /* 0x000fe40000000000 */
        /* <DEDUP_REMOVED lines=9> */
[----:B------:R-:W-:Y:S01]  /*72f40*/  ISETP.LT.AND P4, PT, R67, UR14, !P1 ;  /* 0x0000000e43007c0c */ /* 0x000fe2000cf81270 */
[----:B------:R-:W1:Y:S01]  /*72f50*/  LDCU UR8, c[0x0][0x398] ;  /* 0x00007300ff0877ac */ /* 0x000e620008000800 */
[----:B----4-:R-:W-:Y:S01]  /*72f60*/  PRMT R70, R77, 0x9910, RZ ;  /* 0x000099104d467816 */ /* 0x010fe200000000ff */
[----:B------:R-:W4:Y:S01]  /*72f70*/  LDCU UR14, c[0x0][0x398] ;  /* 0x00007300ff0e77ac */ /* 0x000f220008000800 */
        /* <DEDUP_REMOVED lines=16> */
[C---:B------:R-:W-:Y:S01]  /*73080*/  IADD3 R70, P6, PT, R74.reuse, R69, RZ ;  /* 0x000000454a467210 */ /* 0x040fe20007fde0ff */
[----:B------:R-:W-:-:S04]  /*73090*/  VIADD R74, R74, UR26 ;  /* 0x0000001a4a4a7c36 */ /* 0x000fc80008000000 */
[----:B------:R-:W-:Y:S01]  /*730a0*/  IMAD.X R71, R71, 0x1, R68, P6 ;  /* 0x0000000147477824 */ /* 0x000fe200030e0644 */
[----:B-----5:R-:W-:Y:S01]  /*730b0*/  ISETP.LT.AND P5, PT, R66, UR10, !P3 ;  /* 0x0000000a42007c0c */ /* 0x020fe2000dfa1270 */
[----:B------:R-:W5:Y:S03]  /*730c0*/  LDCU UR10, c[0x0][0x398] ;  /* 0x00007300ff0a77ac */ /* 0x000f660008000800 */
[----:B------:R0:W-:Y:S01]  /*730d0*/  @P4 STG.E.U8 desc[UR18][R70.64], R75 ;  /* 0x0000004b46004986 */ /* 0x0001e2000c101112 */
[----:B------:R-:W-:Y:S02]  /*730e0*/  IADD3 R72, P4, PT, R74, R3, RZ ;  /* 0x000000034a487210 */ /* 0x000fe40007f9e0ff */
        /* <DEDUP_REMOVED lines=10> */
[----:B------:R4:W-:Y:S01]  /*73190*/  @P5 STG.E.U8 desc[UR18][R72.64], R76 ;  /* 0x0000004c48005986 */ /* 0x0009e2000c101112 */
[----:B-1----:R-:W-:Y:S01]  /*731a0*/  ISETP.LT.AND P5, PT, R66, UR8, !P2 ;  /* 0x0000000842007c0c */ /* 0x002fe2000d7a1270 */
[----:B------:R-:W-:Y:S01]  /*731b0*/  VIADD R75, R0, 0x36 ;  /* 0x00000036004b7836 */ /* 0x000fe20000000000 */
[----:B------:R-:W1:Y:S01]  /*731c0*/  LDCU UR8, c[0x0][0x398] ;  /* 0x00007300ff0877ac */ /* 0x000e620008000800 */
[----:B------:R0:W-:Y:S01]  /*731d0*/  @P6 STG.E.U8 desc[UR18][R70.64], R77 ;  /* 0x0000004d46006986 */ /* 0x0001e2000c101112 */
        /* <DEDUP_REMOVED lines=99> */
[----:B------:R-:W-:Y:S01]  /*73810*/  VIADD R74, R74, UR26 ;  /* 0x0000001a4a4a7c36 */ /* 0x000fe20008000000 */
[----:B------:R-:W-:-:S03]  /*73820*/  SHF.R.S32.HI R75, RZ, 0x8, R75 ;  /* 0x00000008ff4b7819 */ /* 0x000fc6000001144b */
[----:B------:R-:W-:Y:S01]  /*73830*/  IMAD.X R71, R71, 0x1, R68, P6 ;  /* 0x0000000147477824 */ /* 0x000fe200030e0644 */
[----:B-----5:R-:W-:Y:S01]  /*73840*/  ISETP.LT.AND P4, PT, R66, UR10, !P2 ;  /* 0x0000000a42007c0c */ /* 0x020fe2000d781270 */
[----:B------:R-:W5:Y:S01]  /*73850*/  LDCU UR10, c[0x0][0x398] ;  /* 0x00007300ff0a77ac */ /* 0x000f620008000800 */
[----:B------:R-:W-:-:S03]  /*73860*/  ISETP.LT.AND P2, PT, R67, UR12, !P2 ;  /* 0x0000000c43007c0c */ /* 0x000fc6000d741270 */
[----:B------:R0:W-:Y:S01]  /*73870*/  @P1 STG.E.U8 desc[UR18][R70.64], R75 ;  /* 0x0000004b46001986 */ /* 0x0001e2000c101112 */
[C---:B------:R-:W-:Y:S01]  /*73880*/  IADD3 R72, P1, PT, R74.reuse, R3, RZ ;  /* 0x000000034a487210 */ /* 0x040fe20007f3e0ff */
[----:B------:R-:W1:Y:S01]  /*73890*/  LDCU UR12, c[0x0][0x398] ;  /* 0x00007300ff0c77ac */ /* 0x000e620008000800 */
[----:B0-----:R-:W-:Y:S02]  /*738a0*/  SHF.R.S32.HI R71, RZ, 0x1f, R74 ;  /* 0x0000001fff477819 */ /* 0x001fe4000001144a */
        /* <DEDUP_REMOVED lines=67> */
[----:B------:R-:W3:Y:S04]  /*73ce0*/  LDL.LU R93, [R1+0xfc] ;  /* 0x0000fc00015d7983 */ /* 0x000ee80000300800 */
[----:B------:R-:W4:Y:S04]  /*73cf0*/  LDL.LU R89, [R1+0x100] ;  /* 0x0001000001597983 */ /* 0x000f280000300800 */
[----:B------:R-:W4:Y:S01]  /*73d00*/  LDL.LU R88, [R1+0x104] ;  /* 0x0001040001587983 */ /* 0x000f220000300800 */
[----:B------:R-:W-:Y:S01]  /*73d10*/  ISETP.LT.AND P1, PT, R67, UR7, !P1 ;  /* 0x0000000743007c0c */ /* 0x000fe2000cf21270 */
[----:B------:R-:W0:Y:S01]  /*73d20*/  LDCU UR7, c[0x0][0x39c] ;  /* 0x00007380ff0777ac */ /* 0x000e220008000800 */
        /* <DEDUP_REMOVED lines=8> */
[----:B------:R-:W-:Y:S01]  /*73db0*/  IADD3 R72, P1, PT, R74, R3, RZ ;  /* 0x000000034a487210 */ /* 0x000fe20007f3e0ff */
[----:B------:R-:W1:Y:S01]  /*73dc0*/  LDCU UR12, c[0x0][0x398] ;  /* 0x00007300ff0c77ac */ /* 0x000e620008000800 */
[----:B0-----:R-:W-:Y:S01]  /*73dd0*/  SHF.R.S32.HI R71, RZ, 0x1f, R74 ;  /* 0x0000001fff477819 */ /* 0x001fe2000001144a */
[----:B------:R-:W-:Y:S01]  /*73de0*/  VIADD R75, R0, 0x3f ;  /* 0x0000003f004b7836 */ /* 0x000fe20000000000 */
[----:B------:R-:W-:-:S03]  /*73df0*/  IADD3 R70, P6, PT, R74, R69, RZ ;  /* 0x000000454a467210 */ /* 0x000fc60007fde0ff */
[----:B------:R-:W-:Y:S01]  /*73e00*/  IMAD.X R73, R71, 0x1, R2, P1 ;  /* 0x0000000147497824 */ /* 0x000fe200008e0602 */
[----:B------:R-:W-:Y:S01]  /*73e10*/  ISETP.GE.AND P1, PT, R75, UR4, PT ;  /* 0x000000044b007c0c */ /* 0x000fe2000bf26270 */
[----:B------:R-:W0:Y:S01]  /*73e20*/  LDCU UR4, c[0x0][0x39c] ;  /* 0x00007380ff0477ac */ /* 0x000e220008000800 */
[----:B------:R-:W-:Y:S02]  /*73e30*/  IMAD.X R71, R71, 0x1, R68, P6 ;  /* 0x0000000147477824 */ /* 0x000fe400030e0644 */
[----:B------:R5:W-:Y:S01]  /*73e40*/  @P5 STG.E.U8 desc[UR18][R72.64], R77 ;  /* 0x0000004d48005986 */ /* 0x000be2000c101112 */
[----:B------:R-:W-:-:S03]  /*73e50*/  VIADD R74, R74, UR26 ;  /* 0x0000001a4a4a7c36 */ /* 0x000fc60008000000 */
[----:B------:R0:W-:Y:S01]  /*73e60*/  @P2 STG.E.U8 desc[UR18][R70.64], R76 ;  /* 0x0000004c46002986 */ /* 0x0001e2000c101112 */
[----:B-1----:R-:W-:Y:S01]  /*73e70*/  ISETP.LT.AND P5, PT, R66, UR8, !P3 ;  /* 0x0000000842007c0c */ /* 0x002fe2000dfa1270 */
[----:B------:R-:W-:Y:S01]  /*73e80*/  VIADD R75, R0, 0x40 ;  /* 0x00000040004b7836 */ /* 0x000fe20000000000 */
[----:B------:R-:W-:Y:S01]  /*73e90*/  ISETP.LT.AND P3, PT, R67, UR14, !P3 ;  /* 0x0000000e43007c0c */ /* 0x000fe2000df61270 */
[----:B------:R-:W1:Y:S01]  /*73ea0*/  LDCU UR8, c[0x0][0x398] ;  /* 0x00007300ff0877ac */ /* 0x000e620008000800 */
[----:B-----5:R-:W-:Y:S01]  /*73eb0*/  IADD3 R72, P2, PT, R74, R3, RZ ;  /* 0x000000034a487210 */ /* 0x020fe20007f5e0ff */
[----:B------:R-:W5:Y:S01]  /*73ec0*/  LDCU UR14, c[0x0][0x398] ;  /* 0x00007300ff0e77ac */ /* 0x000f620008000800 */
[----:B0-----:R-:W-:Y:S02]  /*73ed0*/  PRMT R70, R77, 0x9910, RZ ;  /* 0x000099104d467816 */ /* 0x001fe400000000ff */
[----:B------:R-:W-:Y:S02]  /*73ee0*/  PRMT R77, R76, 0x9910, RZ ;  /* 0x000099104c4d7816 */ /* 0x000fe400000000ff */
[----:B------:R-:W-:Y:S01]  /*73ef0*/  SHF.R.S32.HI R71, RZ, 0x1f, R74 ;  /* 0x0000001fff477819 */ /* 0x000fe2000001144a */
[----:B------:R-:W-:Y:S01]  /*73f00*/  IMAD.MOV.U32 R76, RZ, RZ, R70 ;  /* 0x000000ffff4c7224 */ /* 0x000fe200078e0046 */
[----:B------:R-:W-:-:S03]  /*73f10*/  IADD3 R70, P6, PT, R74, R69, RZ ;  /* 0x000000454a467210 */ /* 0x000fc60007fde0ff */
[C---:B------:R-:W-:Y:S01]  /*73f20*/  IMAD.X R73, R71.reuse, 0x1, R2, P2 ;  /* 0x0000000147497824 */ /* 0x040fe200010e0602 */
[----:B------:R-:W-:Y:S01]  /*73f30*/  SHF.R.S32.HI R76, RZ, 0x8, R76 ;  /* 0x00000008ff4c7819 */ /* 0x000fe2000001144c */
[----:B------:R-:W-:Y:S01]  /*73f40*/  IMAD.X R71, R71, 0x1, R68, P6 ;  /* 0x0000000147477824 */ /* 0x000fe200030e0644 */
[----:B------:R-:W-:Y:S01]  /*73f50*/  ISETP.GE.AND P2, PT, R75, UR4, PT ;  /* 0x000000044b007c0c */ /* 0x000fe2000bf46270 */
[----:B------:R-:W-:Y:S01]  /*73f60*/  VIADD R74, R74, UR26 ;  /* 0x0000001a4a4a7c36 */ /* 0x000fe20008000000 */
[----:B------:R-:W-:Y:S01]  /*73f70*/  SHF.R.S32.HI R75, RZ, 0x8, R77 ;  /* 0x00000008ff4b7819 */ /* 0x000fe2000001144d */
[----:B------:R0:W-:Y:S01]  /*73f80*/  @P5 STG.E.U8 desc[UR18][R72.64], R76 ;  /* 0x0000004c48005986 */ /* 0x0001e2000c101112 */
[----:B------:R-:W-:Y:S01]  /*73f90*/  ISETP.LT.AND P6, PT, R66, UR10, !P4 ;  /* 0x0000000a42007c0c */ /* 0x000fe2000e7c1270 */
[----:B------:R-:W1:Y:S02]  /*73fa0*/  LDCU UR4, c[0x0][0x39c] ;  /* 0x00007380ff0477ac */ /* 0x000e640008000800 */
[----:B------:R5:W-:Y:S01]  /*73fb0*/  @P3 STG.E.U8 desc[UR18][R70.64], R75 ;  /* 0x0000004b46003986 */ /* 0x000be2000c101112 */
[----:B------:R-:W-:Y:S01]  /*73fc0*/  ISETP.LT.AND P4, PT, R67, UR12, !P4 ;  /* 0x0000000c43007c0c */ /* 0x000fe2000e781270 */
[----:B------:R-:W1:Y:S01]  /*73fd0*/  LDCU UR10, c[0x0][0x398] ;  /* 0x00007300ff0a77ac */ /* 0x000e620008000800 */
[----:B------:R-:W1:Y:S01]  /*73fe0*/  LDCU UR12, c[0x0][0x398] ;  /* 0x00007300ff0c77ac */ /* 0x000e620008000800 */
[----:B0-----:R-:W-:Y:S01]  /*73ff0*/  IADD3 R72, P5, PT, R74, R3, RZ ;  /* 0x000000034a487210 */ /* 0x001fe20007fbe0ff */
[----:B-----5:R-:W-:Y:S01]  /*74000*/  VIADD R70, R0, 0x41 ;  /* 0x0000004100467836 */ /* 0x020fe20000000000 */
[----:B------:R-:W-:-:S04]  /*74010*/  SHF.R.S32.HI R71, RZ, 0x1f, R74 ;  /* 0x0000001fff477819 */ /* 0x000fc8000001144a */
[----:B------:R-:W-:Y:S01]  /*74020*/  ISETP.GE.AND P3, PT, R70, UR7, PT ;  /* 0x0000000746007c0c */ /* 0x000fe2000bf66270 */
[----:B------:R-:W0:Y:S01]  /*74030*/  LDCU UR7, c[0x0][0x398] ;  /* 0x00007300ff0777ac */ /* 0x000e220008000800 */
[----:B------:R-:W-:Y:S01]  /*74040*/  IMAD.X R73, R71, 0x1, R2, P5 ;  /* 0x0000000147497824 */ /* 0x000fe200028e0602 */
[C---:B------:R-:W-:Y:S01]  /*74050*/  IADD3 R70, P5, PT, R74.reuse, R69, RZ ;  /* 0x000000454a467210 */ /* 0x040fe20007fbe0ff */
[----:B------:R-:W-:-:S04]  /*74060*/  VIADD R74, R74, UR26 ;  /* 0x0000001a4a4a7c36 */ /* 0x000fc80008000000 */
[----:B------:R-:W-:Y:S02]  /*74070*/  IMAD.X R71, R71, 0x1, R68, P5 ;  /* 0x0000000147477824 */ /* 0x000fe400028e0644 */
[----:B------:R-:W-:-:S05]  /*74080*/  VIADD R75, R0, 0x42 ;  /* 0x00000042004b7836 */ /* 0x000fca0000000000 */
[----:B-1----:R-:W-:Y:S01]  /*74090*/  ISETP.GE.AND P5, PT, R75, UR4, PT ;  /* 0x000000044b007c0c */ /* 0x002fe2000bfa6270 */
[----:B------:R-:W1:Y:S01]  /*740a0*/  LDCU UR4, c[0x0][0x39c] ;  /* 0x00007380ff0477ac */ /* 0x000e620008000800 */
[----:B--2---:R-:W-:Y:S02]  /*740b0*/  F2FP.SATFINITE.E4M3.F32.PACK_AB_MERGE_C R76, R90, R92, RZ ;  /* 0x0000005c5a4c723e */ /* 0x004fe400048070ff */
[----:B------:R-:W2:Y:S01]  /*740c0*/  LDL.LU R92, [R1+0x1b8] ;  /* 0x0001b800015c7983 */ /* 0x000ea20000300800 */
[----:B---3--:R-:W-:-:S03]  /*740d0*/  F2FP.SATFINITE.E4M3.F32.PACK_AB_MERGE_C R77, R93, R91, RZ ;  /* 0x0000005b5d4d723e */ /* 0x008fc600048070ff */
[----:B------:R3:W-:Y:S04]  /*740e0*/  @P6 STG.E.U8 desc[UR18][R72.64], R76 ;  /* 0x0000004c48006986 */ /* 0x0007e8000c101112 */
[----:B------:R5:W-:Y:S01]  /*740f0*/  @P4 STG.E.U8 desc[UR18][R70.64], R77 ;  /* 0x0000004d46004986 */ /* 0x000be2000c101112 */
[----:B------:R-:W-:Y:S01]  /*74100*/  ISETP.LT.AND P4, PT, R66, UR8, !P1 ;  /* 0x0000000842007c0c */ /* 0x000fe2000cf81270 */
[----:B------:R-:W1:Y:S01]  /*74110*/  LDCU UR8, c[0x0][0x398] ;  /* 0x00007300ff0877ac */ /* 0x000e620008000800 */
[----:B0-----:R-:W-:Y:S01]  /*74120*/  ISETP.LT.AND P1, PT, R67, UR7, !P1 ;  /* 0x0000000743007c0c */ /* 0x001fe2000cf21270 */
[----:B------:R-:W2:Y:S01]  /*74130*/  LDL.LU R90, [R1+0x1bc] ;  /* 0x0001bc00015a7983 */ /* 0x000ea20000300800 */
[----:B------:R-:W-:Y:S01]  /*74140*/  PRMT R75, R77, 0x9910, RZ ;  /* 0x000099104d4b7816 */ /* 0x000fe200000000ff */
[----:B------:R-:W0:Y:S01]  /*74150*/  LDCU UR7, c[0x0][0x39c] ;  /* 0x00007380ff0777ac */ /* 0x000e220008000800 */
[----:B---3--:R-:W-:Y:S01]  /*74160*/  IADD3 R72, P6, PT, R74, R3, RZ ;  /* 0x000000034a487210 */ /* 0x008fe20007fde0ff */
[----:B------:R-:W3:Y:S01]  /*74170*/  LDL.LU R91, [R1+0x1f0] ;  /* 0x0001f000015b7983 */ /* 0x000ee20000300800 */
[----:B-----5:R-:W-:-:S03]  /*74180*/  SHF.R.S32.HI R71, RZ, 0x1f, R74 ;  /* 0x0000001fff477819 */ /* 0x020fc6000001144a */
[----:B------:R-:W3:Y:S01]  /*74190*/  LDL.LU R93, [R1+0x1f4] ;  /* 0x0001f400015d7983 */ /* 0x000ee20000300800 */
[----:B------:R-:W-:Y:S01]  /*741a0*/  PRMT R76, R76, 0x9910, RZ ;  /* 0x000099104c4c7816 */ /* 0x000fe200000000ff */
[C---:B------:R-:W-:Y:S01]  /*741b0*/  IMAD.X R73, R71.reuse, 0x1, R2, P6 ;  /* 0x0000000147497824 */ /* 0x040fe200030e0602 */
[C---:B------:R-:W-:Y:S02]  /*741c0*/  IADD3 R70, P6, PT, R74.reuse, R69, RZ ;  /* 0x000000454a467210 */ /* 0x040fe40007fde0ff */
[----:B------:R-:W-:Y:S01]  /*741d0*/  SHF.R.S32.HI R76, RZ, 0x8, R76 ;  /* 0x00000008ff4c7819 */ /* 0x000fe2000001144c */
[----:B------:R-:W-:Y:S01]  /*741e0*/  VIADD R74, R74, UR26 ;  /* 0x0000001a4a4a7c36 */ /* 0x000fe20008000000 */
[----:B------:R-:W-:Y:S01]  /*741f0*/  SHF.R.S32.HI R75, RZ, 0x8, R75 ;  /* 0x00000008ff4b7819 */ /* 0x000fe2000001144b */
[----:B------:R-:W-:Y:S02]  /*74200*/  IMAD.X R71, R71, 0x1, R68, P6 ;  /* 0x0000000147477824 */ /* 0x000fe400030e0644 */
[----:B------:R5:W-:Y:S04]  /*74210*/  @P4 STG.E.U8 desc[UR18][R72.64], R76 ;  /* 0x0000004c48004986 */ /* 0x000be8000c101112 */
[----:B------:R0:W-:Y:S01]  /*74220*/  @P1 STG.E.U8 desc[UR18][R70.64], R75 ;  /* 0x0000004b46001986 */ /* 0x0001e2000c101112 */
[----:B-----5:R-:W-:-:S02]  /*74230*/  IADD3 R72, P1, PT, R74, R3, RZ ;  /* 0x000000034a487210 */ /* 0x020fc40007f3e0ff */
[----:B0-----:R-:W-:Y:S01]  /*74240*/  SHF.R.S32.HI R71, RZ, 0x1f, R74 ;  /* 0x0000001fff477819 */ /* 0x001fe2000001144a */
[----:B------:R-:W-:-:S04]  /*74250*/  VIADD R75, R0, 0x43 ;  /* 0x00000043004b7836 */ /* 0x000fc80000000000 */
[----:B------:R-:W-:Y:S01]  /*74260*/  IMAD.X R73, R71, 0x1, R2, P1 ;  /* 0x0000000147497824 */ /* 0x000fe200008e0602 */
[----:B-1----:R-:W-:Y:S01]  /*74270*/  ISETP.GE.AND P1, PT, R75, UR4, PT ;  /* 0x000000044b007c0c */ /* 0x002fe2000bf26270 */
[----:B------:R-:W0:Y:S01]  /*74280*/  LDCU UR4, c[0x0][0x39c] ;  /* 0x00007380ff0477ac */ /* 0x000e220008000800 */
[----:B----4-:R-:W-:Y:S02]  /*74290*/  F2FP.SATFINITE.E4M3.F32.PACK_AB_MERGE_C R75, R88, R89, RZ ;  /* 0x00000059584b723e */ /* 0x010fe400048070ff */
[----:B------:R-:W4:Y:S04]  /*742a0*/  LDL.LU R89, [R1+0x108] ;  /* 0x0001080001597983 */ /* 0x000f280000300800 */
[----:B------:R-:W4:Y:S01]  /*742b0*/  LDL.LU R88, [R1+0x10c] ;  /* 0x00010c0001587983 */ /* 0x000f220000300800 */
[----:B------:R-:W-:Y:S01]  /*742c0*/  ISETP.LT.AND P4, PT, R66, UR10, !P2 ;  /* 0x0000000a42007c0c */ /* 0x000fe2000d781270 */
[----:B------:R-:W1:Y:S01]  /*742d0*/  LDCU UR10, c[0x0][0x398] ;  /* 0x00007300ff0a77ac */ /* 0x000e620008000800 */
[----:B------:R-:W-:-:S02]  /*742e0*/  ISETP.LT.AND P2, PT, R67, UR12, !P2 ;  /* 0x0000000c43007c0c */ /* 0x000fc4000d741270 */
[----:B------:R-:W-:Y:S01]  /*742f0*/  IADD3 R70, P6, PT, R74, R69, RZ ;  /* 0x000000454a467210 */ /* 0x000fe20007fde0ff */
[----:B------:R-:W5:Y:S01]  /*74300*/  LDCU UR12, c[0x0][0x398] ;  /* 0x00007300ff0c77ac */ /* 0x000f620008000800 */
[----:B------:R-:W-:-:S03]  /*74310*/  F2FP.SATFINITE.E4M3.F32.PACK_AB_MERGE_C R4, R5, R4, RZ ;  /* 0x000000040504723e */ /* 0x000fc600048070ff */
[----:B------:R-:W-:-:S04]  /*74320*/  IMAD.X R71, R71, 0x1, R68, P6 ;  /* 0x0000000147477824 */ /* 0x000fc800030e0644 */
[----:B------:R0:W-:Y:S01]  /*74330*/  @P4 STG.E.U8 desc[UR18][R72.64], R75 ;  /* 0x0000004b48004986 */ /* 0x0001e2000c101112 */
[----:B------:R-:W-:Y:S01]  /*74340*/  ISETP.LT.AND P4, PT, R66, UR8, !P3 ;  /* 0x0000000842007c0c */ /* 0x000fe2000df81270 */
[----:B------:R-:W1:Y:S01]  /*74350*/  LDCU UR8, c[0x0][0x398] ;  /* 0x00007300ff0877ac */ /* 0x000e620008000800 */
[----:B------:R-:W-:Y:S01]  /*74360*/  ISETP.LT.AND P3, PT, R67, UR14, !P3 ;  /* 0x0000000e43007c0c */ /* 0x000fe2000df61270 */
[----:B------:R5:W-:Y:S01]  /*74370*/  @P2 STG.E.U8 desc[UR18][R70.64], R4 ;  /* 0x0000000446002986 */ /* 0x000be2000c101112 */
[----:B------:R-:W-:Y:S01]  /*74380*/  F2FP.SATFINITE.E4M3.F32.PACK_AB_MERGE_C R7, R7, R6, RZ ;  /* 0x000000060707723e */ /* 0x000fe200048070ff */
[----:B0-----:R-:W-:Y:S01]  /*74390*/  VIADD R72, R74, UR26 ;  /* 0x0000001a4a487c36 */ /* 0x001fe20008000000 */
[----:B------:R-:W-:Y:S01]  /*743a0*/  PRMT R74, R75, 0x9910, RZ ;  /* 0x000099104b4a7816 */ /* 0x000fe200000000ff */
[----:B------:R-:W-:Y:S01]  /*743b0*/  VIADD R73, R0, 0x44 ;  /* 0x0000004400497836 */ /* 0x000fe20000000000 */
[----:B------:R-:W-:Y:S01]  /*743c0*/  PRMT R75, R4, 0x9910, RZ ;  /* 0x00009910044b7816 */ /* 0x000fe200000000ff */
[----:B------:R-:W0:Y:S01]  /*743d0*/  LDCU UR14, c[0x0][0x398] ;  /* 0x00007300ff0e77ac */ /* 0x000e220008000800 */
[----:B------:R-:W-:-:S02]  /*743e0*/  SHF.R.S32.HI R5, RZ, 0x1f, R72 ;  /* 0x0000001fff057819 */ /* 0x000fc40000011448 */
[C---:B-----5:R-:W-:Y:S02]  /*743f0*/  IADD3 R70, P2, PT, R72.reuse, R3, RZ ;  /* 0x0000000348467210 */ /* 0x060fe40007f5e0ff */
[C---:B------:R-:W-:Y:S02]  /*74400*/  IADD3 R4, P6, PT, R72.reuse, R69, RZ ;  /* 0x0000004548047210 */ /* 0x040fe40007fde0ff */
[----:B------:R-:W-:Y:S01]  /*74410*/  SHF.R.S32.HI R74, RZ, 0x8, R74 ;  /* 0x00000008ff4a7819 */ /* 0x000fe2000001144a */
[----:B------:R-:W-:Y:S01]  /*74420*/  IMAD.X R71, R5, 0x1, R2, P2 ;  /* 0x0000000105477824 */ /* 0x000fe200010e0602 */
[----:B------:R-:W-:Y:S01]  /*74430*/  ISETP.GE.AND P2, PT, R73, UR4, PT ;  /* 0x0000000449007c0c */ /* 0x000fe2000bf46270 */
[----:B------:R-:W-:Y:S01]  /*74440*/  IMAD.X R5, R5, 0x1, R68, P6 ;  /* 0x0000000105057824 */ /* 0x000fe200030e0644 */
[----:B------:R-:W-:Y:S01]  /*74450*/  SHF.R.S32.HI R73, RZ, 0x8, R75 ;  /* 0x00000008ff497819 */ /* 0x000fe2000001144b */
[----:B------:R-:W-:Y:S01]  /*74460*/  VIADD R72, R72, UR26 ;  /* 0x0000001a48487c36 */ /* 0x000fe20008000000 */
[----:B------:R-:W-:Y:S01]  /*74470*/  @P4 STG.E.U8 desc[UR18][R70.64], R74 ;  /* 0x0000004a46004986 */ /* 0x000fe2000c101112 */
[----:B------:R-:W5:Y:S03]  /*74480*/  LDCU UR4, c[0x0][0x39c] ;  /* 0x00007380ff0477ac */ /* 0x000f660008000800 */
[----:B------:R4:W-:Y:S02]  /*74490*/  @P3 STG.E.U8 desc[UR18][R4.64], R73 ;  /* 0x0000004904003986 */ /* 0x0009e4000c101112 */
[----:B----4-:R-:W-:-:S02]  /*744a0*/  F2FP.SATFINITE.E4M3.F32.PACK_AB_MERGE_C R73, R88, R89, RZ ;  /* 0x000000595849723e */ /* 0x010fc400048070ff */
[----:B------:R-:W4:Y:S04]  /*744b0*/  LDL.LU R89, [R1+0x110] ;  /* 0x0001100001597983 */ /* 0x000f280000300800 */
[----:B------:R-:W4:Y:S01]  /*744c0*/  LDL.LU R88, [R1+0x114] ;  /* 0x0001140001587983 */ /* 0x000f220000300800 */
[----:B------:R-:W-:Y:S01]  /*744d0*/  VIADD R4, R0, 0x45 ;  /* 0x0000004500047836 */ /* 0x000fe20000000000 */
[----:B------:R-:W-:Y:S02]  /*744e0*/  SHF.R.S32.HI R5, RZ, 0x1f, R72 ;  /* 0x0000001fff057819 */ /* 0x000fe40000011448 */
[----:B------:R-:W-:Y:S02]  /*744f0*/  IADD3 R70, P4, PT, R72, R3, RZ ;  /* 0x0000000348467210 */ /* 0x000fe40007f9e0ff */
[----:B-1----:R-:W-:Y:S01]  /*74500*/  ISETP.LT.AND P6, PT, R66, UR10, !P5 ;  /* 0x0000000a42007c0c */ /* 0x002fe2000efc1270 */
[----:B------:R-:W-:Y:S01]  /*74510*/  VIADD R6, R0, 0x46 ;  /* 0x0000004600067836 */ /* 0x000fe20000000000 */
[----:B------:R-:W-:Y:S01]  /*74520*/  ISETP.LT.AND P5, PT, R67, UR12, !P5 ;  /* 0x0000000c43007c0c */ /* 0x000fe2000efa1270 */
[C---:B------:R-:W-:Y:S01]  /*74530*/  IMAD.X R71, R5.reuse, 0x1, R2, P4 ;  /* 0x0000000105477824 */ /* 0x040fe200020e0602 */
[----:B------:R-:W-:Y:S01]  /*74540*/  ISETP.GE.AND P3, PT, R4, UR7, PT ;  /* 0x0000000704007c0c */ /* 0x000fe2000bf66270 */
[----:B------:R-:W1:Y:S01]  /*74550*/  LDCU UR7, c[0x0][0x398] ;  /* 0x00007300ff0777ac */ /* 0x000e620008000800 */
[----:B------:R-:W-:Y:S01]  /*74560*/  IADD3 R4, P4, PT, R72, R69, RZ ;  /* 0x0000004548047210 */ /* 0x000fe20007f9e0ff */
[----:B------:R-:W0:Y:S04]  /*74570*/  LDCU UR10, c[0x0][0x398] ;  /* 0x00007300ff0a77ac */ /* 0x000e280008000800 */
[----:B------:R-:W-:-:S02]  /*74580*/  IMAD.X R5, R5, 0x1, R68, P4 ;  /* 0x0000000105057824 */ /* 0x000fc400020e0644 */
[----:B------:R0:W-:Y:S01]  /*74590*/  @P6 STG.E.U8 desc[UR18][R70.64], R73 ;  /* 0x0000004946006986 */ /* 0x0001e2000c101112 */
[----:B-----5:R-:W-:Y:S01]  /*745a0*/  ISETP.GE.AND P4, PT, R6, UR4, PT ;  /* 0x0000000406007c0c */ /* 0x020fe2000bf86270 */
[----:B------:R-:W5:Y:S02]  /*745b0*/  LDCU UR12, c[0x0][0x398] ;  /* 0x00007300ff0c77ac */ /* 0x000f640008000800 */
[----:B------:R1:W-:Y:S01]  /*745c0*/  @P5 STG.E.U8 desc[UR18][R4.64], R7 ;  /* 0x0000000704005986 */ /* 0x0003e2000c101112 */
[----:B------:R-:W-:Y:S01]  /*745d0*/  ISETP.LT.AND P5, PT, R66, UR8, !P1 ;  /* 0x0000000842007c0c */ /* 0x000fe2000cfa1270 */
[----:B------:R-:W2:Y:S01]  /*745e0*/  LDCU UR4, c[0x0][0x39c] ;  /* 0x00007380ff0477ac */ /* 0x000ea20008000800 */
[----:B0-----:R-:W-:Y:S01]  /*745f0*/  VIADD R70, R72, UR26 ;  /* 0x0000001a48467c36 */ /* 0x001fe20008000000 */
[----:B------:R-:W-:Y:S01]  /*74600*/  PRMT R72, R73, 0x9910, RZ ;  /* 0x0000991049487816 */ /* 0x000fe200000000ff */
[----:B------:R-:W0:Y:S03]  /*74610*/  LDCU UR8, c[0x0][0x398] ;  /* 0x00007300ff0877ac */ /* 0x000e260008000800 */
[----:B-1----:R-:W-:-:S02]  /*74620*/  SHF.R.S32.HI R5, RZ, 0x1f, R70 ;  /* 0x0000001fff057819 */ /* 0x002fc40000011446 */
[----:B------:R-:W-:Y:S02]  /*74630*/  IADD3 R6, P6, PT, R70, R3, RZ ;  /* 0x0000000346067210 */ /* 0x000fe40007fde0ff */
[----:B------:R-:W-:Y:S02]  /*74640*/  PRMT R71, R7, 0x9910, RZ ;  /* 0x0000991007477816 */ /* 0x000fe400000000ff */
[----:B------:R-:W-:Y:S01]  /*74650*/  SHF.R.S32.HI R72, RZ, 0x8, R72 ;  /* 0x00000008ff487819 */ /* 0x000fe20000011448 */
[----:B------:R-:W-:-:S05]  /*74660*/  IMAD.X R7, R5, 0x1, R2, P6 ;  /* 0x0000000105077824 */ /* 0x000fca00030e0602 */
[----:B------:R4:W-:Y:S02]  /*74670*/  @P5 STG.E.U8 desc[UR18][R6.64], R72 ;  /* 0x0000004806005986 */ /* 0x0009e4000c101112 */
[----:B----4-:R-:W-:Y:S02]  /*74680*/  F2FP.SATFINITE.E4M3.F32.PACK_AB_MERGE_C R72, R88, R89, RZ ;  /* 0x000000595848723e */ /* 0x010fe400048070ff */
        /* <DEDUP_REMOVED lines=10> */
[----:B-----5:R-:W-:-:S03]  /*74730*/  ISETP.LT.AND P2, PT, R67, UR12, !P2 ;  /* 0x0000000c43007c0c */ /* 0x020fc6000d741270 */
[----:B------:R5:W-:Y:S01]  /*74740*/  @P1 STG.E.U8 desc[UR18][R4.64], R71 ;  /* 0x0000004704001986 */ /* 0x000be2000c101112 */
[----:B------:R-:W-:Y:S01]  /*74750*/  IADD3 R6, P1, PT, R70, R3, RZ ;  /* 0x0000000346067210 */ /* 0x000fe20007f3e0ff */
[----:B------:R-:W0:Y:S01]  /*74760*/  LDCU UR12, c[0x0][0x398] ;  /* 0x00007300ff0c77ac */ /* 0x000e220008000800 */
[----:B-----5:R-:W-:Y:S01]  /*74770*/  SHF.R.S32.HI R5, RZ, 0x1f, R70 ;  /* 0x0000001fff057819 */ /* 0x020fe20000011446 */
[----:B------:R-:W-:Y:S01]  /*74780*/  VIADD R71, R0, 0x47 ;  /* 0x0000004700477836 */ /* 0x000fe20000000000 */
[----:B------:R-:W-:-:S03]  /*74790*/  IADD3 R4, P6, PT, R70, R69, RZ ;  /* 0x0000004546047210 */ /* 0x000fc60007fde0ff */
[----:B------:R-:W-:Y:S01]  /*747a0*/  IMAD.X R7, R5, 0x1, R2, P1 ;  /* 0x0000000105077824 */ /* 0x000fe200008e0602 */
[----:B--2---:R-:W-:Y:S01]  /*747b0*/  ISETP.GE.AND P1, PT, R71, UR4, PT ;  /* 0x0000000447007c0c */ /* 0x004fe2000bf26270 */
[----:B------:R-:W-:Y:S01]  /*747c0*/  IMAD.X R5, R5, 0x1, R68, P6 ;  /* 0x0000000105057824 */ /* 0x000fe200030e0644 */
[----:B------:R-:W-:Y:S01]  /*747d0*/  F2FP.SATFINITE.E4M3.F32.PACK_AB_MERGE_C R71, R9, R8, RZ ;  /* 0x000000080947723e */ /* 0x000fe200048070ff */
[----:B------:R-:W-:Y:S01]  /*747e0*/  VIADD R8, R70, UR26 ;  /* 0x0000001a46087c36 */ /* 0x000fe20008000000 */
[----:B------:R2:W-:Y:S01]  /*747f0*/  @P5 STG.E.U8 desc[UR18][R6.64], R72 ;  /* 0x0000004806005986 */ /* 0x0005e2000c101112 */
[----:B0-----:R-:W-:Y:S01]  /*74800*/  ISETP.LT.AND P5, PT, R66, UR8, !P3 ;  /* 0x0000000842007c0c */ /* 0x001fe2000dfa1270 */
[----:B------:R-:W0:Y:S02]  /*74810*/  LDCU UR4, c[0x0][0x39c] ;  /* 0x00007380ff0477ac */ /* 0x000e240008000800 */
[----:B------:R5:W-:Y:S01]  /*74820*/  @P2 STG.E.U8 desc[UR18][R4.64], R71 ;  /* 0x0000004704002986 */ /* 0x000be2000c101112 */
[----:B------:R-:W-:Y:S01]  /*74830*/  PRMT R70, R72, 0x9910, RZ ;  /* 0x0000991048467816 */ /* 0x000fe200000000ff */
[----:B------:R-:W-:Y:S01]  /*74840*/  VIADD R9, R0, 0x48 ;  /* 0x0000004800097836 */ /* 0x000fe20000000000 */
[----:B------:R-:W0:Y:S01]  /*74850*/  LDCU UR8, c[0x0][0x398] ;  /* 0x00007300ff0877ac */ /* 0x000e220008000800 */
[----:B--2---:R-:W-:-:S02]  /*74860*/  IADD3 R6, P2, PT, R8, R3, RZ ;  /* 0x0000000308067210 */ /* 0x004fc40007f5e0ff */
[----:B-----5:R-:W-:Y:S02]  /*74870*/  SHF.R.S32.HI R5, RZ, 0x1f, R8 ;  /* 0x0000001fff057819 */ /* 0x020fe40000011408 */
[----:B------:R-:W-:-:S03]  /*74880*/  SHF.R.S32.HI R70, RZ, 0x8, R70 ;  /* 0x00000008ff467819 */ /* 0x000fc60000011446 */
[----:B------:R-:W-:-:S05]  /*74890*/  IMAD.X R7, R5, 0x1, R2, P2 ;  /* 0x0000000105077824 */ /* 0x000fca00010e0602 */
[----:B------:R4:W-:Y:S02]  /*748a0*/  @P5 STG.E.U8 desc[UR18][R6.64], R70 ;  /* 0x0000004606005986 */ /* 0x0009e4000c101112 */
[----:B----4-:R-:W-:Y:S02]  /*748b0*/  F2FP.SATFINITE.E4M3.F32.PACK_AB_MERGE_C R70, R88, R89, RZ ;  /* 0x000000595846723e */ /* 0x010fe400048070ff */
[----:B------:R-:W2:Y:S04]  /*748c0*/  LDL.LU R89, [R1+0x120] ;  /* 0x0001200001597983 */ /* 0x000ea80000300800 */
[----:B------:R-:W2:Y:S01]  /*748d0*/  LDL.LU R88, [R1+0x124] ;  /* 0x0001240001587983 */ /* 0x000ea20000300800 */
[----:B------:R-:W-:Y:S01]  /*748e0*/  ISETP.LT.AND P3, PT, R67, UR14, !P3 ;  /* 0x0000000e43007c0c */ /* 0x000fe2000df61270 */
[----:B------:R-:W4:Y:S01]  /*748f0*/  LDCU UR14, c[0x0][0x398] ;  /* 0x00007300ff0e77ac */ /* 0x000f220008000800 */
[----:B------:R-:W-:-:S02]  /*74900*/  IADD3 R4, P6, PT, R8, R69, RZ ;  /* 0x0000004508047210 */ /* 0x000fc40007fde0ff */
[----:B------:R-:W-:Y:S02]  /*74910*/  PRMT R71, R71, 0x9910, RZ ;  /* 0x0000991047477816 */ /* 0x000fe400000000ff */
[----:B0-----:R-:W-:Y:S01]  /*74920*/  ISETP.GE.AND P2, PT, R9, UR4, PT ;  /* 0x0000000409007c0c */ /* 0x001fe2000bf46270 */
[----:B------:R-:W-:Y:S01]  /*74930*/  IMAD.X R5, R5, 0x1, R68, P6 ;  /* 0x0000000105057824 */ /* 0x000fe200030e0644 */
[----:B------:R-:W-:Y:S01]  /*74940*/  SHF.R.S32.HI R9, RZ, 0x8, R71 ;  /* 0x00000008ff097819 */ /* 0x000fe20000011447 */
[----:B------:R-:W-:Y:S01]  /*74950*/  VIADD R8, R8, UR26 ;  /* 0x0000001a08087c36 */ /* 0x000fe20008000000 */
[----:B------:R-:W0:Y:S01]  /*74960*/  LDCU UR4, c[0x0][0x39c] ;  /* 0x00007380ff0477ac */ /* 0x000e220008000800 */
[----:B------:R-:W-:Y:S02]  /*74970*/  ISETP.LT.AND P6, PT, R66, UR10, !P4 ;  /* 0x0000000a42007c0c */ /* 0x000fe4000e7c1270 */
[----:B------:R5:W-:Y:S01]  /*74980*/  @P3 STG.E.U8 desc[UR18][R4.64], R9 ;  /* 0x0000000904003986 */ /* 0x000be2000c101112 */
[----:B------:R-:W-:Y:S01]  /*74990*/  IADD3 R6, P5, PT, R8, R3, RZ ;  /* 0x0000000308067210 */ /* 0x000fe20007fbe0ff */
[----:B------:R-:W0:Y:S01]  /*749a0*/  LDCU UR10, c[0x0][0x398] ;  /* 0x00007300ff0a77ac */ /* 0x000e220008000800 */
[----:B------:R-:W-:-:S02]  /*749b0*/  ISETP.LT.AND P4, PT, R67, UR12, !P4 ;  /* 0x0000000c43007c0c */ /* 0x000fc4000e781270 */
[----:B------:R-:W-:Y:S01]  /*749c0*/  F2FP.SATFINITE.E4M3.F32.PACK_AB_MERGE_C R10, R11, R10, RZ ;  /* 0x0000000a0b0a723e */ /* 0x000fe200048070ff */
[----:B------:R-:W0:Y:S01]  /*749d0*/  LDCU UR12, c[0x0][0x398] ;  /* 0x00007300ff0c77ac */ /* 0x000e220008000800 */
[----:B-----5:R-:W-:Y:S01]  /*749e0*/  VIADD R4, R0, 0x49 ;  /* 0x0000004900047836 */ /* 0x020fe20000000000 */
[----:B------:R-:W-:-:S04]  /*749f0*/  SHF.R.S32.HI R5, RZ, 0x1f, R8 ;  /* 0x0000001fff057819 */ /* 0x000fc80000011408 */
[----:B-1----:R-:W-:Y:S01]  /*74a00*/  ISETP.GE.AND P3, PT, R4, UR7, PT ;  /* 0x0000000704007c0c */ /* 0x002fe2000bf66270 */
[C---:B------:R-:W-:Y:S01]  /*74a10*/  IMAD.X R7, R5.reuse, 0x1, R2, P5 ;  /* 0x0000000105077824 */ /* 0x040fe200028e0602 */
[----:B------:R-:W-:Y:S01]  /*74a20*/  IADD3 R4, P5, PT, R8, R69, RZ ;  /* 0x0000004508047210 */ /* 0x000fe20007fbe0ff */
[----:B------:R-:W-:Y:S01]  /*74a30*/  VIADD R9, R0, 0x4a ;  /* 0x0000004a00097836 */ /* 0x000fe20000000000 */
[----:B------:R-:W1:Y:S03]  /*74a40*/  LDCU UR7, c[0x0][0x398] ;  /* 0x00007300ff0777ac */ /* 0x000e660008000800 */
[----:B------:R-:W-:Y:S01]  /*74a50*/  IMAD.X R5, R5, 0x1, R68, P5 ;  /* 0x0000000105057824 */ /* 0x000fe200028e0644 */
[----:B------:R5:W-:Y:S01]  /*74a60*/  @P6 STG.E.U8 desc[UR18][R6.64], R70 ;  /* 0x0000004606006986 */ /* 0x000be2000c101112 */
[----:B------:R-:W-:Y:S01]  /*74a70*/  VIADD R8, R8, UR26 ;  /* 0x0000001a08087c36 */ /* 0x000fe20008000000 */
[----:B0-----:R-:W-:Y:S01]  /*74a80*/  ISETP.GE.AND P5, PT, R9, UR4, PT ;  /* 0x0000000409007c0c */ /* 0x001fe2000bfa6270 */
[----:B------:R-:W0:Y:S01]  /*74a90*/  LDCU UR4, c[0x0][0x39c] ;  /* 0x00007380ff0477ac */ /* 0x000e220008000800 */
[----:B------:R1:W-:Y:S01]  /*74aa0*/  @P4 STG.E.U8 desc[UR18][R4.64], R10 ;  /* 0x0000000a04004986 */ /* 0x0003e2000c101112 */
[----:B------:R-:W-:-:S02]  /*74ab0*/  ISETP.LT.AND P4, PT, R66, UR8, !P1 ;  /* 0x0000000842007c0c */ /* 0x000fc4000cf81270 */
[----:B------:R-:W-:Y:S01]  /*74ac0*/  PRMT R9, R10, 0x9910, RZ ;  /* 0x000099100a097816 */ /* 0x000fe200000000ff */
[----:B------:R-:W0:Y:S01]  /*74ad0*/  LDCU UR8, c[0x0][0x398] ;  /* 0x00007300ff0877ac */ /* 0x000e220008000800 */
[----:B-----5:R-:W-:Y:S02]  /*74ae0*/  PRMT R70, R70, 0x9910, RZ ;  /* 0x0000991046467816 */ /* 0x020fe400000000ff */
[----:B------:R-:W-:Y:S02]  /*74af0*/  IADD3 R6, P6, PT, R8, R3, RZ ;  /* 0x0000000308067210 */ /* 0x000fe40007fde0ff */
[----:B-1----:R-:W-:Y:S01]  /*74b00*/  SHF.R.S32.HI R5, RZ, 0x1f, R8 ;  /* 0x0000001fff057819 */ /* 0x002fe20000011408 */
[----:B------:R-:W-:-:S04]  /*74b10*/  IMAD.MOV.U32 R10, RZ, RZ, R70 ;  /* 0x000000ffff0a7224 */ /* 0x000fc800078e0046 */
[----:B------:R-:W-:Y:S01]  /*74b20*/  IMAD.X R7, R5, 0x1, R2, P6 ;  /* 0x0000000105077824 */ /* 0x000fe200030e0602 */
[----:B------:R-:W-:-:S05]  /*74b30*/  SHF.R.S32.HI R10, RZ, 0x8, R10 ;  /* 0x00000008ff0a7819 */ /* 0x000fca000001140a */
[----:B------:R2:W-:Y:S02]  /*74b40*/  @P4 STG.E.U8 desc[UR18][R6.64], R10 ;  /* 0x0000000a06004986 */ /* 0x0005e4000c101112 */
[----:B--2---:R-:W-:Y:S02]  /*74b50*/  F2FP.SATFINITE.E4M3.F32.PACK_AB_MERGE_C R10, R88, R89, RZ ;  /* 0x00000059580a723e */ /* 0x004fe400048070ff */
[----:B------:R-:W2:Y:S04]  /*74b60*/  LDL.LU R89, [R1+0x128] ;  /* 0x0001280001597983 */ /* 0x000ea80000300800 */
[----:B------:R-:W2:Y:S01]  /*74b70*/  LDL.LU R88, [R1+0x12c] ;  /* 0x00012c0001587983 */ /* 0x000ea20000300800 */
[----:B------:R-:W-:Y:S01]  /*74b80*/  ISETP.LT.AND P1, PT, R67, UR7, !P1 ;  /* 0x0000000743007c0c */ /* 0x000fe2000cf21270 */
[----:B------:R-:W1:Y:S01]  /*74b90*/  LDCU UR7, c[0x0][0x39c] ;  /* 0x00007380ff0777ac */ /* 0x000e620008000800 */
[C---:B------:R-:W-:Y:S01]  /*74ba0*/  IADD3 R4, P6, PT, R8.reuse, R69, RZ ;  /* 0x0000004508047210 */ /* 0x040fe20007fde0ff */
[----:B------:R-:W-:Y:S01]  /*74bb0*/  VIADD R8, R8, UR26 ;  /* 0x0000001a08087c36 */ /* 0x000fe20008000000 */
[----:B------:R-:W-:-:S03]  /*74bc0*/  SHF.R.S32.HI R9, RZ, 0x8, R9 ;  /* 0x00000008ff097819 */ /* 0x000fc60000011409 */
[----:B------:R-:W-:Y:S01]  /*74bd0*/  IMAD.X R5, R5, 0x1, R68, P6 ;  /* 0x0000000105057824 */ /* 0x000fe200030e0644 */
[----:B------:R-:W-:Y:S01]  /*74be0*/  ISETP.LT.AND P4, PT, R66, UR10, !P2 ;  /* 0x0000000a42007c0c */ /* 0x000fe2000d781270 */
[----:B------:R-:W5:Y:S01]  /*74bf0*/  LDCU UR10, c[0x0][0x398] ;  /* 0x00007300ff0a77ac */ /* 0x000f620008000800 */
[----:B------:R-:W-:-:S03]  /*74c00*/  ISETP.LT.AND P2, PT, R67, UR12, !P2 ;  /* 0x0000000c43007c0c */ /* 0x000fc6000d741270 */
[----:B------:R0:W-:Y:S01]  /*74c10*/  @P1 STG.E.U8 desc[UR18][R4.64], R9 ;  /* 0x0000000904001986 */ /* 0x0001e2000c101112 */
[C---:B------:R-:W-:Y:S01]  /*74c20*/  IADD3 R6, P1, PT, R8.reuse, R3, RZ ;  /* 0x0000000308067210 */ /* 0x040fe20007f3e0ff */
[----:B------:R-:W1:Y:S01]  /*74c30*/  LDCU UR12, c[0x0][0x398] ;  /* 0x00007300ff0c77ac */ /* 0x000e620008000800 */
[----:B------:R-:W-:Y:S02]  /*74c40*/  F2FP.SATFINITE.E4M3.F32.PACK_AB_MERGE_C R12, R13, R12, RZ ;  /* 0x0000000c0d0c723e */ /* 0x000fe400048070ff */
[----:B0-----:R-:W-:Y:S02]  /*74c50*/  SHF.R.S32.HI R5, RZ, 0x1f, R8 ;  /* 0x0000001fff057819 */ /* 0x001fe40000011408 */
[----:B------:R-:W-:-:S03]  /*74c60*/  IADD3 R4, P6, PT, R8, R69, RZ ;  /* 0x0000004508047210 */ /* 0x000fc60007fde0ff */
[C---:B------:R-:W-:Y:S02]  /*74c70*/  IMAD.X R7, R5.reuse, 0x1, R2, P1 ;  /* 0x0000000105077824 */ /* 0x040fe400008e0602 */
[----:B------:R-:W-:Y:S02]  /*74c80*/  IMAD.X R5, R5, 0x1, R68, P6 ;  /* 0x0000000105057824 */ /* 0x000fe400030e0644 */
[----:B------:R-:W-:Y:S01]  /*74c90*/  VIADD R8, R8, UR26 ;  /* 0x0000001a08087c36 */ /* 0x000fe20008000000 */
[----:B------:R0:W-:Y:S01]  /*74ca0*/  @P4 STG.E.U8 desc[UR18][R6.64], R10 ;  /* 0x0000000a06004986 */ /* 0x0001e2000c101112 */
[----:B------:R-:W-:Y:S01]  /*74cb0*/  ISETP.LT.AND P4, PT, R66, UR8, !P3 ;  /* 0x0000000842007c0c */ /* 0x000fe2000df81270 */
[----:B------:R-:W-:Y:S01]  /*74cc0*/  VIADD R9, R0, 0x4b ;  /* 0x0000004b00097836 */ /* 0x000fe20000000000 */
[----:B------:R-:W-:Y:S01]  /*74cd0*/  PRMT R11, R12, 0x9910, RZ ;  /* 0x000099100c0b7816 */ /* 0x000fe200000000ff */
[----:B------:R1:W-:Y:S01]  /*74ce0*/  @P2 STG.E.U8 desc[UR18][R4.64], R12 ;  /* 0x0000000c04002986 */ /* 0x0003e2000c101112 */
[----:B------:R-:W2:Y:S01]  /*74cf0*/  LDCU UR8, c[0x0][0x398] ;  /* 0x00007300ff0877ac */ /* 0x000ea20008000800 */
[----:B0-----:R-:W-:-:S02]  /*74d00*/  IADD3 R6, P2, PT, R8, R3, RZ ;  /* 0x0000000308067210 */ /* 0x001fc40007f5e0ff */
[----:B------:R-:W-:Y:S02]  /*74d10*/  PRMT R10, R10, 0x9910, RZ ;  /* 0x000099100a0a7816 */ /* 0x000fe400000000ff */
[----:B-1----:R-:W-:Y:S02]  /*74d20*/  SHF.R.S32.HI R5, RZ, 0x1f, R8 ;  /* 0x0000001fff057819 */ /* 0x002fe40000011408 */
[----:B------:R-:W-:-:S03]  /*74d30*/  SHF.R.S32.HI R10, RZ, 0x8, R10 ;  /* 0x00000008ff0a7819 */ /* 0x000fc6000001140a */
[----:B------:R-:W-:-:S05]  /*74d40*/  IMAD.X R7, R5, 0x1, R2, P2 ;  /* 0x0000000105077824 */ /* 0x000fca00010e0602 */
[----:B------:R2:W-:Y:S02]  /*74d50*/  @P4 STG.E.U8 desc[UR18][R6.64], R10 ;  /* 0x0000000a06004986 */ /* 0x0005e4000c101112 */
[----:B--2---:R-:W-:Y:S02]  /*74d60*/  F2FP.SATFINITE.E4M3.F32.PACK_AB_MERGE_C R10, R88, R89, RZ ;  /* 0x00000059580a723e */ /* 0x004fe400048070ff */
[----:B------:R-:W2:Y:S04]  /*74d70*/  LDL.LU R89, [R1+0x130] ;  /* 0x0001300001597983 */ /* 0x000ea80000300800 */
[----:B------:R-:W2:Y:S01]  /*74d80*/  LDL.LU R88, [R1+0x134] ;  /* 0x0001340001587983 */ /* 0x000ea20000300800 */
[----:B------:R-:W-:Y:S01]  /*74d90*/  ISETP.GE.AND P1, PT, R9, UR4, PT ;  /* 0x0000000409007c0c */ /* 0x000fe2000bf26270 */
[----:B------:R-:W0:Y:S01]  /*74da0*/  LDCU UR4, c[0x0][0x39c] ;  /* 0x00007380ff0477ac */ /* 0x000e220008000800 */
[----:B----4-:R-:W-:Y:S01]  /*74db0*/  ISETP.LT.AND P3, PT, R67, UR14, !P3 ;  /* 0x0000000e43007c0c */ /* 0x010fe2000df61270 */
[----:B------:R-:W-:Y:S01]  /*74dc0*/  VIADD R9, R0, 0x4c ;  /* 0x0000004c00097836 */ /* 0x000fe20000000000 */
[C---:B------:R-:W-:Y:S01]  /*74dd0*/  IADD3 R4, P6, PT, R8.reuse, R69, RZ ;  /* 0x0000004508047210 */ /* 0x040fe20007fde0ff */
[----:B------:R-:W-:Y:S01]  /*74de0*/  VIADD R8, R8, UR26 ;  /* 0x0000001a08087c36 */ /* 0x000fe20008000000 */
[----:B------:R-:W-:Y:S01]  /*74df0*/  F2FP.SATFINITE.E4M3.F32.PACK_AB_MERGE_C R14, R15, R14, RZ ;  /* 0x0000000e0f0e723e */ /* 0x000fe200048070ff */
[----:B------:R-:W1:Y:S02]  /*74e00*/  LDCU UR14, c[0x0][0x398] ;  /* 0x00007300ff0e77ac */ /* 0x000e640008000800 */
[----:B------:R-:W-:Y:S01]  /*74e10*/  IMAD.X R5, R5, 0x1, R68, P6 ;  /* 0x0000000105057824 */ /* 0x000fe200030e0644 */
[----:B------:R-:W-:-:S02]  /*74e20*/  IADD3 R6, P4, PT, R8, R3, RZ ;  /* 0x0000000308067210 */ /* 0x000fc40007f9e0ff */
[----:B0-----:R-:W-:Y:S01]  /*74e30*/  ISETP.GE.AND P2, PT, R9, UR4, PT ;  /* 0x0000000409007c0c */ /* 0x001fe2000bf46270 */
[----:B------:R-:W0:Y:S01]  /*74e40*/  LDCU UR4, c[0x0][0x39c] ;  /* 0x00007380ff0477ac */ /* 0x000e220008000800 */
[----:B------:R-:W-:Y:S02]  /*74e50*/  SHF.R.S32.HI R9, RZ, 0x8, R11 ;  /* 0x00000008ff097819 */ /* 0x000fe4000001140b */
[----:B-----5:R-:W-:Y:S01]  /*74e60*/  ISETP.LT.AND P6, PT, R66, UR10, !P5 ;  /* 0x0000000a42007c0c */ /* 0x020fe2000efc1270 */
[----:B------:R-:W4:Y:S02]  /*74e70*/  LDCU UR10, c[0x0][0x398] ;  /* 0x00007300ff0a77ac */ /* 0x000f240008000800 */
[----:B------:R5:W-:Y:S01]  /*74e80*/  @P3 STG.E.U8 desc[UR18][R4.64], R9 ;  /* 0x0000000904003986 */ /* 0x000be2000c101112 */
[----:B------:R-:W-:Y:S01]  /*74e90*/  ISETP.LT.AND P5, PT, R67, UR12, !P5 ;  /* 0x0000000c43007c0c */ /* 0x000fe2000efa1270 */
[----:B------:R-:W0:Y:S01]  /*74ea0*/  LDCU UR12, c[0x0][0x398] ;  /* 0x00007300ff0c77ac */ /* 0x000e220008000800 */
[----:B-----5:R-:W-:Y:S01]  /*74eb0*/  VIADD R4, R0, 0x4d ;  /* 0x0000004d00047836 */ /* 0x020fe20000000000 */
[----:B------:R-:W-:-:S04]  /*74ec0*/  SHF.R.S32.HI R5, RZ, 0x1f, R8 ;  /* 0x0000001fff057819 */ /* 0x000fc80000011408 */
[----:B------:R-:W-:Y:S01]  /*74ed0*/  ISETP.GE.AND P3, PT, R4, UR7, PT ;  /* 0x0000000704007c0c */ /* 0x000fe2000bf66270 */
[C---:B------:R-:W-:Y:S01]  /*74ee0*/  IMAD.X R7, R5.reuse, 0x1, R2, P4 ;  /* 0x0000000105077824 */ /* 0x040fe200020e0602 */
[C---:B------:R-:W-:Y:S01]  /*74ef0*/  IADD3 R4, P4, PT, R8.reuse, R69, RZ ;  /* 0x0000004508047210 */ /* 0x040fe20007f9e0ff */
[----:B------:R-:W-:Y:S01]  /*74f00*/  VIADD R8, R8, UR26 ;  /* 0x0000001a08087c36 */ /* 0x000fe20008000000 */
[----:B------:R-:W5:Y:S03]  /*74f10*/  LDCU UR7, c[0x0][0x398] ;  /* 0x00007300ff0777ac */ /* 0x000f660008000800 */
[----:B------:R-:W-:Y:S01]  /*74f20*/  IMAD.X R5, R5, 0x1, R68, P4 ;  /* 0x0000000105057824 */ /* 0x000fe200020e0644 */
[----:B------:R0:W-:Y:S04]  /*74f30*/  @P6 STG.E.U8 desc[UR18][R6.64], R10 ;  /* 0x0000000a06006986 */ /* 0x0001e8000c101112 */
[----:B------:R1:W-:Y:S01]  /*74f40*/  @P5 STG.E.U8 desc[UR18][R4.64], R14 ;  /* 0x0000000e04005986 */ /* 0x0003e2000c101112 */
[----:B------:R-:W-:Y:S01]  /*74f50*/  ISETP.LT.AND P5, PT, R66, UR8, !P1 ;  /* 0x0000000842007c0c */ /* 0x000fe2000cfa1270 */
[----:B------:R-:W-:Y:S01]  /*74f60*/  VIADD R9, R0, 0x4e ;  /* 0x0000004e00097836 */ /* 0x000fe20000000000 */
        /* <DEDUP_REMOVED lines=10> */
[----:B-----5:R-:W-:Y:S01]  /*75010*/  ISETP.LT.AND P1, PT, R67, UR7, !P1 ;  /* 0x0000000743007c0c */ /* 0x020fe2000cf21270 */
[----:B------:R-:W0:Y:S01]  /*75020*/  LDCU UR7, c[0x0][0x39c] ;  /* 0x00007380ff0777ac */ /* 0x000e220008000800 */
[----:B------:R-:W-:-:S02]  /*75030*/  ISETP.GE.AND P4, PT, R9, UR4, PT ;  /* 0x0000000409007c0c */ /* 0x000fc4000bf86270 */
[----:B------:R-:W-:Y:S02]  /*75040*/  IADD3 R4, P6, PT, R8, R69, RZ ;  /* 0x0000004508047210 */ /* 0x000fe40007fde0ff */
[----:B------:R-:W-:Y:S01]  /*75050*/  PRMT R9, R14, 0x9910, RZ ;  /* 0x000099100e097816 */ /* 0x000fe200000000ff */
[----:B------:R-:W-:Y:S01]  /*75060*/  VIADD R8, R8, UR26 ;  /* 0x0000001a08087c36 */ /* 0x000fe20008000000 */
[----:B----4-:R-:W-:Y:S01]  /*75070*/  ISETP.LT.AND P5, PT, R66, UR10, !P2 ;  /* 0x0000000a42007c0c */ /* 0x010fe2000d7a1270 */
[----:B------:R-:W-:Y:S01]  /*75080*/  IMAD.X R5, R5, 0x1, R68, P6 ;  /* 0x0000000105057824 */ /* 0x000fe200030e0644 */
[----:B------:R-:W-:Y:S01]  /*75090*/  SHF.R.S32.HI R9, RZ, 0x8, R9 ;  /* 0x00000008ff097819 */ /* 0x000fe20000011409 */
[----:B------:R-:W1:Y:S01]  /*750a0*/  LDCU UR4, c[0x0][0x39c] ;  /* 0x00007380ff0477ac */ /* 0x000e620008000800 */
[----:B------:R-:W-:-:S03]  /*750b0*/  ISETP.LT.AND P2, PT, R67, UR12, !P2 ;  /* 0x0000000c43007c0c */ /* 0x000fc6000d741270 */
[----:B------:R4:W-:Y:S01]  /*750c0*/  @P1 STG.E.U8 desc[UR18][R4.64], R9 ;  /* 0x0000000904001986 */ /* 0x0009e2000c101112 */
[C---:B------:R-:W-:Y:S01]  /*750d0*/  IADD3 R6, P1, PT, R8.reuse, R3, RZ ;  /* 0x0000000308067210 */ /* 0x040fe20007f3e0ff */
[----:B------:R-:W5:Y:S01]  /*750e0*/  LDCU UR10, c[0x0][0x398] ;  /* 0x00007300ff0a77ac */ /* 0x000f620008000800 */
[----:B------:R-:W-:Y:S01]  /*750f0*/  F2FP.SATFINITE.E4M3.F32.PACK_AB_MERGE_C R16, R17, R16, RZ ;  /* 0x000000101110723e */ /* 0x000fe200048070ff */
[----:B------:R-:W0:Y:S01]  /*75100*/  LDCU UR12, c[0x0][0x398] ;  /* 0x00007300ff0c77ac */ /* 0x000e220008000800 */
[----:B----4-:R-:W-:Y:S02]  /*75110*/  SHF.R.S32.HI R5, RZ, 0x1f, R8 ;  /* 0x0000001fff057819 */ /* 0x010fe40000011408 */
        /* <DEDUP_REMOVED lines=9> */
[----:B------:R-:W1:Y:S01]  /*751b0*/  LDCU UR8, c[0x0][0x398] ;  /* 0x00007300ff0877ac */ /* 0x000e620008000800 */
[----:B----4-:R-:W-:-:S02]  /*751c0*/  IADD3 R6, P2, PT, R8, R3, RZ ;  /* 0x0000000308067210 */ /* 0x010fc40007f5e0ff */
[----:B------:R-:W-:Y:S02]  /*751d0*/  PRMT R10, R10, 0x9910, RZ ;  /* 0x000099100a0a7816 */ /* 0x000fe400000000ff */
[----:B0-----:R-:W-:Y:S02]  /*751e0*/  SHF.R.S32.HI R5, RZ, 0x1f, R8 ;  /* 0x0000001fff057819 */ /* 0x001fe40000011408 */
[----:B------:R-:W-:-:S03]  /*751f0*/  SHF.R.S32.HI R10, RZ, 0x8, R10 ;  /* 0x00000008ff0a7819 */ /* 0x000fc6000001140a */
[----:B------:R-:W-:-:S05]  /*75200*/  IMAD.X R7, R5, 0x1, R2, P2 ;  /* 0x0000000105077824 */ /* 0x000fca00010e0602 */
[----:B------:R2:W-:Y:S02]  /*75210*/  @P5 STG.E.U8 desc[UR18][R6.64], R10 ;  /* 0x0000000a06005986 */ /* 0x0005e4000c101112 */
[----:B--2---:R-:W-:Y:S02]  /*75220*/  F2FP.SATFINITE.E4M3.F32.PACK_AB_MERGE_C R10, R88, R89, RZ ;  /* 0x00000059580a723e */ /* 0x004fe400048070ff */
[----:B------:R-:W2:Y:S04]  /*75230*/  LDL.LU R89, [R1+0x140] ;  /* 0x0001400001597983 */ /* 0x000ea80000300800 */
[----:B------:R-:W2:Y:S01]  /*75240*/  LDL.LU R88, [R1+0x144] ;  /* 0x0001440001587983 */ /* 0x000ea20000300800 */
[----:B-1----:R-:W-:Y:S01]  /*75250*/  ISETP.GE.AND P1, PT, R9, UR4, PT ;  /* 0x0000000409007c0c */ /* 0x002fe2000bf26270 */
[----:B------:R-:W0:Y:S01]  /*75260*/  LDCU UR4, c[0x0][0x39c] ;  /* 0x00007380ff0477ac */ /* 0x000e220008000800 */
[----:B------:R-:W-:Y:S01]  /*75270*/  ISETP.LT.AND P3, PT, R67, UR14, !P3 ;  /* 0x0000000e43007c0c */ /* 0x000fe2000df61270 */
        /* <DEDUP_REMOVED lines=145> */
[----:B------:R2:W-:Y:S01]  /*75b90*/  @P5 STG.E.U8 desc[UR18][R6.64], R10 ;  /* 0x0000000a06005986 */ /* 0x0005e2000c101112 */
[----:B-1----:R-:W-:Y:S01]  /*75ba0*/  ISETP.GE.AND P1, PT, R9, UR4, PT ;  /* 0x0000000409007c0c */ /* 0x002fe2000bf26270 */
[----:B------:R-:W0:Y:S01]  /*75bb0*/  LDCU UR4, c[0x0][0x39c] ;  /* 0x00007380ff0477ac */ /* 0x000e220008000800 */
[----:B--2---:R-:W-:Y:S02]  /*75bc0*/  F2FP.SATFINITE.E4M3.F32.PACK_AB_MERGE_C R10, R88, R89, RZ ;  /* 0x00000059580a723e */ /* 0x004fe400048070ff */
[----:B------:R-:W2:Y:S04]  /*75bd0*/  LDL.LU R89, [R1+0x160] ;  /* 0x0001600001597983 */ /* 0x000ea80000300800 */
[----:B------:R-:W2:Y:S01]  /*75be0*/  LDL.LU R88, [R1+0x164] ;  /* 0x0001640001587983 */ /* 0x000ea20000300800 */
[----:B------:R-:W-:Y:S01]  /*75bf0*/  ISETP.LT.AND P3, PT, R67, UR14, !P3 ;  /* 0x0000000e43007c0c */ /* 0x000fe2000df61270 */
[----:B------:R-:W-:Y:S01]  /*75c00*/  VIADD R9, R0, 0x58 ;  /* 0x0000005800097836 */ /* 0x000fe20000000000 */
[C---:B------:R-:W-:Y:S01]  /*75c10*/  IADD3 R4, P6, PT, R8.reuse, R69, RZ ;  /* 0x0000004508047210 */ /* 0x040fe20007fde0ff */
[----:B------:R-:W1:Y:S03]  /*75c20*/  LDCU UR14, c[0x0][0x398] ;  /* 0x00007300ff0e77ac */ /* 0x000e660008000800 */
[----:B0-----:R-:W-:Y:S01]  /*75c30*/  ISETP.GE.AND P2, PT, R9, UR4, PT ;  /* 0x0000000409007c0c */ /* 0x001fe2000bf46270 */
[----:B------:R-:W-:Y:S01]  /*75c40*/  IMAD.X R5, R5, 0x1, R68, P6 ;  /* 0x0000000105057824 */ /* 0x000fe200030e0644 */
[----:B------:R-:W-:Y:S01]  /*75c50*/  SHF.R.S32.HI R9, RZ, 0x8, R11 ;  /* 0x00000008ff097819 */ /* 0x000fe2000001140b */
[----:B------:R-:W-:Y:S01]  /*75c60*/  VIADD R8, R8, UR26 ;  /* 0x0000001a08087c36 */ /* 0x000fe20008000000 */
[----:B------:R-:W0:Y:S03]  /*75c70*/  LDCU UR4, c[0x0][0x39c] ;  /* 0x00007380ff0477ac */ /* 0x000e260008000800 */
[----:B------:R4:W-:Y:S01]  /*75c80*/  @P3 STG.E.U8 desc[UR18][R4.64], R9 ;  /* 0x0000000904003986 */ /* 0x0009e2000c101112 */
[----:B------:R-:W-:-:S02]  /*75c90*/  IADD3 R6, P5, PT, R8, R3, RZ ;  /* 0x0000000308067210 */ /* 0x000fc40007fbe0ff */
[----:B-----5:R-:W-:Y:S01]  /*75ca0*/  ISETP.LT.AND P6, PT, R66, UR10, !P4 ;  /* 0x0000000a42007c0c */ /* 0x020fe2000e7c1270 */
[----:B------:R-:W5:Y:S01]  /*75cb0*/  LDCU UR10, c[0x0][0x398] ;  /* 0x00007300ff0a77ac */ /* 0x000f620008000800 */
[----:B------:R-:W-:Y:S02]  /*75cc0*/  ISETP.LT.AND P4, PT, R67, UR12, !P4 ;  /* 0x0000000c43007c0c */ /* 0x000fe4000e781270 */
[----:B------:R-:W-:Y:S01]  /*75cd0*/  F2FP.SATFINITE.E4M3.F32.PACK_AB_MERGE_C R26, R27, R26, RZ ;  /* 0x0000001a1b1a723e */ /* 0x000fe200048070ff */
[----:B------:R-:W0:Y:S01]  /*75ce0*/  LDCU UR12, c[0x0][0x398] ;  /* 0x00007300ff0c77ac */ /* 0x000e220008000800 */
[----:B----4-:R-:W-:Y:S01]  /*75cf0*/  VIADD R4, R0, 0x59 ;  /* 0x0000005900047836 */ /* 0x010fe20000000000 */
[----:B------:R-:W-:-:S04]  /*75d00*/  SHF.R.S32.HI R5, RZ, 0x1f, R8 ;  /* 0x0000001fff057819 */ /* 0x000fc80000011408 */
[----:B------:R-:W-:Y:S01]  /*75d10*/  ISETP.GE.AND P3, PT, R4, UR7, PT ;  /* 0x0000000704007c0c */ /* 0x000fe2000bf66270 */
[----:B------:R-:W4:Y:S01]  /*75d20*/  LDCU UR7, c[0x0][0x398] ;  /* 0x00007300ff0777ac */ /* 0x000f220008000800 */
[----:B------:R-:W-:Y:S01]  /*75d30*/  IMAD.X R7, R5, 0x1, R2, P5 ;  /* 0x0000000105077824 */ /* 0x000fe200028e0602 */
[C---:B------:R-:W-:Y:S01]  /*75d40*/  IADD3 R4, P5, PT, R8.reuse, R69, RZ ;  /* 0x0000004508047210 */ /* 0x040fe20007fbe0ff */
[----:B------:R-:W-:-:S04]  /*75d50*/  VIADD R8, R8, UR26 ;  /* 0x0000001a08087c36 */ /* 0x000fc80008000000 */
[----:B------:R-:W-:Y:S01]  /*75d60*/  IMAD.X R5, R5, 0x1, R68, P5 ;  /* 0x0000000105057824 */ /* 0x000fe200028e0644 */
[----:B------:R1:W-:Y:S01]  /*75d70*/  @P6 STG.E.U8 desc[UR18][R6.64], R10 ;  /* 0x0000000a06006986 */ /* 0x0003e2000c101112 */
[----:B------:R-:W-:-:S03]  /*75d80*/  VIADD R9, R0, 0x5a ;  /* 0x0000005a00097836 */ /* 0x000fc60000000000 */
[----:B------:R3:W-:Y:S01]  /*75d90*/  @P4 STG.E.U8 desc[UR18][R4.64], R26 ;  /* 0x0000001a04004986 */ /* 0x0007e2000c101112 */
[----:B------:R-:W-:Y:S01]  /*75da0*/  ISETP.LT.AND P4, PT, R66, UR8, !P1 ;  /* 0x0000000842007c0c */ /* 0x000fe2000cf81270 */
[----:B------:R-:W2:Y:S01]  /*75db0*/  LDCU UR8, c[0x0][0x398] ;  /* 0x00007300ff0877ac */ /* 0x000ea20008000800 */
[----:B0-----:R-:W-:Y:S02]  /*75dc0*/  ISETP.GE.AND P5, PT, R9, UR4, PT ;  /* 0x0000000409007c0c */ /* 0x001fe4000bfa6270 */
[----:B-1----:R-:W-:Y:S01]  /*75dd0*/  IADD3 R6, P6, PT, R8, R3, RZ ;  /* 0x0000000308067210 */ /* 0x002fe20007fde0ff */
[----:B------:R-:W0:Y:S01]  /*75de0*/  LDCU UR4, c[0x0][0x39c] ;  /* 0x00007380ff0477ac */ /* 0x000e220008000800 */
[----:B---3--:R-:W-:Y:S02]  /*75df0*/  SHF.R.S32.HI R5, RZ, 0x1f, R8 ;  /* 0x0000001fff057819 */ /* 0x008fe40000011408 */
[----:B----4-:R-:W-:Y:S01]  /*75e00*/  ISETP.LT.AND P1, PT, R67, UR7, !P1 ;  /* 0x0000000743007c0c */ /* 0x010fe2000cf21270 */
[----:B------:R-:W1:Y:S01]  /*75e10*/  LDCU UR7, c[0x0][0x39c] ;  /* 0x00007380ff0777ac */ /* 0x000e620008000800 */
[----:B------:R-:W-:Y:S01]  /*75e20*/  PRMT R10, R10, 0x9910, RZ ;  /* 0x000099100a0a7816 */ /* 0x000fe200000000ff */
[----:B------:R-:W-:Y:S01]  /*75e30*/  IMAD.X R7, R5, 0x1, R2, P6 ;  /* 0x0000000105077824 */ /* 0x000fe200030e0602 */
[----:B------:R-:W-:-:S02]  /*75e40*/  IADD3 R4, P6, PT, R8, R69, RZ ;  /* 0x0000004508047210 */ /* 0x000fc40007fde0ff */
[----:B------:R-:W-:Y:S02]  /*75e50*/  PRMT R9, R26, 0x9910, RZ ;  /* 0x000099101a097816 */ /* 0x000fe400000000ff */
[----:B------:R-:W-:Y:S01]  /*75e60*/  SHF.R.S32.HI R10, RZ, 0x8, R10 ;  /* 0x00000008ff0a7819 */ /* 0x000fe2000001140a */
[----:B------:R-:W-:Y:S01]  /*75e70*/  IMAD.X R5, R5, 0x1, R68, P6 ;  /* 0x0000000105057824 */ /* 0x000fe200030e0644 */
[----:B------:R-:W-:Y:S01]  /*75e80*/  SHF.R.S32.HI R9, RZ, 0x8, R9 ;  /* 0x00000008ff097819 */ /* 0x000fe20000011409 */
[----:B------:R-:W-:Y:S02]  /*75e90*/  VIADD R8, R8, UR26 ;  /* 0x0000001a08087c36 */ /* 0x000fe40008000000 */
[----:B------:R3:W-:Y:S04]  /*75ea0*/  @P4 STG.E.U8 desc[UR18][R6.64], R10 ;  /* 0x0000000a06004986 */ /* 0x0007e8000c101112 */
[----:B------:R4:W-:Y:S01]  /*75eb0*/  @P1 STG.E.U8 desc[UR18][R4.64], R9 ;  /* 0x0000000904001986 */ /* 0x0009e2000c101112 */
[----:B---3--:R-:W-:-:S02]  /*75ec0*/  IADD3 R6, P1, PT, R8, R3, RZ ;  /* 0x0000000308067210 */ /* 0x008fc40007f3e0ff */
[----:B----4-:R-:W-:Y:S01]  /*75ed0*/  SHF.R.S32.HI R5, RZ, 0x1f, R8 ;  /* 0x0000001fff057819 */ /* 0x010fe20000011408 */
[----:B------:R-:W-:-:S04]  /*75ee0*/  VIADD R9, R0, 0x5b ;  /* 0x0000005b00097836 */ /* 0x000fc80000000000 */
[----:B------:R-:W-:Y:S01]  /*75ef0*/  IMAD.X R7, R5, 0x1, R2, P1 ;  /* 0x0000000105077824 */ /* 0x000fe200008e0602 */
[----:B0-----:R-:W-:Y:S01]  /*75f00*/  ISETP.GE.AND P1, PT, R9, UR4, PT ;  /* 0x0000000409007c0c */ /* 0x001fe2000bf26270 */
[----:B------:R-:W0:Y:S01]  /*75f10*/  LDCU UR4, c[0x0][0x39c] ;  /* 0x00007380ff0477ac */ /* 0x000e220008000800 */
[----:B--2---:R-:W-:Y:S02]  /*75f20*/  F2FP.SATFINITE.E4M3.F32.PACK_AB_MERGE_C R9, R88, R89, RZ ;  /* 0x000000595809723e */ /* 0x004fe400048070ff */
[----:B------:R-:W2:Y:S04]  /*75f30*/  LDL.LU R89, [R1+0x168] ;  /* 0x0001680001597983 */ /* 0x000ea80000300800 */
[----:B------:R-:W2:Y:S01]  /*75f40*/  LDL.LU R88, [R1+0x16c] ;  /* 0x00016c0001587983 */ /* 0x000ea20000300800 */
[----:B-----5:R-:W-:Y:S01]  /*75f50*/  ISETP.LT.AND P4, PT, R66, UR10, !P2 ;  /* 0x0000000a42007c0c */ /* 0x020fe2000d781270 */
[----:B------:R-:W3:Y:S01]  /*75f60*/  LDCU UR10, c[0x0][0x398] ;  /* 0x00007300ff0a77ac */ /* 0x000ee20008000800 */
[----:B------:R-:W-:-:S02]  /*75f70*/  ISETP.LT.AND P2, PT, R67, UR12, !P2 ;  /* 0x0000000c43007c0c */ /* 0x000fc4000d741270 */
[C---:B------:R-:W-:Y:S02]  /*75f80*/  IADD3 R4, P6, PT, R8.reuse, R69, RZ ;  /* 0x0000004508047210 */ /* 0x040fe40007fde0ff */
[----:B------:R-:W-:Y:S01]  /*75f90*/  F2FP.SATFINITE.E4M3.F32.PACK_AB_MERGE_C R29, R29, R28, RZ ;  /* 0x0000001c1d1d723e */ /* 0x000fe200048070ff */
[----:B------:R-:W-:Y:S01]  /*75fa0*/  VIADD R8, R8, UR26 ;  /* 0x0000001a08087c36 */ /* 0x000fe20008000000 */
[----:B------:R-:W-:Y:S01]  /*75fb0*/  PRMT R12, R9, 0x9910, RZ ;  /* 0x00009910090c7816 */ /* 0x000fe200000000ff */
[----:B------:R-:W-:Y:S01]  /*75fc0*/  IMAD.X R5, R5, 0x1, R68, P6 ;  /* 0x0000000105057824 */ /* 0x000fe200030e0644 */
[----:B------:R-:W-:Y:S01]  /*75fd0*/  PRMT R13, R29, 0x9910, RZ ;  /* 0x000099101d0d7816 */ /* 0x000fe200000000ff */
[----:B------:R-:W4:Y:S02]  /*75fe0*/  LDCU UR12, c[0x0][0x398] ;  /* 0x00007300ff0c77ac */ /* 0x000f240008000800 */
[----:B------:R5:W-:Y:S01]  /*75ff0*/  @P4 STG.E.U8 desc[UR18][R6.64], R9 ;  /* 0x0000000906004986 */ /* 0x000be2000c101112 */
[----:B------:R-:W-:Y:S01]  /*76000*/  ISETP.LT.AND P4, PT, R66, UR8, !P3 ;  /* 0x0000000842007c0c */ /* 0x000fe2000df81270 */
[----:B------:R-:W-:Y:S01]  /*76010*/  VIADD R10, R0, 0x5c ;  /* 0x0000005c000a7836 */ /* 0x000fe20000000000 */
[----:B------:R-:W-:Y:S01]  /*76020*/  ISETP.LT.AND P3, PT, R67, UR14, !P3 ;  /* 0x0000000e43007c0c */ /* 0x000fe2000df61270 */
[----:B------:R0:W-:Y:S01]  /*76030*/  @P2 STG.E.U8 desc[UR18][R4.64], R29 ;  /* 0x0000001d04002986 */ /* 0x0001e2000c101112 */
[----:B------:R-:W-:Y:S01]  /*76040*/  SHF.R.S32.HI R11, RZ, 0x1f, R8 ;  /* 0x0000001fff0b7819 */ /* 0x000fe20000011408 */
[----:B------:R-:W1:Y:S01]  /*76050*/  LDCU UR8, c[0x0][0x398] ;  /* 0x00007300ff0877ac */ /* 0x000e620008000800 */
[----:B------:R-:W-:-:S02]  /*76060*/  F2FP.SATFINITE.E4M3.F32.PACK_AB_MERGE_C R31, R31, R30, RZ ;  /* 0x0000001e1f1f723e */ /* 0x000fc400048070ff */
[----:B------:R-:W-:Y:S01]  /*76070*/  F2FP.SATFINITE.E4M3.F32.PACK_AB_MERGE_C R33, R33, R32, RZ ;  /* 0x000000202121723e */ /* 0x000fe200048070ff */
[----:B------:R-:W1:Y:S01]  /*76080*/  LDCU UR14, c[0x0][0x398] ;  /* 0x00007300ff0e77ac */ /* 0x000e620008000800 */
[C---:B-----5:R-:W-:Y:S01]  /*76090*/  IADD3 R6, P2, PT, R8.reuse, R3, RZ ;  /* 0x0000000308067210 */ /* 0x060fe20007f5e0ff */
[----:B------:R-:W-:Y:S02]  /*760a0*/  IMAD.MOV.U32 R9, RZ, RZ, R12 ;  /* 0x000000ffff097224 */ /* 0x000fe400078e000c */
[----:B------:R-:W-:Y:S01]  /*760b0*/  IMAD.MOV.U32 R12, RZ, RZ, R13 ;  /* 0x000000ffff0c7224 */ /* 0x000fe200078e000d */
[----:B0-----:R-:W-:Y:S01]  /*760c0*/  IADD3 R4, P6, PT, R8, R69, RZ ;  /* 0x0000004508047210 */ /* 0x001fe20007fde0ff */
[----:B------:R-:W-:Y:S01]  /*760d0*/  IMAD.X R7, R11, 0x1, R2, P2 ;  /* 0x000000010b077824 */ /* 0x000fe200010e0602 */
[----:B------:R-:W-:-:S03]  /*760e0*/  SHF.R.S32.HI R9, RZ, 0x8, R9 ;  /* 0x00000008ff097819 */ /* 0x000fc60000011409 */
[----:B------:R-:W-:Y:S01]  /*760f0*/  IMAD.X R5, R11, 0x1, R68, P6 ;  /* 0x000000010b057824 */ /* 0x000fe200030e0644 */
[----:B------:R-:W-:Y:S01]  /*76100*/  SHF.R.S32.HI R11, RZ, 0x8, R12 ;  /* 0x00000008ff0b7819 */ /* 0x000fe2000001140c */
[----:B------:R-:W-:Y:S04]  /*76110*/  @P4 STG.E.U8 desc[UR18][R6.64], R9 ;  /* 0x0000000906004986 */ /* 0x000fe8000c101112 */
[----:B------:R2:W-:Y:S02]  /*76120*/  @P3 STG.E.U8 desc[UR18][R4.64], R11 ;  /* 0x0000000b04003986 */ /* 0x0005e4000c101112 */
[----:B--2---:R-:W-:Y:S02]  /*76130*/  F2FP.SATFINITE.E4M3.F32.PACK_AB_MERGE_C R11, R88, R89, RZ ;  /* 0x00000059580b723e */ /* 0x004fe400048070ff */
[----:B------:R-:W2:Y:S04]  /*76140*/  LDL.LU R89, [R1+0x170] ;  /* 0x0001700001597983 */ /* 0x000ea80000300800 */
[----:B------:R-:W2:Y:S01]  /*76150*/  LDL.LU R88, [R1+0x174] ;  /* 0x0001740001587983 */ /* 0x000ea20000300800 */
[----:B------:R-:W-:Y:S01]  /*76160*/  ISETP.GE.AND P2, PT, R10, UR4, PT ;  /* 0x000000040a007c0c */ /* 0x000fe2000bf46270 */
[----:B------:R-:W-:Y:S01]  /*76170*/  VIADD R8, R8, UR26 ;  /* 0x0000001a08087c36 */ /* 0x000fe20008000000 */
[----:B------:R-:W0:Y:S01]  /*76180*/  LDCU UR4, c[0x0][0x39c] ;  /* 0x00007380ff0477ac */ /* 0x000e220008000800 */
[----:B---3--:R-:W-:-:S03]  /*76190*/  ISETP.LT.AND P6, PT, R66, UR10, !P5 ;  /* 0x0000000a42007c0c */ /* 0x008fc6000efc1270 */
[----:B------:R-:W-:Y:S01]  /*761a0*/  SHF.R.S32.HI R13, RZ, 0x1f, R8 ;  /* 0x0000001fff0d7819 */ /* 0x000fe20000011408 */
[----:B------:R-:W-:Y:S01]  /*761b0*/  VIADD R10, R0, 0x5d ;  /* 0x0000005d000a7836 */ /* 0x000fe20000000000 */
[----:B------:R-:W-:Y:S01]  /*761c0*/  IADD3 R6, P4, PT, R8, R3, RZ ;  /* 0x0000000308067210 */ /* 0x000fe20007f9e0ff */
[----:B------:R-:W-:Y:S01]  /*761d0*/  VIADD R9, R0, 0x5e ;  /* 0x0000005e00097836 */ /* 0x000fe20000000000 */
[----:B----4-:R-:W-:Y:S01]  /*761e0*/  ISETP.LT.AND P5, PT, R67, UR12, !P5 ;  /* 0x0000000c43007c0c */ /* 0x010fe2000efa1270 */
[----:B------:R-:W3:Y:S02]  /*761f0*/  LDCU UR10, c[0x0][0x398] ;  /* 0x00007300ff0a77ac */ /* 0x000ee40008000800 */
[----:B------:R-:W-:Y:S01]  /*76200*/  IMAD.X R7, R13, 0x1, R2, P4 ;  /* 0x000000010d077824 */ /* 0x000fe200020e0602 */
[----:B------:R-:W-:Y:S01]  /*76210*/  IADD3 R4, P4, PT, R8, R69, RZ ;  /* 0x0000004508047210 */ /* 0x000fe20007f9e0ff */
[----:B------:R-:W4:Y:S01]  /*76220*/  LDCU UR12, c[0x0][0x398] ;  /* 0x00007300ff0c77ac */ /* 0x000f220008000800 */
[----:B-1----:R-:W-:-:S03]  /*76230*/  ISETP.GE.AND P3, PT, R10, UR7, PT ;  /* 0x000000070a007c0c */ /* 0x002fc6000bf66270 */
[----:B------:R-:W-:Y:S01]  /*76240*/  IMAD.X R5, R13, 0x1, R68, P4 ;  /* 0x000000010d057824 */ /* 0x000fe200020e0644 */
[----:B0-----:R-:W-:Y:S01]  /*76250*/  ISETP.GE.AND P4, PT, R9, UR4, PT ;  /* 0x0000000409007c0c */ /* 0x001fe2000bf86270 */
[----:B------:R0:W-:Y:S01]  /*76260*/  @P6 STG.E.U8 desc[UR18][R6.64], R11 ;  /* 0x0000000b06006986 */ /* 0x0001e2000c101112 */
[----:B------:R-:W-:Y:S01]  /*76270*/  VIADD R10, R8, UR26 ;  /* 0x0000001a080a7c36 */ /* 0x000fe20008000000 */
[----:B------:R-:W-:Y:S01]  /*76280*/  PRMT R9, R11, 0x9910, RZ ;  /* 0x000099100b097816 */ /* 0x000fe200000000ff */
[----:B------:R-:W1:Y:S01]  /*76290*/  LDCU UR7, c[0x0][0x398] ;  /* 0x00007300ff0777ac */ /* 0x000e620008000800 */
[----:B------:R-:W-:Y:S01]  /*762a0*/  @P5 STG.E.U8 desc[UR18][R4.64], R31 ;  /* 0x0000001f04005986 */ /* 0x000fe2000c101112 */
[----:B------:R-:W-:Y:S02]  /*762b0*/  ISETP.LT.AND P5, PT, R66, UR8, !P1 ;  /* 0x0000000842007c0c */ /* 0x000fe4000cfa1270 */
[----:B------:R-:W-:Y:S01]  /*762c0*/  SHF.R.S32.HI R15, RZ, 0x1f, R10 ;  /* 0x0000001fff0f7819 */ /* 0x000fe2000001140a */
[----:B------:R-:W5:Y:S01]  /*762d0*/  LDCU UR8, c[0x0][0x398] ;  /* 0x00007300ff0877ac */ /* 0x000f620008000800 */
[----:B------:R-:W-:Y:S01]  /*762e0*/  IADD3 R8, P6, PT, R10, R3, RZ ;  /* 0x000000030a087210 */ /* 0x000fe20007fde0ff */
[----:B0-----:R-:W-:Y:S01]  /*762f0*/  IMAD.MOV.U32 R7, RZ, RZ, R9 ;  /* 0x000000ffff077224 */ /* 0x001fe200078e0009 */
[----:B------:R-:W-:-:S03]  /*76300*/  PRMT R13, R31, 0x9910, RZ ;  /* 0x000099101f0d7816 */ /* 0x000fc600000000ff */
[----:B------:R-:W-:Y:S01]  /*76310*/  IMAD.X R9, R15, 0x1, R2, P6 ;  /* 0x000000010f097824 */ /* 0x000fe200030e0602 */
[----:B------:R-:W0:Y:S01]  /*76320*/  LDCU UR4, c[0x0][0x39c] ;  /* 0x00007380ff0477ac */ /* 0x000e220008000800 */
[----:B------:R-:W-:-:S05]  /*76330*/  SHF.R.S32.HI R7, RZ, 0x8, R7 ;  /* 0x00000008ff077819 */ /* 0x000fca0000011407 */
[----:B------:R2:W-:Y:S02]  /*76340*/  @P5 STG.E.U8 desc[UR18][R8.64], R7 ;  /* 0x0000000708005986 */ /* 0x0005e4000c101112 */
[----:B--2---:R-:W-:Y:S02]  /*76350*/  F2FP.SATFINITE.E4M3.F32.PACK_AB_MERGE_C R9, R88, R89, RZ ;  /* 0x000000595809723e */ /* 0x004fe400048070ff */
[----:B------:R-:W2:Y:S04]  /*76360*/  LDL.LU R89, [R1+0x178] ;  /* 0x0001780001597983 */ /* 0x000ea80000300800 */
[----:B------:R-:W2:Y:S01]  /*76370*/  LDL.LU R88, [R1+0x17c] ;  /* 0x00017c0001587983 */ /* 0x000ea20000300800 */
[----:B-1----:R-:W-:Y:S01]  /*76380*/  ISETP.LT.AND P1, PT, R67, UR7, !P1 ;  /* 0x0000000743007c0c */ /* 0x002fe2000cf21270 */
[C---:B------:R-:W-:Y:S01]  /*76390*/  VIADD R12, R10.reuse, UR26 ;  /* 0x0000001a0a0c7c36 */ /* 0x040fe20008000000 */
[----:B------:R-:W-:Y:S01]  /*763a0*/  IADD3 R4, P6, PT, R10, R69, RZ ;  /* 0x000000450a047210 */ /* 0x000fe20007fde0ff */
[----:B------:R-:W-:Y:S01]  /*763b0*/  VIADD R14, R0, 0x5f ;  /* 0x0000005f000e7836 */ /* 0x000fe20000000000 */
[----:B------:R-:W-:Y:S01]  /*763c0*/  SHF.R.S32.HI R13, RZ, 0x8, R13 ;  /* 0x00000008ff0d7819 */ /* 0x000fe2000001140d */
[----:B------:R-:W1:Y:S02]  /*763d0*/  LDCU UR7, c[0x0][0x39c] ;  /* 0x00007380ff0777ac */ /* 0x000e640008000800 */
[----:B------:R-:W-:Y:S01]  /*763e0*/  IMAD.X R5, R15, 0x1, R68, P6 ;  /* 0x000000010f057824 */ /* 0x000fe200030e0644 */
[----:B---3--:R-:W-:Y:S01]  /*763f0*/  ISETP.LT.AND P5, PT, R66, UR10, !P2 ;  /* 0x0000000a42007c0c */ /* 0x008fe2000d7a1270 */
[----:B------:R-:W3:Y:S01]  /*76400*/  LDCU UR10, c[0x0][0x398] ;  /* 0x00007300ff0a77ac */ /* 0x000ee20008000800 */
[----:B----4-:R-:W-:-:S02]  /*76410*/  ISETP.LT.AND P2, PT, R67, UR12, !P2 ;  /* 0x0000000c43007c0c */ /* 0x010fc4000d741270 */
[----:B------:R-:W-:Y:S01]  /*76420*/  SHF.R.S32.HI R15, RZ, 0x1f, R12 ;  /* 0x0000001fff0f7819 */ /* 0x000fe2000001140c */
[----:B------:R4:W-:Y:S01]  /*76430*/  @P1 STG.E.U8 desc[UR18][R4.64], R13 ;  /* 0x0000000d04001986 */ /* 0x0009e2000c101112 */
[C---:B------:R-:W-:Y:S01]  /*76440*/  IADD3 R10, P1, PT, R12.reuse, R3, RZ ;  /* 0x000000030c0a7210 */ /* 0x040fe20007f3e0ff */
[----:B------:R-:W0:Y:S01]  /*76450*/  LDCU UR12, c[0x0][0x398] ;  /* 0x00007300ff0c77ac */ /* 0x000e220008000800 */
[----:B------:R-:W-:-:S03]  /*76460*/  IADD3 R6, P6, PT, R12, R69, RZ ;  /* 0x000000450c067210 */ /* 0x000fc60007fde0ff */
[C---:B------:R-:W-:Y:S02]  /*76470*/  IMAD.X R11, R15.reuse, 0x1, R2, P1 ;  /* 0x000000010f0b7824 */ /* 0x040fe400008e0602 */
[----:B------:R-:W-:Y:S02]  /*76480*/  IMAD.X R7, R15, 0x1, R68, P6 ;  /* 0x000000010f077824 */ /* 0x000fe400030e0644 */
[----:B------:R-:W-:Y:S01]  /*76490*/  VIADD R12, R12, UR26 ;  /* 0x0000001a0c0c7c36 */ /* 0x000fe20008000000 */
[----:B------:R0:W-:Y:S01]  /*764a0*/  @P5 STG.E.U8 desc[UR18][R10.64], R9 ;  /* 0x000000090a005986 */ /* 0x0001e2000c101112 */
[----:B----4-:R-:W-:Y:S02]  /*764b0*/  PRMT R5, R9, 0x9910, RZ ;  /* 0x0000991009057816 */ /* 0x010fe400000000ff */
[----:B-----5:R-:W-:Y:S01]  /*764c0*/  ISETP.LT.AND P5, PT, R66, UR8, !P3 ;  /* 0x0000000842007c0c */ /* 0x020fe2000dfa1270 */
[----:B------:R-:W-:Y:S01]  /*764d0*/  @P2 STG.E.U8 desc[UR18][R6.64], R33 ;  /* 0x0000002106002986 */ /* 0x000fe2000c101112 */
[----:B------:R-:W-:Y:S01]  /*764e0*/  SHF.R.S32.HI R15, RZ, 0x1f, R12 ;  /* 0x0000001fff0f7819 */ /* 0x000fe2000001140c */
[----:B------:R-:W-:Y:S01]  /*764f0*/  VIADD R8, R0, 0x60 ;  /* 0x0000006000087836 */ /* 0x000fe20000000000 */
[----:B------:R-:W-:Y:S01]  /*76500*/  IADD3 R4, P2, PT, R12, R3, RZ ;  /* 0x000000030c047210 */ /* 0x000fe20007f5e0ff */
[----:B------:R-:W4:Y:S01]  /*76510*/  LDCU UR8, c[0x0][0x398] ;  /* 0x00007300ff0877ac */ /* 0x000f220008000800 */
[----:B0-----:R-:W-:-:S03]  /*76520*/  IMAD.MOV.U32 R11, RZ, RZ, R5 ;  /* 0x000000ffff0b7224 */ /* 0x001fc600078e0005 */
[----:B------:R-:W-:Y:S02]  /*76530*/  IMAD.X R5, R15, 0x1, R2, P2 ;  /* 0x000000010f057824 */ /* 0x000fe400010e0602 */
[----:B------:R-:W-:-:S05]  /*76540*/  SHF.R.S32.HI R11, RZ, 0x8, R11 ;  /* 0x00000008ff0b7819 */ /* 0x000fca000001140b */
[----:B------:R2:W-:Y:S01]  /*76550*/  @P5 STG.E.U8 desc[UR18][R4.64], R11 ;  /* 0x0000000b04005986 */ /* 0x0005e2000c101112 */
[----:B------:R-:W-:Y:S01]  /*76560*/  ISETP.GE.AND P1, PT, R14, UR4, PT ;  /* 0x000000040e007c0c */ /* 0x000fe2000bf26270 */
[----:B------:R-:W0:Y:S01]  /*76570*/  LDCU UR4, c[0x0][0x39c] ;  /* 0x00007380ff0477ac */ /* 0x000e220008000800 */
[----:B--2---:R-:W-:Y:S02]  /*76580*/  F2FP.SATFINITE.E4M3.F32.PACK_AB_MERGE_C R11, R88, R89, RZ ;  /* 0x00000059580b723e */ /* 0x004fe400048070ff */
[----:B------:R-:W2:Y:S04]  /*76590*/  LDL.LU R89, [R1+0x180] ;  /* 0x0001800001597983 */ /* 0x000ea80000300800 */
[----:B------:R-:W2:Y:S01]  /*765a0*/  LDL.LU R88, [R1+0x184] ;  /* 0x0001840001587983 */ /* 0x000ea20000300800 */
[----:B------:R-:W-:-:S02]  /*765b0*/  ISETP.LT.AND P3, PT, R67, UR14, !P3 ;  /* 0x0000000e43007c0c */ /* 0x000fc4000df61270 */
[----:B------:R-:W-:Y:S02]  /*765c0*/  IADD3 R6, P6, PT, R12, R69, RZ ;  /* 0x000000450c067210 */ /* 0x000fe40007fde0ff */
[----:B------:R-:W-:Y:S01]  /*765d0*/  PRMT R13, R33, 0x9910, RZ ;  /* 0x00009910210d7816 */ /* 0x000fe200000000ff */
[----:B------:R-:W-:Y:S01]  /*765e0*/  VIADD R9, R0, 0x61 ;  /* 0x0000006100097836 */ /* 0x000fe20000000000 */
[----:B0-----:R-:W-:Y:S01]  /*765f0*/  ISETP.GE.AND P2, PT, R8, UR4, PT ;  /* 0x0000000408007c0c */ /* 0x001fe2000bf46270 */
[----:B------:R-:W-:Y:S01]  /*76600*/  IMAD.X R7, R15, 0x1, R68, P6 ;  /* 0x000000010f077824 */ /* 0x000fe200030e0644 */
[----:B------:R-:W-:Y:S01]  /*76610*/  SHF.R.S32.HI R13, RZ, 0x8, R13 ;  /* 0x00000008ff0d7819 */ /* 0x000fe2000001140d */
[----:B------:R-:W-:Y:S01]  /*76620*/  VIADD R12, R12, UR26 ;  /* 0x0000001a0c0c7c36 */ /* 0x000fe20008000000 */
[----:B------:R-:W0:Y:S03]  /*76630*/  LDCU UR4, c[0x0][0x39c] ;  /* 0x00007380ff0477ac */ /* 0x000e260008000800 */
[----:B------:R5:W-:Y:S01]  /*76640*/  @P3 STG.E.U8 desc[UR18][R6.64], R13 ;  /* 0x0000000d06003986 */ /* 0x000be2000c101112 */
[----:B-1----:R-:W-:Y:S01]  /*76650*/  ISETP.GE.AND P3, PT, R9, UR7, PT ;  /* 0x0000000709007c0c */ /* 0x002fe2000bf66270 */
[----:B------:R-:W1:Y:S01]  /*76660*/  LDCU UR7, c[0x0][0x398] ;  /* 0x00007300ff0777ac */ /* 0x000e620008000800 */
[----:B------:R-:W-:-:S02]  /*76670*/  SHF.R.S32.HI R15, RZ, 0x1f, R12 ;  /* 0x0000001fff0f7819 */ /* 0x000fc4000001140c */
[----:B------:R-:W-:Y:S01]  /*76680*/  IADD3 R8, P5, PT, R12, R3, RZ ;  /* 0x000000030c087210 */ /* 0x000fe20007fbe0ff */
[----:B------:R-:W-:Y:S01]  /*76690*/  VIADD R4, R0, 0x62 ;  /* 0x0000006200047836 */ /* 0x000fe20000000000 */
[----:B---3--:R-:W-:Y:S01]  /*766a0*/  ISETP.LT.AND P6, PT, R66, UR10, !P4 ;  /* 0x0000000a42007c0c */ /* 0x008fe2000e7c1270 */
[----:B------:R-:W3:Y:S01]  /*766b0*/  LDCU UR10, c[0x0][0x398] ;  /* 0x00007300ff0a77ac */ /* 0x000ee20008000800 */
[----:B------:R-:W-:Y:S01]  /*766c0*/  ISETP.LT.AND P4, PT, R67, UR12, !P4 ;  /* 0x0000000c43007c0c */ /* 0x000fe2000e781270 */
[----:B------:R-:W-:Y:S01]  /*766d0*/  IMAD.X R9, R15, 0x1, R2, P5 ;  /* 0x000000010f097824 */ /* 0x000fe200028e0602 */
[C---:B-----5:R-:W-:Y:S01]  /*766e0*/  IADD3 R6, P5, PT, R12.reuse, R69, RZ ;  /* 0x000000450c067210 */ /* 0x060fe20007fbe0ff */
[----:B------:R-:W-:Y:S01]  /*766f0*/  VIADD R12, R12, UR26 ;  /* 0x0000001a0c0c7c36 */ /* 0x000fe20008000000 */
[----:B------:R-:W-:Y:S01]  /*76700*/  F2FP.SATFINITE.E4M3.F32.PACK_AB_MERGE_C R35, R35, R34, RZ ;  /* 0x000000222323723e */ /* 0x000fe200048070ff */
[----:B------:R-:W5:Y:S02]  /*76710*/  LDCU UR12, c[0x0][0x398] ;  /* 0x00007300ff0c77ac */ /* 0x000f640008000800 */
[----:B------:R-:W-:Y:S01]  /*76720*/  IMAD.X R7, R15, 0x1, R68, P5 ;  /* 0x000000010f077824 */ /* 0x000fe200028e0644 */
[----:B0-----:R-:W-:Y:S01]  /*76730*/  ISETP.GE.AND P5, PT, R4, UR4, PT ;  /* 0x0000000404007c0c */ /* 0x001fe2000bfa6270 */
[----:B------:R-:W0:Y:S02]  /*76740*/  LDCU UR4, c[0x0][0x39c] ;  /* 0x00007380ff0477ac */ /* 0x000e240008000800 */
[----:B------:R3:W-:Y:S01]  /*76750*/  @P6 STG.E.U8 desc[UR18][R8.64], R11 ;  /* 0x0000000b08006986 */ /* 0x0007e2000c101112 */
[----:B------:R-:W-:-:S02]  /*76760*/  PRMT R5, R11, 0x9910, RZ ;  /* 0x000099100b057816 */ /* 0x000fc400000000ff */
[----:B------:R-:W-:Y:S01]  /*76770*/  SHF.R.S32.HI R15, RZ, 0x1f, R12 ;  /* 0x0000001fff0f7819 */ /* 0x000fe2000001140c */
[----:B------:R0:W-:Y:S01]  /*76780*/  @P4 STG.E.U8 desc[UR18][R6.64], R35 ;  /* 0x0000002306004986 */ /* 0x0001e2000c101112 */
[----:B------:R-:W-:Y:S01]  /*76790*/  IADD3 R4, P6, PT, R12, R3, RZ ;  /* 0x000000030c047210 */ /* 0x000fe20007fde0ff */
[----:B------:R-:W2:Y:S01]  /*767a0*/  LDCU UR14, c[0x0][0x398] ;  /* 0x00007300ff0e77ac */ /* 0x000ea20008000800 */
[----:B----4-:R-:W-:Y:S02]  /*767b0*/  ISETP.LT.AND P4, PT, R66, UR8, !P1 ;  /* 0x0000000842007c0c */ /* 0x010fe4000cf81270 */
[----:B-1----:R-:W-:Y:S01]  /*767c0*/  ISETP.LT.AND P1, PT, R67, UR7, !P1 ;  /* 0x0000000743007c0c */ /* 0x002fe2000cf21270 */
[----:B------:R-:W1:Y:S01]  /*767d0*/  LDCU UR8, c[0x0][0x398] ;  /* 0x00007300ff0877ac */ /* 0x000e620008000800 */
[----:B---3--:R-:W-:Y:S02]  /*767e0*/  IMAD.MOV.U32 R11, RZ, RZ, R5 ;  /* 0x000000ffff0b7224 */ /* 0x008fe400078e0005 */
[----:B------:R-:W-:Y:S01]  /*767f0*/  IMAD.X R5, R15, 0x1, R2, P6 ;  /* 0x000000010f057824 */ /* 0x000fe200030e0602 */
[----:B------:R-:W-:-:S02]  /*76800*/  PRMT R13, R35, 0x9910, RZ ;  /* 0x00009910230d7816 */ /* 0x000fc400000000ff */
[----:B------:R-:W-:Y:S01]  /*76810*/  F2FP.SATFINITE.E4M3.F32.PACK_AB_MERGE_C R37, R37, R36, RZ ;  /* 0x000000242525723e */ /* 0x000fe200048070ff */
[----:B------:R-:W-:Y:S01]  /*76820*/  VIADD R14, R0, 0x63 ;  /* 0x00000063000e7836 */ /* 0x000fe20000000000 */
[----:B0-----:R-:W-:Y:S01]  /*76830*/  IADD3 R6, P6, PT, R12, R69, RZ ;  /* 0x000000450c067210 */ /* 0x001fe20007fde0ff */
[----:B------:R-:W0:Y:S01]  /*76840*/  LDCU UR7, c[0x0][0x39c] ;  /* 0x00007380ff0777ac */ /* 0x000e220008000800 */
[----:B------:R-:W-:Y:S02]  /*76850*/  SHF.R.S32.HI R11, RZ, 0x8, R11 ;  /* 0x00000008ff0b7819 */ /* 0x000fe4000001140b */
[----:B------:R-:W-:Y:S01]  /*76860*/  SHF.R.S32.HI R13, RZ, 0x8, R13 ;  /* 0x00000008ff0d7819 */ /* 0x000fe2000001140d */
[----:B------:R-:W-:Y:S02]  /*76870*/  IMAD.X R7, R15, 0x1, R68, P6 ;  /* 0x000000010f077824 */ /* 0x000fe400030e0644 */
[----:B------:R-:W-:Y:S04]  /*76880*/  @P4 STG.E.U8 desc[UR18][R4.64], R11 ;  /* 0x0000000b04004986 */ /* 0x000fe8000c101112 */
[----:B------:R2:W-:Y:S02]  /*76890*/  @P1 STG.E.U8 desc[UR18][R6.64], R13 ;  /* 0x0000000d06001986 */ /* 0x0005e4000c101112 */
[----:B--2---:R-:W-:-:S02]  /*768a0*/  F2FP.SATFINITE.E4M3.F32.PACK_AB_MERGE_C R7, R88, R89, RZ ;  /* 0x000000595807723e */ /* 0x004fc400048070ff */
[----:B------:R-:W2:Y:S04]  /*768b0*/  LDL.LU R89, [R1+0x188] ;  /* 0x0001880001597983 */ /* 0x000ea80000300800 */
[----:B------:R-:W2:Y:S01]  /*768c0*/  LDL.LU R88, [R1+0x18c] ;  /* 0x00018c0001587983 */ /* 0x000ea20000300800 */
[----:B------:R-:W-:Y:S01]  /*768d0*/  VIADD R12, R12, UR26 ;  /* 0x0000001a0c0c7c36 */ /* 0x000fe20008000000 */
[----:B------:R-:W-:Y:S01]  /*768e0*/  ISETP.LT.AND P4, PT, R66, UR10, !P2 ;  /* 0x0000000a42007c0c */ /* 0x000fe2000d781270 */
[----:B------:R-:W3:Y:S01]  /*768f0*/  LDCU UR10, c[0x0][0x398] ;  /* 0x00007300ff0a77ac */ /* 0x000ee20008000800 */
[----:B-----5:R-:W-:Y:S02]  /*76900*/  ISETP.LT.AND P2, PT, R67, UR12, !P2 ;  /* 0x0000000c43007c0c */ /* 0x020fe4000d741270 */
[----:B------:R-:W-:Y:S01]  /*76910*/  SHF.R.S32.HI R15, RZ, 0x1f, R12 ;  /* 0x0000001fff0f7819 */ /* 0x000fe2000001140c */
[----:B------:R-:W4:Y:S01]  /*76920*/  LDCU UR12, c[0x0][0x398] ;  /* 0x00007300ff0c77ac */ /* 0x000f220008000800 */
[----:B------:R-:W-:-:S02]  /*76930*/  IADD3 R8, P1, PT, R12, R3, RZ ;  /* 0x000000030c087210 */ /* 0x000fc40007f3e0ff */
[----:B------:R-:W-:-:S03]  /*76940*/  IADD3 R10, P6, PT, R12, R69, RZ ;  /* 0x000000450c0a7210 */ /* 0x000fc60007fde0ff */
[----:B------:R-:W-:Y:S01]  /*76950*/  IMAD.X R9, R15, 0x1, R2, P1 ;  /* 0x000000010f097824 */ /* 0x000fe200008e0602 */
[----:B------:R-:W-:Y:S01]  /*76960*/  PRMT R5, R7, 0x9910, RZ ;  /* 0x0000991007057816 */ /* 0x000fe200000000ff */
[----:B------:R-:W-:Y:S02]  /*76970*/  IMAD.X R11, R15, 0x1, R68, P6 ;  /* 0x000000010f0b7824 */ /* 0x000fe400030e0644 */
[----:B------:R-:W-:Y:S01]  /*76980*/  VIADD R12, R12, UR26 ;  /* 0x0000001a0c0c7c36 */ /* 0x000fe20008000000 */
[----:B------:R5:W-:Y:S01]  /*76990*/  @P4 STG.E.U8 desc[UR18][R8.64], R7 ;  /* 0x0000000708004986 */ /* 0x000be2000c101112 */
[----:B-1----:R-:W-:Y:S01]  /*769a0*/  ISETP.LT.AND P4, PT, R66, UR8, !P3 ;  /* 0x0000000842007c0c */ /* 0x002fe2000df81270 */
[----:B------:R-:W1:Y:S02]  /*769b0*/  LDCU UR8, c[0x0][0x398] ;  /* 0x00007300ff0877ac */ /* 0x000e640008000800 */
[----:B------:R0:W-:Y:S01]  /*769c0*/  @P2 STG.E.U8 desc[UR18][R10.64], R37 ;  /* 0x000000250a002986 */ /* 0x0001e2000c101112 */
[----:B------:R-:W-:-:S02]  /*769d0*/  SHF.R.S32.HI R15, RZ, 0x1f, R12 ;  /* 0x0000001fff0f7819 */ /* 0x000fc4000001140c */
[----:B------:R-:W-:Y:S01]  /*769e0*/  IADD3 R4, P2, PT, R12, R3, RZ ;  /* 0x000000030c047210 */ /* 0x000fe20007f5e0ff */
[----:B-----5:R-:W-:-:S04]  /*769f0*/  IMAD.MOV.U32 R7, RZ, RZ, R5 ;  /* 0x000000ffff077224 */ /* 0x020fc800078e0005 */
[----:B------:R-:W-:Y:S01]  /*76a00*/  IMAD.X R5, R15, 0x1, R2, P2 ;  /* 0x000000010f057824 */ /* 0x000fe200010e0602 */
[----:B0-----:R-:W-:-:S05]  /*76a10*/  SHF.R.S32.HI R11, RZ, 0x8, R7 ;  /* 0x00000008ff0b7819 */ /* 0x001fca0000011407 */
[----:B------:R2:W-:Y:S01]  /*76a20*/  @P4 STG.E.U8 desc[UR18][R4.64], R11 ;  /* 0x0000000b04004986 */ /* 0x0005e2000c101112 */
[----:B------:R-:W-:Y:S01]  /*76a30*/  ISETP.GE.AND P1, PT, R14, UR4, PT ;  /* 0x000000040e007c0c */ /* 0x000fe2000bf26270 */
[----:B------:R-:W0:Y:S01]  /*76a40*/  LDCU UR4, c[0x0][0x39c] ;  /* 0x00007380ff0477ac */ /* 0x000e220008000800 */
[----:B--2---:R-:W-:Y:S02]  /*76a50*/  F2FP.SATFINITE.E4M3.F32.PACK_AB_MERGE_C R11, R88, R89, RZ ;  /* 0x00000059580b723e */ /* 0x004fe400048070ff */
[----:B------:R-:W2:Y:S04]  /*76a60*/  LDL.LU R89, [R1+0x190] ;  /* 0x0001900001597983 */ /* 0x000ea80000300800 */
[----:B------:R-:W2:Y:S01]  /*76a70*/  LDL.LU R88, [R1+0x194] ;  /* 0x0001940001587983 */ /* 0x000ea20000300800 */
[----:B------:R-:W-:-:S02]  /*76a80*/  ISETP.LT.AND P3, PT, R67, UR14, !P3 ;  /* 0x0000000e43007c0c */ /* 0x000fc4000df61270 */
[----:B------:R-:W-:Y:S01]  /*76a90*/  IADD3 R6, P6, PT, R12, R69, RZ ;  /* 0x000000450c067210 */ /* 0x000fe20007fde0ff */
[----:B------:R-:W-:Y:S01]  /*76aa0*/  VIADD R14, R0, 0x64 ;  /* 0x00000064000e7836 */ /* 0x000fe20000000000 */
[----:B------:R-:W-:Y:S01]  /*76ab0*/  PRMT R13, R37, 0x9910, RZ ;  /* 0x00009910250d7816 */ /* 0x000fe200000000ff */
[----:B------:R-:W-:Y:S01]  /*76ac0*/  VIADD R12, R12, UR26 ;  /* 0x0000001a0c0c7c36 */ /* 0x000fe20008000000 */
[----:B------:R-:W-:Y:S01]  /*76ad0*/  F2FP.SATFINITE.E4M3.F32.PACK_AB_MERGE_C R39, R39, R38, RZ ;  /* 0x000000262727723e */ /* 0x000fe200048070ff */
[----:B------:R-:W-:Y:S01]  /*76ae0*/  IMAD.X R7, R15, 0x1, R68, P6 ;  /* 0x000000010f077824 */ /* 0x000fe200030e0644 */
[----:B------:R-:W-:Y:S01]  /*76af0*/  SHF.R.S32.HI R13, RZ, 0x8, R13 ;  /* 0x00000008ff0d7819 */ /* 0x000fe2000001140d */
[----:B------:R-:W-:Y:S01]  /*76b00*/  VIADD R9, R0, 0x65 ;  /* 0x0000006500097836 */ /* 0x000fe20000000000 */
[----:B0-----:R-:W-:Y:S01]  /*76b10*/  ISETP.GE.AND P2, PT, R14, UR4, PT ;  /* 0x000000040e007c0c */ /* 0x001fe2000bf46270 */
[----:B------:R-:W0:Y:S01]  /*76b20*/  LDCU UR4, c[0x0][0x39c] ;  /* 0x00007380ff0477ac */ /* 0x000e220008000800 */
[----:B------:R-:W-:-:S02]  /*76b30*/  SHF.R.S32.HI R15, RZ, 0x1f, R12 ;  /* 0x0000001fff0f7819 */ /* 0x000fc4000001140c */
[----:B------:R-:W-:Y:S01]  /*76b40*/  IADD3 R8, P4, PT, R12, R3, RZ ;  /* 0x000000030c087210 */ /* 0x000fe20007f9e0ff */
[----:B------:R5:W-:Y:S01]  /*76b50*/  @P3 STG.E.U8 desc[UR18][R6.64], R13 ;  /* 0x0000000d06003986 */ /* 0x000be2000c101112 */
[----:B---3--:R-:W-:Y:S01]  /*76b60*/  ISETP.LT.AND P6, PT, R66, UR10, !P5 ;  /* 0x0000000a42007c0c */ /* 0x008fe2000efc1270 */
[----:B------:R-:W3:Y:S01]  /*76b70*/  LDCU UR10, c[0x0][0x398] ;  /* 0x00007300ff0a77ac */ /* 0x000ee20008000800 */
[----:B----4-:R-:W-:Y:S02]  /*76b80*/  ISETP.LT.AND P5, PT, R67, UR12, !P5 ;  /* 0x0000000c43007c0c */ /* 0x010fe4000efa1270 */
[----:B------:R-:W-:Y:S01]  /*76b90*/  ISETP.GE.AND P3, PT, R9, UR7, PT ;  /* 0x0000000709007c0c */ /* 0x000fe2000bf66270 */
[C---:B------:R-:W-:Y:S01]  /*76ba0*/  IMAD.X R9, R15.reuse, 0x1, R2, P4 ;  /* 0x000000010f097824 */ /* 0x040fe200020e0602 */
[C---:B------:R-:W-:Y:S01]  /*76bb0*/  IADD3 R4, P4, PT, R12.reuse, R69, RZ ;  /* 0x000000450c047210 */ /* 0x040fe20007f9e0ff */
[----:B------:R-:W-:Y:S01]  /*76bc0*/  VIADD R12, R12, UR26 ;  /* 0x0000001a0c0c7c36 */ /* 0x000fe20008000000 */
[----:B------:R-:W4:Y:S03]  /*76bd0*/  LDCU UR7, c[0x0][0x398] ;  /* 0x00007300ff0777ac */ /* 0x000f260008000800 */
[----:B------:R-:W-:Y:S01]  /*76be0*/  IMAD.X R5, R15, 0x1, R68, P4 ;  /* 0x000000010f057824 */ /* 0x000fe200020e0644 */
[----:B-----5:R-:W-:Y:S01]  /*76bf0*/  PRMT R7, R11, 0x9910, RZ ;  /* 0x000099100b077816 */ /* 0x020fe200000000ff */
[----:B------:R-:W-:Y:S01]  /*76c00*/  VIADD R6, R0, 0x66 ;  /* 0x0000006600067836 */ /* 0x000fe20000000000 */
[----:B------:R5:W-:Y:S01]  /*76c10*/  @P6 STG.E.U8 desc[UR18][R8.64], R11 ;  /* 0x0000000b08006986 */ /* 0x000be2000c101112 */
[----:B------:R-:W2:Y:S03]  /*76c20*/  LDCU UR12, c[0x0][0x398] ;  /* 0x00007300ff0c77ac */ /* 0x000ea60008000800 */
[----:B------:R-:W-:Y:S01]  /*76c30*/  @P5 STG.E.U8 desc[UR18][R4.64], R39 ;  /* 0x0000002704005986 */ /* 0x000fe2000c101112 */
[----:B-1----:R-:W-:Y:S01]  /*76c40*/  ISETP.LT.AND P5, PT, R66, UR8, !P1 ;  /* 0x0000000842007c0c */ /* 0x002fe2000cfa1270 */
[----:B------:R-:W1:Y:S01]  /*76c50*/  LDCU UR8, c[0x0][0x398] ;  /* 0x00007300ff0877ac */ /* 0x000e620008000800 */
[----:B0-----:R-:W-:-:S02]  /*76c60*/  ISETP.GE.AND P4, PT, R6, UR4, PT ;  /* 0x0000000406007c0c */ /* 0x001fc4000bf86270 */
[----:B------:R-:W-:Y:S01]  /*76c70*/  SHF.R.S32.HI R15, RZ, 0x1f, R12 ;  /* 0x0000001fff0f7819 */ /* 0x000fe2000001140c */
[----:B------:R-:W0:Y:S01]  /*76c80*/  LDCU UR4, c[0x0][0x39c] ;  /* 0x00007380ff0477ac */ /* 0x000e220008000800 */
[----:B------:R-:W-:Y:S01]  /*76c90*/  IADD3 R6, P6, PT, R12, R3, RZ ;  /* 0x000000030c067210 */ /* 0x000fe20007fde0ff */
[----:B-----5:R-:W-:Y:S01]  /*76ca0*/  IMAD.MOV.U32 R11, RZ, RZ, R7 ;  /* 0x000000ffff0b7224 */ /* 0x020fe200078e0007 */
[----:B------:R-:W-:Y:S01]  /*76cb0*/  F2FP.SATFINITE.E4M3.F32.PACK_AB_MERGE_C R41, R41, R40, RZ ;  /* 0x000000282929723e */ /* 0x000fe200048070ff */
[----:B------:R-:W5:Y:S02]  /*76cc0*/  LDCU UR14, c[0x0][0x398] ;  /* 0x00007300ff0e77ac */ /* 0x000f640008000800 */
[----:B------:R-:W-:Y:S01]  /*76cd0*/  IMAD.X R7, R15, 0x1, R2, P6 ;  /* 0x000000010f077824 */ /* 0x000fe200030e0602 */
[----:B------:R-:W-:-:S05]  /*76ce0*/  SHF.R.S32.HI R11, RZ, 0x8, R11 ;  /* 0x00000008ff0b7819 */ /* 0x000fca000001140b */
[----:B------:R2:W-:Y:S02]  /*76cf0*/  @P5 STG.E.U8 desc[UR18][R6.64], R11 ;  /* 0x0000000b06005986 */ /* 0x0005e4000c101112 */
[----:B--2---:R-:W-:Y:S02]  /*76d00*/  F2FP.SATFINITE.E4M3.F32.PACK_AB_MERGE_C R11, R88, R89, RZ ;  /* 0x00000059580b723e */ /* 0x004fe400048070ff */
[----:B------:R-:W2:Y:S04]  /*76d10*/  LDL.LU R89, [R1+0x198] ;  /* 0x0001980001597983 */ /* 0x000ea80000300800 */
[----:B------:R-:W2:Y:S01]  /*76d20*/  LDL.LU R88, [R1+0x19c] ;  /* 0x00019c0001587983 */ /* 0x000ea20000300800 */
[----:B----4-:R-:W-:Y:S01]  /*76d30*/  ISETP.LT.AND P1, PT, R67, UR7, !P1 ;  /* 0x0000000743007c0c */ /* 0x010fe2000cf21270 */
[----:B------:R-:W-:Y:S01]  /*76d40*/  VIADD R10, R0, 0x67 ;  /* 0x00000067000a7836 */ /* 0x000fe20000000000 */
[----:B------:R-:W-:-:S02]  /*76d50*/  IADD3 R4, P6, PT, R12, R69, RZ ;  /* 0x000000450c047210 */ /* 0x000fc40007fde0ff */
[----:B------:R-:W-:Y:S01]  /*76d60*/  PRMT R13, R39, 0x9910, RZ ;  /* 0x00009910270d7816 */ /* 0x000fe200000000ff */
[----:B------:R-:W-:Y:S01]  /*76d70*/  VIADD R12, R12, UR26 ;  /* 0x0000001a0c0c7c36 */ /* 0x000fe20008000000 */
[----:B---3--:R-:W-:Y:S01]  /*76d80*/  ISETP.LT.AND P5, PT, R66, UR10, !P2 ;  /* 0x0000000a42007c0c */ /* 0x008fe2000d7a1270 */
[----:B------:R-:W-:Y:S01]  /*76d90*/  IMAD.X R5, R15, 0x1, R68, P6 ;  /* 0x000000010f057824 */ /* 0x000fe200030e0644 */
[----:B------:R-:W-:Y:S01]  /*76da0*/  SHF.R.S32.HI R13, RZ, 0x8, R13 ;  /* 0x00000008ff0d7819 */ /* 0x000fe2000001140d */
[----:B------:R-:W3:Y:S01]  /*76db0*/  LDCU UR10, c[0x0][0x398] ;  /* 0x00007300ff0a77ac */ /* 0x000ee20008000800 */
[----:B------:R-:W-:Y:S02]  /*76dc0*/  ISETP.LT.AND P2, PT, R67, UR12, !P2 ;  /* 0x0000000c43007c0c */ /* 0x000fe4000d741270 */
[----:B------:R-:W-:Y:S01]  /*76dd0*/  SHF.R.S32.HI R15, RZ, 0x1f, R12 ;  /* 0x0000001fff0f7819 */ /* 0x000fe2000001140c */
[----:B------:R4:W-:Y:S01]  /*76de0*/  @P1 STG.E.U8 desc[UR18][R4.64], R13 ;  /* 0x0000000d04001986 */ /* 0x0009e2000c101112 */
[C---:B------:R-:W-:Y:S01]  /*76df0*/  IADD3 R8, P1, PT, R12.reuse, R3, RZ ;  /* 0x000000030c087210 */ /* 0x040fe20007f3e0ff */
[----:B------:R-:W0:Y:S01]  /*76e00*/  LDCU UR12, c[0x0][0x398] ;  /* 0x00007300ff0c77ac */ /* 0x000e220008000800 */
[----:B------:R-:W-:-:S03]  /*76e10*/  IADD3 R6, P6, PT, R12, R69, RZ ;  /* 0x000000450c067210 */ /* 0x000fc60007fde0ff */
[C---:B------:R-:W-:Y:S01]  /*76e20*/  IMAD.X R9, R15.reuse, 0x1, R2, P1 ;  /* 0x000000010f097824 */ /* 0x040fe200008e0602 */
[----:B------:R-:W0:Y:S01]  /*76e30*/  LDCU UR7, c[0x0][0x39c] ;  /* 0x00007380ff0777ac */ /* 0x000e220008000800 */
[----:B------:R-:W-:Y:S02]  /*76e40*/  IMAD.X R7, R15, 0x1, R68, P6 ;  /* 0x000000010f077824 */ /* 0x000fe400030e0644 */
[----:B------:R-:W-:Y:S01]  /*76e50*/  VIADD R12, R12, UR26 ;  /* 0x0000001a0c0c7c36 */ /* 0x000fe20008000000 */
[----:B------:R3:W-:Y:S01]  /*76e60*/  @P5 STG.E.U8 desc[UR18][R8.64], R11 ;  /* 0x0000000b08005986 */ /* 0x0007e2000c101112 */
[----:B----4-:R-:W-:Y:S02]  /*76e70*/  PRMT R5, R11, 0x9910, RZ ;  /* 0x000099100b057816 */ /* 0x010fe400000000ff */
[----:B-1----:R-:W-:Y:S01]  /*76e80*/  ISETP.LT.AND P5, PT, R66, UR8, !P3 ;  /* 0x0000000842007c0c */ /* 0x002fe2000dfa1270 */
[----:B------:R-:W-:Y:S01]  /*76e90*/  @P2 STG.E.U8 desc[UR18][R6.64], R41 ;  /* 0x0000002906002986 */ /* 0x000fe2000c101112 */
[----:B------:R-:W-:Y:S01]  /*76ea0*/  SHF.R.S32.HI R15, RZ, 0x1f, R12 ;  /* 0x0000001fff0f7819 */ /* 0x000fe2000001140c */
[----:B------:R-:W1:Y:S01]  /*76eb0*/  LDCU UR8, c[0x0][0x398] ;  /* 0x00007300ff0877ac */ /* 0x000e620008000800 */
[----:B------:R-:W-:Y:S01]  /*76ec0*/  IADD3 R4, P2, PT, R12, R3, RZ ;  /* 0x000000030c047210 */ /* 0x000fe20007f5e0ff */
[----:B---3--:R-:W-:-:S04]  /*76ed0*/  IMAD.MOV.U32 R11, RZ, RZ, R5 ;  /* 0x000000ffff0b7224 */ /* 0x008fc800078e0005 */
[----:B------:R-:W-:Y:S01]  /*76ee0*/  IMAD.X R5, R15, 0x1, R2, P2 ;  /* 0x000000010f057824 */ /* 0x000fe200010e0602 */
[----:B------:R-:W-:-:S05]  /*76ef0*/  SHF.R.S32.HI R11, RZ, 0x8, R11 ;  /* 0x00000008ff0b7819 */ /* 0x000fca000001140b */
[----:B------:R2:W-:Y:S01]  /*76f00*/  @P5 STG.E.U8 desc[UR18][R4.64], R11 ;  /* 0x0000000b04005986 */ /* 0x0005e2000c101112 */
[----:B0-----:R-:W-:Y:S01]  /*76f10*/  ISETP.GE.AND P1, PT, R10, UR4, PT ;  /* 0x000000040a007c0c */ /* 0x001fe2000bf26270 */
[----:B------:R-:W0:Y:S01]  /*76f20*/  LDCU UR4, c[0x0][0x39c] ;  /* 0x00007380ff0477ac */ /* 0x000e220008000800 */
[----:B--2---:R-:W-:Y:S02]  /*76f30*/  F2FP.SATFINITE.E4M3.F32.PACK_AB_MERGE_C R11, R88, R89, RZ ;  /* 0x00000059580b723e */ /* 0x004fe400048070ff */
[----:B------:R-:W2:Y:S04]  /*76f40*/  LDL.LU R89, [R1+0x1a0] ;  /* 0x0001a00001597983 */ /* 0x000ea80000300800 */
[----:B------:R-:W2:Y:S01]  /*76f50*/  LDL.LU R88, [R1+0x1a4] ;  /* 0x0001a40001587983 */ /* 0x000ea20000300800 */
[----:B-----5:R-:W-:-:S02]  /*76f60*/  ISETP.LT.AND P3, PT, R67, UR14, !P3 ;  /* 0x0000000e43007c0c */ /* 0x020fc4000df61270 */
        /* <DEDUP_REMOVED lines=13> */
[----:B------:R-:W-:Y:S01]  /*77040*/  ISETP.LT.AND P6, PT, R66, UR10, !P4 ;  /* 0x0000000a42007c0c */ /* 0x000fe2000e7c1270 */
[----:B------:R-:W4:Y:S01]  /*77050*/  LDCU UR10, c[0x0][0x398] ;  /* 0x00007300ff0a77ac */ /* 0x000f220008000800 */
[----:B------:R-:W-:Y:S02]  /*77060*/  ISETP.LT.AND P4, PT, R67, UR12, !P4 ;  /* 0x0000000c43007c0c */ /* 0x000fe4000e781270 */
[----:B------:R-:W-:Y:S01]  /*77070*/  ISETP.GE.AND P3, PT, R9, UR7, PT ;  /* 0x0000000709007c0c */ /* 0x000fe2000bf66270 */
[C---:B------:R-:W-:Y:S01]  /*77080*/  IMAD.X R9, R15.reuse, 0x1, R2, P5 ;  /* 0x000000010f097824 */ /* 0x040fe200028e0602 */
[C---:B------:R-:W-:Y:S01]  /*77090*/  IADD3 R4, P5, PT, R12.reuse, R69, RZ ;  /* 0x000000450c047210 */ /* 0x040fe20007fbe0ff */
[----:B------:R-:W-:Y:S01]  /*770a0*/  VIADD R12, R12, UR26 ;  /* 0x0000001a0c0c7c36 */ /* 0x000fe20008000000 */
[----:B------:R-:W5:Y:S03]  /*770b0*/  LDCU UR7, c[0x0][0x398] ;  /* 0x00007300ff0777ac */ /* 0x000f660008000800 */
[----:B------:R-:W-:Y:S01]  /*770c0*/  IMAD.X R5, R15, 0x1, R68, P5 ;  /* 0x000000010f057824 */ /* 0x000fe200028e0644 */
[----:B---3--:R-:W-:Y:S01]  /*770d0*/  PRMT R7, R11, 0x9910, RZ ;  /* 0x000099100b077816 */ /* 0x008fe200000000ff */
        /* <DEDUP_REMOVED lines=10> */
[----:B---3--:R-:W-:Y:S01]  /*77180*/  IMAD.MOV.U32 R11, RZ, RZ, R7 ;  /* 0x000000ffff0b7224 */ /* 0x008fe200078e0007 */
[----:B-----5:R-:W-:Y:S01]  /*77190*/  ISETP.LT.AND P1, PT, R67, UR7, !P1 ;  /* 0x0000000743007c0c */ /* 0x020fe2000cf21270 */
[----:B------:R-:W3:Y:S02]  /*771a0*/  LDCU UR4, c[0x0][0x39c] ;  /* 0x00007380ff0477ac */ /* 0x000ee40008000800 */
[----:B------:R-:W-:Y:S01]  /*771b0*/  IMAD.X R7, R15, 0x1, R2, P6 ;  /* 0x000000010f077824 */ /* 0x000fe200030e0602 */
[----:B------:R-:W-:Y:S02]  /*771c0*/  SHF.R.S32.HI R11, RZ, 0x8, R11 ;  /* 0x00000008ff0b7819 */ /* 0x000fe4000001140b */
[----:B------:R-:W-:Y:S01]  /*771d0*/  F2FP.SATFINITE.E4M3.F32.PACK_AB_MERGE_C R45, R45, R44, RZ ;  /* 0x0000002c2d2d723e */ /* 0x000fe200048070ff */
[----:B------:R-:W-:Y:S01]  /*771e0*/  VIADD R10, R0, 0x6b ;  /* 0x0000006b000a7836 */ /* 0x000fe20000000000 */
[----:B------:R-:W-:Y:S01]  /*771f0*/  PRMT R13, R43, 0x9910, RZ ;  /* 0x000099102b0d7816 */ /* 0x000fe200000000ff */
[----:B------:R2:W-:Y:S01]  /*77200*/  @P4 STG.E.U8 desc[UR18][R6.64], R11 ;  /* 0x0000000b06004986 */ /* 0x0005e2000c101112 */
[----:B------:R-:W-:Y:S01]  /*77210*/  F2FP.SATFINITE.E4M3.F32.PACK_AB_MERGE_C R47, R47, R46, RZ ;  /* 0x0000002e2f2f723e */ /* 0x000fe200048070ff */
[----:B------:R-:W5:Y:S01]  /*77220*/  LDCU UR7, c[0x0][0x39c] ;  /* 0x00007380ff0777ac */ /* 0x000f620008000800 */
[----:B--2---:R-:W-:-:S02]  /*77230*/  F2FP.SATFINITE.E4M3.F32.PACK_AB_MERGE_C R11, R88, R89, RZ ;  /* 0x00000059580b723e */ /* 0x004fc400048070ff */
[----:B------:R-:W2:Y:S04]  /*77240*/  LDL.LU R89, [R1+0x1a8] ;  /* 0x0001a80001597983 */ /* 0x000ea80000300800 */
[----:B------:R-:W2:Y:S01]  /*77250*/  LDL.LU R88, [R1+0x1ac] ;  /* 0x0001ac0001587983 */ /* 0x000ea20000300800 */
[----:B------:R-:W-:Y:S02]  /*77260*/  IADD3 R4, P6, PT, R12, R69, RZ ;  /* 0x000000450c047210 */ /* 0x000fe40007fde0ff */
[----:B------:R-:W-:-:S03]  /*77270*/  SHF.R.S32.HI R13, RZ, 0x8, R13 ;  /* 0x00000008ff0d7819 */ /* 0x000fc6000001140d */
[----:B------:R-:W-:Y:S02]  /*77280*/  IMAD.X R5, R15, 0x1, R68, P6 ;  /* 0x000000010f057824 */ /* 0x000fe400030e0644 */
[----:B------:R-:W-:-:S03]  /*77290*/  VIADD R12, R12, UR26 ;  /* 0x0000001a0c0c7c36 */ /* 0x000fc60008000000 */
[----:B------:R0:W-:Y:S01]  /*772a0*/  @P1 STG.E.U8 desc[UR18][R4.64], R13 ;  /* 0x0000000d04001986 */ /* 0x0001e2000c101112 */
[----:B----4-:R-:W-:Y:S01]  /*772b0*/  ISETP.LT.AND P1, PT, R66, UR10, !P2 ;  /* 0x0000000a42007c0c */ /* 0x010fe2000d721270 */
[----:B------:R-:W4:Y:S01]  /*772c0*/  LDCU UR10, c[0x0][0x398] ;  /* 0x00007300ff0a77ac */ /* 0x000f220008000800 */
[----:B------:R-:W-:Y:S02]  /*772d0*/  ISETP.LT.AND P2, PT, R67, UR12, !P2 ;  /* 0x0000000c43007c0c */ /* 0x000fe4000d741270 */
[----:B------:R-:W-:Y:S01]  /*772e0*/  SHF.R.S32.HI R15, RZ, 0x1f, R12 ;  /* 0x0000001fff0f7819 */ /* 0x000fe2000001140c */
[----:B------:R-:W2:Y:S01]  /*772f0*/  LDCU UR12, c[0x0][0x398] ;  /* 0x00007300ff0c77ac */ /* 0x000ea20008000800 */
[C---:B------:R-:W-:Y:S02]  /*77300*/  IADD3 R8, P4, PT, R12.reuse, R3, RZ ;  /* 0x000000030c087210 */ /* 0x040fe40007f9e0ff */
[----:B------:R-:W-:-:S03]  /*77310*/  IADD3 R6, P6, PT, R12, R69, RZ ;  /* 0x000000450c067210 */ /* 0x000fc60007fde0ff */
[C---:B------:R-:W-:Y:S02]  /*77320*/  IMAD.X R9, R15.reuse, 0x1, R2, P4 ;  /* 0x000000010f097824 */ /* 0x040fe400020e0602 */
[----:B------:R-:W-:Y:S02]  /*77330*/  IMAD.X R7, R15, 0x1, R68, P6 ;  /* 0x000000010f077824 */ /* 0x000fe400030e0644 */
[----:B------:R-:W-:Y:S01]  /*77340*/  VIADD R12, R12, UR26 ;  /* 0x0000001a0c0c7c36 */ /* 0x000fe20008000000 */
[----:B------:R-:W-:Y:S01]  /*77350*/  @P1 STG.E.U8 desc[UR18][R8.64], R11 ;  /* 0x0000000b08001986 */ /* 0x000fe2000c101112 */
[----:B0-----:R-:W-:Y:S01]  /*77360*/  ISETP.LT.AND P1, PT, R67, UR14, !P3 ;  /* 0x0000000e43007c0c */ /* 0x001fe2000df21270 */
[----:B------:R-:W-:Y:S01]  /*77370*/  VIADD R14, R0, 0x6d ;  /* 0x0000006d000e7836 */ /* 0x000fe20000000000 */
[----:B------:R-:W-:Y:S01]  /*77380*/  PRMT R13, R11, 0x9910, RZ ;  /* 0x000099100b0d7816 */ /* 0x000fe200000000ff */
[----:B------:R0:W-:Y:S01]  /*77390*/  @P2 STG.E.U8 desc[UR18][R6.64], R45 ;  /* 0x0000002d06002986 */ /* 0x0001e2000c101112 */
[----:B-1----:R-:W-:Y:S01]  /*773a0*/  ISETP.LT.AND P2, PT, R66, UR8, !P3 ;  /* 0x0000000842007c0c */ /* 0x002fe2000df41270 */
[----:B------:R-:W1:Y:S01]  /*773b0*/  LDCU UR8, c[0x0][0x398] ;  /* 0x00007300ff0877ac */ /* 0x000e620008000800 */
[----:B------:R-:W-:-:S02]  /*773c0*/  SHF.R.S32.HI R17, RZ, 0x1f, R12 ;  /* 0x0000001fff117819 */ /* 0x000fc4000001140c */
[C---:B------:R-:W-:Y:S01]  /*773d0*/  IADD3 R4, P3, PT, R12.reuse, R3, RZ ;  /* 0x000000030c047210 */ /* 0x040fe20007f7e0ff */
[----:B------:R-:W1:Y:S01]  /*773e0*/  LDCU UR14, c[0x0][0x398] ;  /* 0x00007300ff0e77ac */ /* 0x000e620008000800 */
[----:B------:R-:W-:Y:S02]  /*773f0*/  PRMT R15, R45, 0x9910, RZ ;  /* 0x000099102d0f7816 */ /* 0x000fe400000000ff */
[----:B0-----:R-:W-:Y:S01]  /*77400*/  IADD3 R6, P6, PT, R12, R69, RZ ;  /* 0x000000450c067210 */ /* 0x001fe20007fde0ff */
[C---:B------:R-:W-:Y:S01]  /*77410*/  IMAD.X R5, R17.reuse, 0x1, R2, P3 ;  /* 0x0000000111057824 */ /* 0x040fe200018e0602 */
        /* <DEDUP_REMOVED lines=8> */
[----:B---3--:R-:W-:Y:S01]  /*774a0*/  ISETP.GE.AND P4, PT, R10, UR4, PT ;  /* 0x000000040a007c0c */ /* 0x008fe2000bf86270 */
[----:B------:R-:W0:Y:S01]  /*774b0*/  LDCU UR4, c[0x0][0x39c] ;  /* 0x00007380ff0477ac */ /* 0x000e220008000800 */
[----:B------:R-:W-:Y:S02]  /*774c0*/  VIADD R10, R0, 0x6c ;  /* 0x0000006c000a7836 */ /* 0x000fe40000000000 */
[----:B------:R-:W-:Y:S01]  /*774d0*/  VIADD R12, R12, UR26 ;  /* 0x0000001a0c0c7c36 */ /* 0x000fe20008000000 */
[----:B----4-:R-:W-:Y:S01]  /*774e0*/  ISETP.LT.AND P1, PT, R66, UR10, !P5 ;  /* 0x0000000a42007c0c */ /* 0x010fe2000ef21270 */
[----:B------:R-:W3:Y:S01]  /*774f0*/  LDCU UR10, c[0x0][0x398] ;  /* 0x00007300ff0a77ac */ /* 0x000ee20008000800 */
[----:B------:R-:W-:-:S02]  /*77500*/  ISETP.LT.AND P5, PT, R67, UR12, !P5 ;  /* 0x0000000c43007c0c */ /* 0x000fc4000efa1270 */
[----:B------:R-:W-:Y:S01]  /*77510*/  SHF.R.S32.HI R11, RZ, 0x1f, R12 ;  /* 0x0000001fff0b7819 */ /* 0x000fe2000001140c */
[----:B------:R-:W4:Y:S01]  /*77520*/  LDCU UR12, c[0x0][0x398] ;  /* 0x00007300ff0c77ac */ /* 0x000f220008000800 */
[----:B------:R-:W-:Y:S02]  /*77530*/  IADD3 R8, P2, PT, R12, R3, RZ ;  /* 0x000000030c087210 */ /* 0x000fe40007f5e0ff */
[----:B0-----:R-:W-:Y:S01]  /*77540*/  ISETP.GE.AND P3, PT, R10, UR4, PT ;  /* 0x000000040a007c0c */ /* 0x001fe2000bf66270 */
[----:B------:R-:W0:Y:S01]  /*77550*/  LDCU UR4, c[0x0][0x39c] ;  /* 0x00007380ff0477ac */ /* 0x000e220008000800 */
[----:B------:R-:W-:Y:S01]  /*77560*/  IADD3 R10, P6, PT, R12, R69, RZ ;  /* 0x000000450c0a7210 */ /* 0x000fe20007fde0ff */
[----:B------:R-:W-:-:S04]  /*77570*/  IMAD.X R9, R11, 0x1, R2, P2 ;  /* 0x000000010b097824 */ /* 0x000fc800010e0602 */
[----:B------:R-:W-:Y:S01]  /*77580*/  IMAD.X R11, R11, 0x1, R68, P6 ;  /* 0x000000010b0b7824 */ /* 0x000fe200030e0644 */
[----:B------:R-:W-:Y:S01]  /*77590*/  @P1 STG.E.U8 desc[UR18][R8.64], R7 ;  /* 0x0000000708001986 */ /* 0x000fe2000c101112 */
[----:B------:R-:W-:-:S03]  /*775a0*/  VIADD R12, R12, UR26 ;  /* 0x0000001a0c0c7c36 */ /* 0x000fc60008000000 */
[----:B------:R4:W-:Y:S01]  /*775b0*/  @P5 STG.E.U8 desc[UR18][R10.64], R47 ;  /* 0x0000002f0a005986 */ /* 0x0009e2000c101112 */
[----:B-1----:R-:W-:Y:S01]  /*775c0*/  ISETP.LT.AND P5, PT, R66, UR8, !P4 ;  /* 0x0000000842007c0c */ /* 0x002fe2000e7a1270 */
[----:B------:R-:W-:Y:S01]  /*775d0*/  VIADD R5, R0, 0x6e ;  /* 0x0000006e00057836 */ /* 0x000fe20000000000 */
[----:B------:R-:W-:Y:S01]  /*775e0*/  SHF.R.S32.HI R15, RZ, 0x1f, R12 ;  /* 0x0000001fff0f7819 */ /* 0x000fe2000001140c */
[----:B------:R-:W1:Y:S01]  /*775f0*/  LDCU UR8, c[0x0][0x398] ;  /* 0x00007300ff0877ac */ /* 0x000e620008000800 */
[----:B------:R-:W-:Y:S02]  /*77600*/  IADD3 R4, P6, PT, R12, R3, RZ ;  /* 0x000000030c047210 */ /* 0x000fe40007fde0ff */
[----:B------:R-:W-:Y:S02]  /*77610*/  PRMT R6, R7, 0x9910, RZ ;  /* 0x0000991007067816 */ /* 0x000fe400000000ff */
[----:B0-----:R-:W-:Y:S01]  /*77620*/  ISETP.GE.AND P1, PT, R5, UR4, PT ;  /* 0x0000000405007c0c */ /* 0x001fe2000bf26270 */
[----:B------:R-:W-:Y:S01]  /*77630*/  IMAD.X R5, R15, 0x1, R2, P6 ;  /* 0x000000010f057824 */ /* 0x000fe200030e0602 */
[----:B---3--:R-:W-:Y:S01]  /*77640*/  ISETP.LT.AND P4, PT, R67, UR10, !P4 ;  /* 0x0000000a43007c0c */ /* 0x008fe2000e781270 */
[----:B------:R-:W0:Y:S01]  /*77650*/  LDCU UR4, c[0x0][0x39c] ;  /* 0x00007380ff0477ac */ /* 0x000e220008000800 */
[----:B----4-:R-:W-:-:S02]  /*77660*/  SHF.R.S32.HI R11, RZ, 0x8, R6 ;  /* 0x00000008ff0b7819 */ /* 0x010fc40000011406 */
[C---:B------:R-:W-:Y:S01]  /*77670*/  IADD3 R6, P6, PT, R12.reuse, R69, RZ ;  /* 0x000000450c067210 */ /* 0x040fe20007fde0ff */
[----:B------:R-:W-:Y:S01]  /*77680*/  VIADD R12, R12, UR26 ;  /* 0x0000001a0c0c7c36 */ /* 0x000fe20008000000 */
[----:B------:R-:W-:Y:S01]  /*77690*/  PRMT R13, R47, 0x9910, RZ ;  /* 0x000099102f0d7816 */ /* 0x000fe200000000ff */
[----:B------:R3:W-:Y:S01]  /*776a0*/  @P5 STG.E.U8 desc[UR18][R4.64], R11 ;  /* 0x0000000b04005986 */ /* 0x0007e2000c101112 */
[----:B------:R-:W-:Y:S01]  /*776b0*/  ISETP.LT.AND P5, PT, R66, UR12, !P3 ;  /* 0x0000000c42007c0c */ /* 0x000fe2000dfa1270 */
[----:B------:R-:W-:Y:S01]  /*776c0*/  IMAD.X R7, R15, 0x1, R68, P6 ;  /* 0x000000010f077824 */ /* 0x000fe200030e0644 */
[----:B------:R-:W-:Y:S01]  /*776d0*/  SHF.R.S32.HI R17, RZ, 0x1f, R12 ;  /* 0x0000001fff117819 */ /* 0x000fe2000001140c */
[----:B------:R-:W4:Y:S01]  /*776e0*/  LDCU UR10, c[0x0][0x398] ;  /* 0x00007300ff0a77ac */ /* 0x000f220008000800 */
[----:B------:R-:W-:Y:S02]  /*776f0*/  IADD3 R8, P6, PT, R12, R3, RZ ;  /* 0x000000030c087210 */ /* 0x000fe40007fde0ff */
[----:B------:R-:W-:Y:S01]  /*77700*/  SHF.R.S32.HI R13, RZ, 0x8, R13 ;  /* 0x00000008ff0d7819 */ /* 0x000fe2000001140d */
[----:B------:R-:W0:Y:S02]  /*77710*/  LDCU UR12, c[0x0][0x398] ;  /* 0x00007300ff0c77ac */ /* 0x000e240008000800 */
[----:B------:R-:W-:-:S02]  /*77720*/  IMAD.X R9, R17, 0x1, R2, P6 ;  /* 0x0000000111097824 */ /* 0x000fc400030e0602 */
[----:B------:R-:W-:Y:S01]  /*77730*/  @P4 STG.E.U8 desc[UR18][R6.64], R13 ;  /* 0x0000000d06004986 */ /* 0x000fe2000c101112 */
[----:B--2---:R-:W-:-:S04]  /*77740*/  F2FP.SATFINITE.E4M3.F32.PACK_AB_MERGE_C R15, R88, R89, RZ ;  /* 0x00000059580f723e */ /* 0x004fc800048070ff */
[----:B---3--:R-:W-:Y:S01]  /*77750*/  PRMT R11, R15, 0x9910, RZ ;  /* 0x000099100f0b7816 */ /* 0x008fe200000000ff */
[----:B------:R2:W-:Y:S02]  /*77760*/  @P5 STG.E.U8 desc[UR18][R8.64], R15 ;  /* 0x0000000f08005986 */ /* 0x0005e4000c101112 */
[----:B--2---:R-:W-:Y:S02]  /*77770*/  F2FP.SATFINITE.E4M3.F32.PACK_AB_MERGE_C R15, R90, R92, RZ ;  /* 0x0000005c5a0f723e */ /* 0x004fe400048070ff */
[----:B------:R-:W2:Y:S04]  /*77780*/  LDL.LU R92, [R1+0x1c0] ;  /* 0x0001c000015c7983 */ /* 0x000ea80000300800 */
[----:B------:R-:W2:Y:S01]  /*77790*/  LDL.LU R90, [R1+0x1c4] ;  /* 0x0001c400015a7983 */ /* 0x000ea20000300800 */
[----:B-----5:R-:W-:Y:S01]  /*777a0*/  ISETP.GE.AND P2, PT, R14, UR7, PT ;  /* 0x000000070e007c0c */ /* 0x020fe2000bf46270 */
[----:B------:R-:W3:Y:S01]  /*777b0*/  LDCU UR7, c[0x0][0x39c] ;  /* 0x00007380ff0777ac */ /* 0x000ee20008000800 */
[C---:B------:R-:W-:Y:S01]  /*777c0*/  VIADD R4, R0.reuse, 0x6f ;  /* 0x0000006f00047836 */ /* 0x040fe20000000000 */
[----:B------:R-:W-:Y:S01]  /*777d0*/  ISETP.LT.AND P4, PT, R67, UR14, !P3 ;  /* 0x0000000e43007c0c */ /* 0x000fe2000df81270 */
[----:B------:R-:W-:-:S03]  /*777e0*/  VIADD R5, R0, 0x70 ;  /* 0x0000007000057836 */ /* 0x000fc60000000000 */
[----:B0-----:R-:W-:Y:S01]  /*777f0*/  ISETP.GE.AND P6, PT, R4, UR4, PT ;  /* 0x0000000404007c0c */ /* 0x001fe2000bfc6270 */
[----:B------:R-:W0:Y:S01]  /*77800*/  LDCU UR4, c[0x0][0x39c] ;  /* 0x00007380ff0477ac */ /* 0x000e220008000800 */
[C---:B------:R-:W-:Y:S01]  /*77810*/  IADD3 R4, P5, PT, R12.reuse, R69, RZ ;  /* 0x000000450c047210 */ /* 0x040fe20007fbe0ff */
[----:B------:R-:W-:Y:S01]  /*77820*/  VIADD R12, R12, UR26 ;  /* 0x0000001a0c0c7c36 */ /* 0x000fe20008000000 */
[----:B------:R-:W-:Y:S02]  /*77830*/  F2FP.SATFINITE.E4M3.F32.PACK_AB_MERGE_C R49, R49, R48, RZ ;  /* 0x000000303131723e */ /* 0x000fe400048070ff */
[----:B---3--:R-:W-:Y:S01]  /*77840*/  ISETP.GE.AND P3, PT, R5, UR7, PT ;  /* 0x0000000705007c0c */ /* 0x008fe2000bf66270 */
[----:B------:R-:W3:Y:S01]  /*77850*/  LDCU UR7, c[0x0][0x398] ;  /* 0x00007300ff0777ac */ /* 0x000ee20008000800 */
[----:B------:R-:W-:Y:S01]  /*77860*/  IMAD.X R5, R17, 0x1, R68, P5 ;  /* 0x0000000111057824 */ /* 0x000fe200028e0644 */
[----:B-1----:R-:W-:Y:S02]  /*77870*/  ISETP.LT.AND P5, PT, R66, UR8, !P2 ;  /* 0x0000000842007c0c */ /* 0x002fe4000d7a1270 */
[----:B------:R-:W-:Y:S01]  /*77880*/  SHF.R.S32.HI R9, RZ, 0x1f, R12 ;  /* 0x0000001fff097819 */ /* 0x000fe2000001140c */
[----:B------:R-:W1:Y:S01]  /*77890*/  LDCU UR8, c[0x0][0x398] ;  /* 0x00007300ff0877ac */ /* 0x000e620008000800 */
[----:B------:R5:W-:Y:S01]  /*778a0*/  @P4 STG.E.U8 desc[UR18][R4.64], R49 ;  /* 0x0000003104004986 */ /* 0x000be2000c101112 */
[----:B------:R-:W-:-:S02]  /*778b0*/  IADD3 R6, P4, PT, R12, R3, RZ ;  /* 0x000000030c067210 */ /* 0x000fc40007f9e0ff */
[----:B------:R-:W-:-:S03]  /*778c0*/  SHF.R.S32.HI R11, RZ, 0x8, R11 ;  /* 0x00000008ff0b7819 */ /* 0x000fc6000001140b */
[----:B------:R-:W-:Y:S01]  /*778d0*/  IMAD.X R7, R9, 0x1, R2, P4 ;  /* 0x0000000109077824 */ /* 0x000fe200020e0602 */
[----:B----4-:R-:W-:Y:S01]  /*778e0*/  ISETP.LT.AND P2, PT, R67, UR10, !P2 ;  /* 0x0000000a43007c0c */ /* 0x010fe2000d741270 */
[----:B------:R-:W4:Y:S01]  /*778f0*/  LDCU UR10, c[0x0][0x398] ;  /* 0x00007300ff0a77ac */ /* 0x000f220008000800 */
[C---:B-----5:R-:W-:Y:S01]  /*77900*/  IADD3 R4, P4, PT, R12.reuse, R69, RZ ;  /* 0x000000450c047210 */ /* 0x060fe20007f9e0ff */
[----:B------:R-:W-:Y:S01]  /*77910*/  VIADD R12, R12, UR26 ;  /* 0x0000001a0c0c7c36 */ /* 0x000fe20008000000 */
[----:B------:R5:W-:Y:S01]  /*77920*/  @P5 STG.E.U8 desc[UR18][R6.64], R11 ;  /* 0x0000000b06005986 */ /* 0x000be2000c101112 */
[----:B---3--:R-:W-:Y:S01]  /*77930*/  ISETP.LT.AND P5, PT, R66, UR7, !P1 ;  /* 0x0000000742007c0c */ /* 0x008fe2000cfa1270 */
[----:B------:R-:W3:Y:S01]  /*77940*/  LDCU UR7, c[0x0][0x398] ;  /* 0x00007300ff0777ac */ /* 0x000ee20008000800 */
[----:B------:R-:W-:Y:S01]  /*77950*/  IMAD.X R5, R9, 0x1, R68, P4 ;  /* 0x0000000109057824 */ /* 0x000fe200020e0644 */
[----:B------:R-:W-:Y:S02]  /*77960*/  PRMT R13, R49, 0x9910, RZ ;  /* 0x00009910310d7816 */ /* 0x000fe400000000ff */
[----:B------:R-:W-:-:S02]  /*77970*/  SHF.R.S32.HI R17, RZ, 0x1f, R12 ;  /* 0x0000001fff117819 */ /* 0x000fc4000001140c */
[----:B------:R-:W-:Y:S02]  /*77980*/  IADD3 R8, P4, PT, R12, R3, RZ ;  /* 0x000000030c087210 */ /* 0x000fe40007f9e0ff */
[----:B------:R-:W-:-:S03]  /*77990*/  SHF.R.S32.HI R13, RZ, 0x8, R13 ;  /* 0x00000008ff0d7819 */ /* 0x000fc6000001140d */
[----:B------:R-:W-:Y:S01]  /*779a0*/  IMAD.X R9, R17, 0x1, R2, P4 ;  /* 0x0000000111097824 */ /* 0x000fe200020e0602 */
[----:B-----5:R-:W-:Y:S01]  /*779b0*/  PRMT R11, R15, 0x9910, RZ ;  /* 0x000099100f0b7816 */ /* 0x020fe200000000ff */
[----:B------:R-:W-:Y:S04]  /*779c0*/  @P2 STG.E.U8 desc[UR18][R4.64], R13 ;  /* 0x0000000d04002986 */ /* 0x000fe8000c101112 */
[----:B------:R2:W-:Y:S02]  /*779d0*/  @P5 STG.E.U8 desc[UR18][R8.64], R15 ;  /* 0x0000000f08005986 */ /* 0x0005e4000c101112 */
[----:B--2---:R-:W-:Y:S02]  /*779e0*/  F2FP.SATFINITE.E4M3.F32.PACK_AB_MERGE_C R15, R90, R92, RZ ;  /* 0x0000005c5a0f723e */ /* 0x004fe400048070ff */
[----:B------:R-:W2:Y:S04]  /*779f0*/  LDL.LU R92, [R1+0x1c8] ;  /* 0x0001c800015c7983 */ /* 0x000ea80000300800 */
[----:B------:R-:W2:Y:S01]  /*77a00*/  LDL.LU R90, [R1+0x1cc] ;  /* 0x0001cc00015a7983 */ /* 0x000ea20000300800 */
[----:B------:R-:W-:-:S05]  /*77a10*/  VIADD R6, R0, 0x71 ;  /* 0x0000007100067836 */ /* 0x000fca0000000000 */
[----:B0-----:R-:W-:Y:S01]  /*77a20*/  ISETP.GE.AND P4, PT, R6, UR4, PT ;  /* 0x0000000406007c0c */ /* 0x001fe2000bf86270 */
[----:B------:R-:W0:Y:S01]  /*77a30*/  LDCU UR4, c[0x0][0x39c] ;  /* 0x00007380ff0477ac */ /* 0x000e220008000800 */
[----:B-1----:R-:W-:Y:S02]  /*77a40*/  ISETP.LT.AND P1, PT, R67, UR8, !P1 ;  /* 0x0000000843007c0c */ /* 0x002fe4000cf21270 */
[C---:B------:R-:W-:Y:S01]  /*77a50*/  IADD3 R6, P2, PT, R12.reuse, R69, RZ ;  /* 0x000000450c067210 */ /* 0x040fe20007f5e0ff */
[----:B------:R-:W-:Y:S01]  /*77a60*/  VIADD R12, R12, UR26 ;  /* 0x0000001a0c0c7c36 */ /* 0x000fe20008000000 */
[----:B----4-:R-:W-:Y:S01]  /*77a70*/  ISETP.LT.AND P5, PT, R66, UR10, !P6 ;  /* 0x0000000a42007c0c */ /* 0x010fe2000f7a1270 */
[----:B------:R-:W-:Y:S01]  /*77a80*/  VIADD R8, R0, 0x72 ;  /* 0x0000007200087836 */ /* 0x000fe20000000000 */
[----:B------:R-:W-:Y:S01]  /*77a90*/  F2FP.SATFINITE.E4M3.F32.PACK_AB_MERGE_C R51, R51, R50, RZ ;  /* 0x000000323333723e */ /* 0x000fe200048070ff */
[----:B------:R-:W-:Y:S01]  /*77aa0*/  IMAD.X R7, R17, 0x1, R68, P2 ;  /* 0x0000000111077824 */ /* 0x000fe200010e0644 */
[----:B------:R-:W-:Y:S01]  /*77ab0*/  SHF.R.S32.HI R17, RZ, 0x1f, R12 ;  /* 0x0000001fff117819 */ /* 0x000fe2000001140c */
[----:B------:R-:W1:Y:S01]  /*77ac0*/  LDCU UR8, c[0x0][0x398] ;  /* 0x00007300ff0877ac */ /* 0x000e620008000800 */
[----:B------:R-:W-:-:S02]  /*77ad0*/  IADD3 R4, P2, PT, R12, R3, RZ ;  /* 0x000000030c047210 */ /* 0x000fc40007f5e0ff */
[----:B------:R-:W-:Y:S01]  /*77ae0*/  SHF.R.S32.HI R11, RZ, 0x8, R11 ;  /* 0x00000008ff0b7819 */ /* 0x000fe2000001140b */
[----:B------:R4:W-:Y:S01]  /*77af0*/  @P1 STG.E.U8 desc[UR18][R6.64], R51 ;  /* 0x0000003306001986 */ /* 0x0009e2000c101112 */
[----:B------:R-:W-:Y:S01]  /*77b00*/  VIADD R10, R0, 0x73 ;  /* 0x00000073000a7836 */ /* 0x000fe20000000000 */
[----:B------:R-:W5:Y:S01]  /*77b10*/  LDCU UR10, c[0x0][0x398] ;  /* 0x00007300ff0a77ac */ /* 0x000f620008000800 */
[----:B------:R-:W-:Y:S01]  /*77b20*/  IMAD.X R5, R17, 0x1, R2, P2 ;  /* 0x0000000111057824 */ /* 0x000fe200010e0602 */
[----:B0-----:R-:W-:Y:S02]  /*77b30*/  ISETP.GE.AND P2, PT, R8, UR4, PT ;  /* 0x0000000408007c0c */ /* 0x001fe4000bf46270 */
[C---:B------:R-:W-:Y:S01]  /*77b40*/  IADD3 R8, P1, PT, R12.reuse, R69, RZ ;  /* 0x000000450c087210 */ /* 0x040fe20007f3e0ff */
[----:B------:R-:W-:Y:S01]  /*77b50*/  VIADD R12, R12, UR26 ;  /* 0x0000001a0c0c7c36 */ /* 0x000fe20008000000 */
[----:B------:R0:W-:Y:S01]  /*77b60*/  @P5 STG.E.U8 desc[UR18][R4.64], R11 ;  /* 0x0000000b04005986 */ /* 0x0001e2000c101112 */
[----:B---3--:R-:W-:Y:S01]  /*77b70*/  ISETP.LT.AND P6, PT, R67, UR7, !P6 ;  /* 0x0000000743007c0c */ /* 0x008fe2000f7c1270 */
[----:B------:R-:W3:Y:S01]  /*77b80*/  LDCU UR4, c[0x0][0x39c] ;  /* 0x00007380ff0477ac */ /* 0x000ee20008000800 */
[----:B------:R-:W-:Y:S01]  /*77b90*/  ISETP.LT.AND P5, PT, R66, UR12, !P3 ;  /* 0x0000000c42007c0c */ /* 0x000fe2000dfa1270 */
[----:B------:R-:W-:Y:S01]  /*77ba0*/  IMAD.X R9, R17, 0x1, R68, P1 ;  /* 0x0000000111097824 */ /* 0x000fe200008e0644 */
[----:B------:R-:W-:Y:S01]  /*77bb0*/  PRMT R13, R51, 0x9910, RZ ;  /* 0x00009910330d7816 */ /* 0x000fe200000000ff */
[----:B------:R-:W1:Y:S01]  /*77bc0*/  LDCU UR7, c[0x0][0x398] ;  /* 0x00007300ff0777ac */ /* 0x000e620008000800 */
[----:B----4-:R-:W-:-:S02]  /*77bd0*/  SHF.R.S32.HI R7, RZ, 0x1f, R12 ;  /* 0x0000001fff077819 */ /* 0x010fc4000001140c */
[----:B0-----:R-:W-:Y:S02]  /*77be0*/  IADD3 R4, P1, PT, R12, R3, RZ ;  /* 0x000000030c047210 */ /* 0x001fe40007f3e0ff */
[----:B------:R-:W-:-:S03]  /*77bf0*/  SHF.R.S32.HI R13, RZ, 0x8, R13 ;  /* 0x00000008ff0d7819 */ /* 0x000fc6000001140d */
[----:B------:R-:W-:Y:S01]  /*77c00*/  IMAD.X R5, R7, 0x1, R2, P1 ;  /* 0x0000000107057824 */ /* 0x000fe200008e0602 */
[----:B------:R-:W-:Y:S01]  /*77c10*/  PRMT R11, R15, 0x9910, RZ ;  /* 0x000099100f0b7816 */ /* 0x000fe200000000ff */
[----:B------:R-:W-:Y:S04]  /*77c20*/  @P6 STG.E.U8 desc[UR18][R8.64], R13 ;  /* 0x0000000d08006986 */ /* 0x000fe8000c101112 */
[----:B------:R2:W-:Y:S02]  /*77c30*/  @P5 STG.E.U8 desc[UR18][R4.64], R15 ;  /* 0x0000000f04005986 */ /* 0x0005e4000c101112 */
[----:B--2---:R-:W-:Y:S02]  /*77c40*/  F2FP.SATFINITE.E4M3.F32.PACK_AB_MERGE_C R15, R90, R92, RZ ;  /* 0x0000005c5a0f723e */ /* 0x004fe400048070ff */
[----:B------:R-:W2:Y:S04]  /*77c50*/  LDL.LU R92, [R1+0x1d0] ;  /* 0x0001d000015c7983 */ /* 0x000ea80000300800 */
[----:B------:R-:W2:Y:S01]  /*77c60*/  LDL.LU R90, [R1+0x1d4] ;  /* 0x0001d400015a7983 */ /* 0x000ea20000300800 */
[----:B-1----:R-:W-:Y:S01]  /*77c70*/  ISETP.LT.AND P3, PT, R67, UR8, !P3 ;  /* 0x0000000843007c0c */ /* 0x002fe2000df61270 */
[----:B------:R-:W0:Y:S01]  /*77c80*/  LDCU UR8, c[0x0][0x398] ;  /* 0x00007300ff0877ac */ /* 0x000e220008000800 */
[----:B---3--:R-:W-:Y:S01]  /*77c90*/  ISETP.GE.AND P1, PT, R10, UR4, PT ;  /* 0x000000040a007c0c */ /* 0x008fe2000bf26270 */
[----:B------:R-:W1:Y:S01]  /*77ca0*/  LDCU UR4, c[0x0][0x39c] ;  /* 0x00007380ff0477ac */ /* 0x000e620008000800 */
[C---:B------:R-:W-:Y:S01]  /*77cb0*/  IADD3 R6, P6, PT, R12.reuse, R69, RZ ;  /* 0x000000450c067210 */ /* 0x040fe20007fde0ff */
[----:B------:R-:W-:Y:S01]  /*77cc0*/  VIADD R12, R12, UR26 ;  /* 0x0000001a0c0c7c36 */ /* 0x000fe20008000000 */
[----:B------:R-:W-:Y:S01]  /*77cd0*/  ISETP.LT.AND P5, PT, R66, UR7, !P4 ;  /* 0x0000000742007c0c */ /* 0x000fe2000e7a1270 */
[----:B------:R-:W-:Y:S01]  /*77ce0*/  VIADD R9, R0, 0x74 ;  /* 0x0000007400097836 */ /* 0x000fe20000000000 */
[----:B------:R-:W-:Y:S01]  /*77cf0*/  F2FP.SATFINITE.E4M3.F32.PACK_AB_MERGE_C R53, R53, R52, RZ ;  /* 0x000000343535723e */ /* 0x000fe200048070ff */
[----:B------:R-:W-:Y:S01]  /*77d00*/  IMAD.X R7, R7, 0x1, R68, P6 ;  /* 0x0000000107077824 */ /* 0x000fe200030e0644 */
[----:B------:R-:W-:Y:S01]  /*77d10*/  SHF.R.S32.HI R17, RZ, 0x1f, R12 ;  /* 0x0000001fff117819 */ /* 0x000fe2000001140c */
[----:B------:R-:W3:Y:S01]  /*77d20*/  LDCU UR7, c[0x0][0x39c] ;  /* 0x00007380ff0777ac */ /* 0x000ee20008000800 */
[----:B------:R-:W-:-:S02]  /*77d30*/  IADD3 R8, P6, PT, R12, R3, RZ ;  /* 0x000000030c087210 */ /* 0x000fc40007fde0ff */
[----:B------:R4:W-:Y:S01]  /*77d40*/  @P3 STG.E.U8 desc[UR18][R6.64], R53 ;  /* 0x0000003506003986 */ /* 0x0009e2000c101112 */
[----:B------:R-:W-:Y:S02]  /*77d50*/  SHF.R.S32.HI R11, RZ, 0x8, R11 ;  /* 0x00000008ff0b7819 */ /* 0x000fe4000001140b */
[----:B0-----:R-:W-:Y:S01]  /*77d60*/  ISETP.LT.AND P4, PT, R67, UR8, !P4 ;  /* 0x0000000843007c0c */ /* 0x001fe2000e781270 */
[----:B------:R-:W0:Y:S01]  /*77d70*/  LDCU UR8, c[0x0][0x398] ;  /* 0x00007300ff0877ac */ /* 0x000e220008000800 */
[----:B-1----:R-:W-:Y:S01]  /*77d80*/  ISETP.GE.AND P3, PT, R9, UR4, PT ;  /* 0x0000000409007c0c */ /* 0x002fe2000bf66270 */
[----:B------:R-:W-:Y:S01]  /*77d90*/  IMAD.X R9, R17, 0x1, R2, P6 ;  /* 0x0000000111097824 */ /* 0x000fe200030e0602 */
[C---:B------:R-:W-:Y:S01]  /*77da0*/  IADD3 R4, P6, PT, R12.reuse, R69, RZ ;  /* 0x000000450c047210 */ /* 0x040fe20007fde0ff */
[----:B------:R-:W-:Y:S01]  /*77db0*/  VIADD R12, R12, UR26 ;  /* 0x0000001a0c0c7c36 */ /* 0x000fe20008000000 */
[----:B------:R-:W-:Y:S01]  /*77dc0*/  PRMT R13, R53, 0x9910, RZ ;  /* 0x00009910350d7816 */ /* 0x000fe200000000ff */
[----:B----4-:R-:W-:Y:S01]  /*77dd0*/  VIADD R7, R0, 0x75 ;  /* 0x0000007500077836 */ /* 0x010fe20000000000 */
[----:B------:R1:W-:Y:S01]  /*77de0*/  @P5 STG.E.U8 desc[UR18][R8.64], R11 ;  /* 0x0000000b08005986 */ /* 0x0003e2000c101112 */
[----:B-----5:R-:W-:Y:S01]  /*77df0*/  ISETP.LT.AND P5, PT, R66, UR10, !P2 ;  /* 0x0000000a42007c0c */ /* 0x020fe2000d7a1270 */
[----:B------:R-:W-:Y:S01]  /*77e00*/  IMAD.X R5, R17, 0x1, R68, P6 ;  /* 0x0000000111057824 */ /* 0x000fe200030e0644 */
[----:B------:R-:W-:Y:S01]  /*77e10*/  SHF.R.S32.HI R13, RZ, 0x8, R13 ;  /* 0x00000008ff0d7819 */ /* 0x000fe2000001140d */
[----:B------:R-:W4:Y:S01]  /*77e20*/  LDCU UR4, c[0x0][0x398] ;  /* 0x00007300ff0477ac */ /* 0x000f220008000800 */
[----:B------:R-:W-:-:S02]  /*77e30*/  SHF.R.S32.HI R17, RZ, 0x1f, R12 ;  /* 0x0000001fff117819 */ /* 0x000fc4000001140c */
[----:B------:R-:W-:Y:S01]  /*77e40*/  IADD3 R6, P6, PT, R12, R3, RZ ;  /* 0x000000030c067210 */ /* 0x000fe20007fde0ff */
[----:B------:R-:W-:Y:S01]  /*77e50*/  @P4 STG.E.U8 desc[UR18][R4.64], R13 ;  /* 0x0000000d04004986 */ /* 0x000fe2000c101112 */
[----:B---3--:R-:W-:Y:S01]  /*77e60*/  ISETP.GE.AND P4, PT, R7, UR7, PT ;  /* 0x0000000707007c0c */ /* 0x008fe2000bf86270 */
[----:B------:R-:W3:Y:S02]  /*77e70*/  LDCU UR7, c[0x0][0x398] ;  /* 0x00007300ff0777ac */ /* 0x000ee40008000800 */
[----:B------:R-:W-:Y:S01]  /*77e80*/  IMAD.X R7, R17, 0x1, R2, P6 ;  /* 0x0000000111077824 */ /* 0x000fe200030e0602 */
[----:B-1----:R-:W-:Y:S02]  /*77e90*/  PRMT R11, R15, 0x9910, RZ ;  /* 0x000099100f0b7816 */ /* 0x002fe400000000ff */
[----:B------:R-:W-:Y:S02]  /*77ea0*/  F2FP.SATFINITE.E4M3.F32.PACK_AB_MERGE_C R55, R55, R54, RZ ;  /* 0x000000363737723e */ /* 0x000fe400048070ff */
[----:B------:R-:W-:Y:S01]  /*77eb0*/  F2FP.SATFINITE.E4M3.F32.PACK_AB_MERGE_C R57, R57, R56, RZ ;  /* 0x000000383939723e */ /* 0x000fe200048070ff */
[----:B------:R2:W-:Y:S01]  /*77ec0*/  @P5 STG.E.U8 desc[UR18][R6.64], R15 ;  /* 0x0000000f06005986 */ /* 0x0005e2000c101112 */
[----:B------:R-:W-:-:S02]  /*77ed0*/  F2FP.SATFINITE.E4M3.F32.PACK_AB_MERGE_C R59, R59, R58, RZ ;  /* 0x0000003a3b3b723e */ /* 0x000fc400048070ff */
[----:B------:R-:W-:Y:S02]  /*77ee0*/  F2FP.SATFINITE.E4M3.F32.PACK_AB_MERGE_C R61, R61, R60, RZ ;  /* 0x0000003c3d3d723e */ /* 0x000fe400048070ff */
[----:B------:R-:W-:Y:S01]  /*77ef0*/  F2FP.SATFINITE.E4M3.F32.PACK_AB_MERGE_C R63, R63, R62, RZ ;  /* 0x0000003e3f3f723e */ /* 0x000fe200048070ff */
[----:B------:R-:W-:Y:S01]  /*77f00*/  VIADD R10, R0, 0x7d ;  /* 0x0000007d000a7836 */ /* 0x000fe20000000000 */
[----:B------:R-:W1:Y:S01]  /*77f10*/  LDCU UR10, c[0x0][0x398] ;  /* 0x00007300ff0a77ac */ /* 0x000e620008000800 */
[----:B--2---:R-:W-:Y:S02]  /*77f20*/  F2FP.SATFINITE.E4M3.F32.PACK_AB_MERGE_C R15, R90, R92, RZ ;  /* 0x0000005c5a0f723e */ /* 0x004fe400048070ff */
[----:B------:R-:W2:Y:S04]  /*77f30*/  LDL.LU R92, [R1+0x1d8] ;  /* 0x0001d800015c7983 */ /* 0x000ea80000300800 */
[----:B------:R-:W2:Y:S01]  /*77f40*/  LDL.LU R90, [R1+0x1dc] ;  /* 0x0001dc00015a7983 */ /* 0x000ea20000300800 */
[----:B----4-:R-:W-:Y:S01]  /*77f50*/  ISETP.LT.AND P2, PT, R67, UR4, !P2 ;  /* 0x0000000443007c0c */ /* 0x010fe2000d741270 */
[----:B------:R-:W4:Y:S01]  /*77f60*/  LDCU UR4, c[0x0][0x398] ;  /* 0x00007300ff0477ac */ /* 0x000f220008000800 */
[C---:B------:R-:W-:Y:S01]  /*77f70*/  IADD3 R8, P6, PT, R12.reuse, R69, RZ ;  /* 0x000000450c087210 */ /* 0x040fe20007fde0ff */
[----:B------:R-:W-:Y:S01]  /*77f80*/  VIADD R12, R12, UR26 ;  /* 0x0000001a0c0c7c36 */ /* 0x000fe20008000000 */
[----:B0-----:R-:W-:Y:S01]  /*77f90*/  ISETP.LT.AND P5, PT, R66, UR8, !P1 ;  /* 0x0000000842007c0c */ /* 0x001fe2000cfa1270 */
[----:B------:R-:W-:-:S02]  /*77fa0*/  VIADD R5, R0, 0x76 ;  /* 0x0000007600057836 */ /* 0x000fc40000000000 */
[----:B------:R-:W-:Y:S01]  /*77fb0*/  IMAD.X R9, R17, 0x1, R68, P6 ;  /* 0x0000000111097824 */ /* 0x000fe200030e0644 */
[----:B------:R-:W-:Y:S01]  /*77fc0*/  SHF.R.S32.HI R17, RZ, 0x1f, R12 ;  /* 0x0000001fff117819 */ /* 0x000fe2000001140c */
[----:B------:R-:W0:Y:S01]  /*77fd0*/  LDCU UR8, c[0x0][0x398] ;  /* 0x00007300ff0877ac */ /* 0x000e220008000800 */
[C---:B------:R-:W-:Y:S02]  /*77fe0*/  IADD3 R4, P6, PT, R12.reuse, R3, RZ ;  /* 0x000000030c047210 */ /* 0x040fe40007fde0ff */
[----:B---3--:R-:W-:Y:S01]  /*77ff0*/  ISETP.LT.AND P1, PT, R67, UR7, !P1 ;  /* 0x0000000743007c0c */ /* 0x008fe2000cf21270 */
[----:B------:R3:W-:Y:S01]  /*78000*/  @P2 STG.E.U8 desc[UR18][R8.64], R55 ;  /* 0x0000003708002986 */ /* 0x0007e2000c101112 */
[----:B------:R-:W-:Y:S01]  /*78010*/  ISETP.GE.AND P2, PT, R5, UR5, PT ;  /* 0x0000000505007c0c */ /* 0x000fe2000bf46270 */
[----:B------:R-:W-:Y:S01]  /*78020*/  IMAD.X R5, R17, 0x1, R2, P6 ;  /* 0x0000000111057824 */ /* 0x000fe200030e0602 */
[----:B------:R-:W-:Y:S01]  /*78030*/  SHF.R.S32.HI R11, RZ, 0x8, R11 ;  /* 0x00000008ff0b7819 */ /* 0x000fe2000001140b */
[----:B------:R-:W5:Y:S01]  /*78040*/  LDCU UR5, c[0x0][0x398] ;  /* 0x00007300ff0577ac */ /* 0x000f620008000800 */
[C---:B------:R-:W-:Y:S01]  /*78050*/  IADD3 R6, P6, PT, R12.reuse, R69, RZ ;  /* 0x000000450c067210 */ /* 0x040fe20007fde0ff */
[----:B------:R-:W-:Y:S01]  /*78060*/  VIADD R12, R12, UR26 ;  /* 0x0000001a0c0c7c36 */ /* 0x000fe20008000000 */
[----:B------:R-:W-:Y:S01]  /*78070*/  PRMT R13, R55, 0x9910, RZ ;  /* 0x00009910370d7816 */ /* 0x000fe200000000ff */
[----:B------:R0:W-:Y:S01]  /*78080*/  @P5 STG.E.U8 desc[UR18][R4.64], R11 ;  /* 0x0000000b04005986 */ /* 0x0001e2000c101112 */
[----:B----4-:R-:W-:Y:S01]  /*78090*/  ISETP.LT.AND P5, PT, R66, UR4, !P3 ;  /* 0x0000000442007c0c */ /* 0x010fe2000dfa1270 */
[----:B------:R-:W-:Y:S01]  /*780a0*/  IMAD.X R7, R17, 0x1, R68, P6 ;  /* 0x0000000111077824 */ /* 0x000fe200030e0644 */
[----:B------:R-:W-:Y:S01]  /*780b0*/  SHF.R.S32.HI R13, RZ, 0x8, R13 ;  /* 0x00000008ff0d7819 */ /* 0x000fe2000001140d */
[----:B---3--:R-:W-:Y:S01]  /*780c0*/  VIADD R9, R0, 0x77 ;  /* 0x0000007700097836 */ /* 0x008fe20000000000 */
[----:B------:R-:W-:Y:S01]  /*780d0*/  SHF.R.S32.HI R17, RZ, 0x1f, R12 ;  /* 0x0000001fff117819 */ /* 0x000fe2000001140c */
[----:B------:R-:W3:Y:S01]  /*780e0*/  LDCU UR7, c[0x0][0x398] ;  /* 0x00007300ff0777ac */ /* 0x000ee20008000800 */
[----:B------:R-:W-:Y:S01]  /*780f0*/  IADD3 R8, P6, PT, R12, R3, RZ ;  /* 0x000000030c087210 */ /* 0x000fe20007fde0ff */
[----:B------:R-:W-:Y:S01]  /*78100*/  @P1 STG.E.U8 desc[UR18][R6.64], R13 ;  /* 0x0000000d06001986 */ /* 0x000fe2000c101112 */
[----:B------:R-:W-:Y:S01]  /*78110*/  ISETP.GE.AND P1, PT, R9, UR11, PT ;  /* 0x0000000b09007c0c */ /* 0x000fe2000bf26270 */
[----:B------:R-:W4:Y:S02]  /*78120*/  LDCU UR4, c[0x0][0x398] ;  /* 0x00007300ff0477ac */ /* 0x000f240008000800 */
[----:B------:R-:W-:Y:S01]  /*78130*/  IMAD.X R9, R17, 0x1, R2, P6 ;  /* 0x0000000111097824 */ /* 0x000fe200030e0602 */
[----:B0-----:R-:W-:-:S04]  /*78140*/  PRMT R11, R15, 0x9910, RZ ;  /* 0x000099100f0b7816 */ /* 0x001fc800000000ff */
[----:B------:R2:W-:Y:S02]  /*78150*/  @P5 STG.E.U8 desc[UR18][R8.64], R15 ;  /* 0x0000000f08005986 */ /* 0x0005e4000c101112 */
[----:B--2---:R-:W-:Y:S02]  /*78160*/  F2FP.SATFINITE.E4M3.F32.PACK_AB_MERGE_C R15, R90, R92, RZ ;  /* 0x0000005c5a0f723e */ /* 0x004fe400048070ff */
[----:B------:R-:W2:Y:S04]  /*78170*/  LDL.LU R92, [R1+0x1e0] ;  /* 0x0001e000015c7983 */ /* 0x000ea80000300800 */
[----:B------:R-:W2:Y:S01]  /*78180*/  LDL.LU R90, [R1+0x1e4] ;  /* 0x0001e400015a7983 */ /* 0x000ea20000300800 */
[----:B-----5:R-:W-:Y:S01]  /*78190*/  ISETP.LT.AND P3, PT, R67, UR5, !P3 ;  /* 0x0000000543007c0c */ /* 0x020fe2000df61270 */
[----:B------:R-:W0:Y:S01]  /*781a0*/  LDCU UR5, c[0x0][0x398] ;  /* 0x00007300ff0577ac */ /* 0x000e220008000800 */
[C---:B------:R-:W-:Y:S01]  /*781b0*/  IADD3 R4, P6, PT, R12.reuse, R69, RZ ;  /* 0x000000450c047210 */ /* 0x040fe20007fde0ff */
[----:B------:R-:W-:Y:S01]  /*781c0*/  VIADD R12, R12, UR26 ;  /* 0x0000001a0c0c7c36 */ /* 0x000fe20008000000 */
[----:B---3--:R-:W-:Y:S01]  /*781d0*/  ISETP.LT.AND P5, PT, R66, UR7, !P4 ;  /* 0x0000000742007c0c */ /* 0x008fe2000e7a1270 */
[----:B------:R-:W-:-:S02]  /*781e0*/  VIADD R7, R0, 0x78 ;  /* 0x0000007800077836 */ /* 0x000fc40000000000 */
[----:B------:R-:W-:Y:S01]  /*781f0*/  IMAD.X R5, R17, 0x1, R68, P6 ;  /* 0x0000000111057824 */ /* 0x000fe200030e0644 */
[----:B------:R-:W-:Y:S01]  /*78200*/  SHF.R.S32.HI R17, RZ, 0x1f, R12 ;  /* 0x0000001fff117819 */ /* 0x000fe2000001140c */
[----:B------:R-:W3:Y:S01]  /*78210*/  LDCU UR7, c[0x0][0x398] ;  /* 0x00007300ff0777ac */ /* 0x000ee20008000800 */
[C---:B------:R-:W-:Y:S02]  /*78220*/  IADD3 R6, P6, PT, R12.reuse, R3, RZ ;  /* 0x000000030c067210 */ /* 0x040fe40007fde0ff */
[----:B----4-:R-:W-:Y:S01]  /*78230*/  ISETP.LT.AND P4, PT, R67, UR4, !P4 ;  /* 0x0000000443007c0c */ /* 0x010fe2000e781270 */
        /* <DEDUP_REMOVED lines=9> */
[----:B0-----:R-:W-:Y:S01]  /*782d0*/  ISETP.LT.AND P5, PT, R66, UR5, !P2 ;  /* 0x0000000542007c0c */ /* 0x001fe2000d7a1270 */
[----:B------:R-:W-:Y:S01]  /*782e0*/  IMAD.X R9, R17, 0x1, R68, P6 ;  /* 0x0000000111097824 */ /* 0x000fe200030e0644 */
[----:B------:R-:W-:Y:S01]  /*782f0*/  SHF.R.S32.HI R13, RZ, 0x8, R13 ;  /* 0x00000008ff0d7819 */ /* 0x000fe2000001140d */
[----:B----4-:R-:W-:Y:S01]  /*78300*/  VIADD R5, R0, 0x79 ;  /* 0x0000007900057836 */ /* 0x010fe20000000000 */
[----:B------:R-:W-:Y:S01]  /*78310*/  SHF.R.S32.HI R17, RZ, 0x1f, R12 ;  /* 0x0000001fff117819 */ /* 0x000fe2000001140c */
[----:B------:R-:W0:Y:S01]  /*78320*/  LDCU UR5, c[0x0][0x398] ;  /* 0x00007300ff0577ac */ /* 0x000e220008000800 */
[----:B------:R-:W-:Y:S01]  /*78330*/  IADD3 R4, P6, PT, R12, R3, RZ ;  /* 0x000000030c047210 */ /* 0x000fe20007fde0ff */
[----:B------:R4:W-:Y:S01]  /*78340*/  @P4 STG.E.U8 desc[UR18][R8.64], R13 ;  /* 0x0000000d08004986 */ /* 0x0009e2000c101112 */
[----:B------:R-:W-:Y:S01]  /*78350*/  ISETP.GE.AND P4, PT, R5, UR15, PT ;  /* 0x0000000f05007c0c */ /* 0x000fe2000bf86270 */
[----:B------:R-:W0:Y:S02]  /*78360*/  LDCU UR9, c[0x0][0x398] ;  /* 0x00007300ff0977ac */ /* 0x000e240008000800 */
[----:B------:R-:W-:Y:S01]  /*78370*/  IMAD.X R5, R17, 0x1, R2, P6 ;  /* 0x0000000111057824 */ /* 0x000fe200030e0602 */
[----:B-1----:R-:W-:-:S04]  /*78380*/  PRMT R11, R15, 0x9910, RZ ;  /* 0x000099100f0b7816 */ /* 0x002fc800000000ff */
[----:B------:R2:W-:Y:S01]  /*78390*/  @P5 STG.E.U8 desc[UR18][R4.64], R15 ;  /* 0x0000000f04005986 */ /* 0x0005e2000c101112 */
[----:B---3--:R-:W-:Y:S01]  /*783a0*/  ISETP.LT.AND P2, PT, R67, UR7, !P2 ;  /* 0x0000000743007c0c */ /* 0x008fe2000d741270 */
[----:B------:R-:W1:Y:S01]  /*783b0*/  LDCU UR7, c[0x0][0x398] ;  /* 0x00007300ff0777ac */ /* 0x000e620008000800 */
[C---:B------:R-:W-:Y:S01]  /*783c0*/  IADD3 R6, P6, PT, R12.reuse, R69, RZ ;  /* 0x000000450c067210 */ /* 0x040fe20007fde0ff */
[----:B------:R-:W-:Y:S01]  /*783d0*/  VIADD R12, R12, UR26 ;  /* 0x0000001a0c0c7c36 */ /* 0x000fe20008000000 */
[----:B-----5:R-:W-:Y:S01]  /*783e0*/  ISETP.LT.AND P5, PT, R66, UR4, !P1 ;  /* 0x0000000442007c0c */ /* 0x020fe2000cfa1270 */
[----:B----4-:R-:W-:Y:S01]  /*783f0*/  VIADD R9, R0, 0x7a ;  /* 0x0000007a00097836 */ /* 0x010fe20000000000 */
[----:B------:R-:W3:Y:S01]  /*78400*/  LDCU UR4, c[0x0][0x398] ;  /* 0x00007300ff0477ac */ /* 0x000ee20008000800 */
[----:B------:R-:W-:Y:S01]  /*78410*/  IMAD.X R7, R17, 0x1, R68, P6 ;  /* 0x0000000111077824 */ /* 0x000fe200030e0644 */
[----:B--2---:R-:W-:Y:S02]  /*78420*/  F2FP.SATFINITE.E4M3.F32.PACK_AB_MERGE_C R15, R90, R92, RZ ;  /* 0x0000005c5a0f723e */ /* 0x004fe400048070ff */
[----:B------:R-:W2:Y:S04]  /*78430*/  LDL.LU R92, [R1+0x1e8] ;  /* 0x0001e800015c7983 */ /* 0x000ea80000300800 */
[----:B------:R-:W2:Y:S01]  /*78440*/  LDL.LU R90, [R1+0x1ec] ;  /* 0x0001ec00015a7983 */ /* 0x000ea20000300800 */
[----:B------:R-:W-:-:S02]  /*78450*/  SHF.R.S32.HI R17, RZ, 0x1f, R12 ;  /* 0x0000001fff117819 */ /* 0x000fc4000001140c */
[C---:B------:R-:W-:Y:S01]  /*78460*/  IADD3 R8, P6, PT, R12.reuse, R3, RZ ;  /* 0x000000030c087210 */ /* 0x040fe20007fde0ff */
[----:B------:R4:W-:Y:S01]  /*78470*/  @P2 STG.E.U8 desc[UR18][R6.64], R59 ;  /* 0x0000003b06002986 */ /* 0x0009e2000c101112 */
[----:B------:R-:W-:Y:S02]  /*78480*/  ISETP.GE.AND P2, PT, R9, UR13, PT ;  /* 0x0000000d09007c0c */ /* 0x000fe4000bf46270 */
[----:B------:R-:W-:Y:S01]  /*78490*/  SHF.R.S32.HI R11, RZ, 0x8, R11 ;  /* 0x00000008ff0b7819 */ /* 0x000fe2000001140b */
[----:B------:R-:W-:Y:S01]  /*784a0*/  IMAD.X R9, R17, 0x1, R2, P6 ;  /* 0x0000000111097824 */ /* 0x000fe200030e0602 */
[----:B0-----:R-:W-:Y:S01]  /*784b0*/  ISETP.LT.AND P1, PT, R67, UR5, !P1 ;  /* 0x0000000543007c0c */ /* 0x001fe2000cf21270 */
[----:B------:R-:W0:Y:S01]  /*784c0*/  LDCU UR5, c[0x0][0x398] ;  /* 0x00007300ff0577ac */ /* 0x000e220008000800 */
[C---:B------:R-:W-:Y:S01]  /*784d0*/  IADD3 R4, P6, PT, R12.reuse, R69, RZ ;  /* 0x000000450c047210 */ /* 0x040fe20007fde0ff */
[----:B------:R-:W-:Y:S01]  /*784e0*/  VIADD R12, R12, UR26 ;  /* 0x0000001a0c0c7c36 */ /* 0x000fe20008000000 */
[----:B------:R-:W-:Y:S01]  /*784f0*/  PRMT R13, R59, 0x9910, RZ ;  /* 0x000099103b0d7816 */ /* 0x000fe200000000ff */
[----:B------:R5:W-:Y:S01]  /*78500*/  @P5 STG.E.U8 desc[UR18][R8.64], R11 ;  /* 0x0000000b08005986 */ /* 0x000be2000c101112 */
[----:B-1----:R-:W-:Y:S01]  /*78510*/  ISETP.LT.AND P5, PT, R66, UR7, !P3 ;  /* 0x0000000742007c0c */ /* 0x002fe2000dfa1270 */
[----:B------:R-:W-:Y:S01]  /*78520*/  IMAD.X R5, R17, 0x1, R68, P6 ;  /* 0x0000000111057824 */ /* 0x000fe200030e0644 */
[----:B------:R-:W-:Y:S01]  /*78530*/  SHF.R.S32.HI R13, RZ, 0x8, R13 ;  /* 0x00000008ff0d7819 */ /* 0x000fe2000001140d */
[----:B------:R-:W1:Y:S01]  /*78540*/  LDCU UR7, c[0x0][0x398] ;  /* 0x00007300ff0777ac */ /* 0x000e620008000800 */
[----:B------:R-:W-:-:S02]  /*78550*/  SHF.R.S32.HI R17, RZ, 0x1f, R12 ;  /* 0x0000001fff117819 */ /* 0x000fc4000001140c */
[----:B----4-:R-:W-:Y:S01]  /*78560*/  IADD3 R6, P6, PT, R12, R3, RZ ;  /* 0x000000030c067210 */ /* 0x010fe20007fde0ff */
[----:B------:R4:W-:Y:S01]  /*78570*/  @P1 STG.E.U8 desc[UR18][R4.64], R13 ;  /* 0x0000000d04001986 */ /* 0x0009e2000c101112 */
[----:B---3--:R-:W-:Y:S01]  /*78580*/  ISETP.LT.AND P3, PT, R67, UR4, !P3 ;  /* 0x0000000443007c0c */ /* 0x008fe2000df61270 */
[----:B------:R-:W3:Y:S01]  /*78590*/  LDCU UR4, c[0x0][0x398] ;  /* 0x00007300ff0477ac */ /* 0x000ee20008000800 */
[----:B-----5:R-:W-:Y:S02]  /*785a0*/  VIADD R8, R0, 0x7b ;  /* 0x0000007b00087836 */ /* 0x020fe40000000000 */
[----:B------:R-:W-:-:S03]  /*785b0*/  IMAD.X R7, R17, 0x1, R2, P6 ;  /* 0x0000000111077824 */ /* 0x000fc600030e0602 */
[----:B------:R-:W-:Y:S02]  /*785c0*/  ISETP.GE.AND P1, PT, R8, UR21, PT ;  /* 0x0000001508007c0c */ /* 0x000fe4000bf26270 */
[C---:B------:R-:W-:Y:S01]  /*785d0*/  IADD3 R8, P6, PT, R12.reuse, R69, RZ ;  /* 0x000000450c087210 */ /* 0x040fe20007fde0ff */
[----:B------:R-:W-:Y:S01]  /*785e0*/  VIADD R12, R12, UR26 ;  /* 0x0000001a0c0c7c36 */ /* 0x000fe20008000000 */
[----:B------:R5:W-:Y:S01]  /*785f0*/  @P5 STG.E.U8 desc[UR18][R6.64], R15 ;  /* 0x0000000f06005986 */ /* 0x000be2000c101112 */
[----:B0-----:R-:W-:Y:S01]  /*78600*/  ISETP.LT.AND P5, PT, R66, UR5, !P4 ;  /* 0x0000000542007c0c */ /* 0x001fe2000e7a1270 */
[----:B------:R-:W0:Y:S01]  /*78610*/  LDCU UR5, c[0x0][0x398] ;  /* 0x00007300ff0577ac */ /* 0x000e220008000800 */
[----:B------:R-:W-:Y:S01]  /*78620*/  IMAD.X R9, R17, 0x1, R68, P6 ;  /* 0x0000000111097824 */ /* 0x000fe200030e0644 */
[----:B------:R-:W-:Y:S02]  /*78630*/  SHF.R.S32.HI R17, RZ, 0x1f, R12 ;  /* 0x0000001fff117819 */ /* 0x000fe4000001140c */
[----:B----4-:R-:W-:-:S02]  /*78640*/  IADD3 R4, P6, PT, R12, R3, RZ ;  /* 0x000000030c047210 */ /* 0x010fc40007fde0ff */
[----:B------:R-:W-:Y:S01]  /*78650*/  PRMT R11, R15, 0x9910, RZ ;  /* 0x000099100f0b7816 */ /* 0x000fe200000000ff */
[----:B-----5:R-:W-:Y:S01]  /*78660*/  VIADD R6, R0, 0x7c ;  /* 0x0000007c00067836 */ /* 0x020fe20000000000 */
[----:B------:R4:W-:Y:S01]  /*78670*/  @P3 STG.E.U8 desc[UR18][R8.64], R61 ;  /* 0x0000003d08003986 */ /* 0x0009e2000c101112 */
[----:B------:R-:W-:Y:S01]  /*78680*/  IMAD.X R5, R17, 0x1, R2, P6 ;  /* 0x0000000111057824 */ /* 0x000fe200030e0602 */
[----:B------:R-:W-:Y:S02]  /*78690*/  SHF.R.S32.HI R11, RZ, 0x8, R11 ;  /* 0x00000008ff0b7819 */ /* 0x000fe4000001140b */
[----:B------:R-:W-:Y:S02]  /*786a0*/  ISETP.GE.AND P3, PT, R6, UR17, PT ;  /* 0x0000001106007c0c */ /* 0x000fe4000bf66270 */
[C---:B------:R-:W-:Y:S01]  /*786b0*/  IADD3 R6, P6, PT, R12.reuse, R69, RZ ;  /* 0x000000450c067210 */ /* 0x040fe20007fde0ff */
[----:B------:R-:W-:Y:S01]  /*786c0*/  VIADD R12, R12, UR26 ;  /* 0x0000001a0c0c7c36 */ /* 0x000fe20008000000 */
[----:B------:R5:W-:Y:S01]  /*786d0*/  @P5 STG.E.U8 desc[UR18][R4.64], R11 ;  /* 0x0000000b04005986 */ /* 0x000be2000c101112 */
[----:B-1----:R-:W-:Y:S01]  /*786e0*/  ISETP.LT.AND P4, PT, R67, UR7, !P4 ;  /* 0x0000000743007c0c */ /* 0x002fe2000e781270 */
[----:B------:R-:W1:Y:S01]  /*786f0*/  LDCU UR7, c[0x0][0x398] ;  /* 0x00007300ff0777ac */ /* 0x000e620008000800 */
[----:B------:R-:W-:Y:S01]  /*78700*/  IMAD.X R7, R17, 0x1, R68, P6 ;  /* 0x0000000111077824 */ /* 0x000fe200030e0644 */
[----:B----4-:R-:W-:-:S02]  /*78710*/  SHF.R.S32.HI R9, RZ, 0x1f, R12 ;  /* 0x0000001fff097819 */ /* 0x010fc4000001140c */
[----:B------:R-:W-:Y:S02]  /*78720*/  ISETP.LT.AND P5, PT, R66, UR8, !P2 ;  /* 0x0000000842007c0c */ /* 0x000fe4000d7a1270 */
[----:B------:R-:W-:Y:S01]  /*78730*/  PRMT R13, R61, 0x9910, RZ ;  /* 0x000099103d0d7816 */ /* 0x000fe200000000ff */
[----:B------:R-:W-:Y:S01]  /*78740*/  VIADD R0, R0, 0x7e ;  /* 0x0000007e00007836 */ /* 0x000fe20000000000 */
[----:B-----5:R-:W-:Y:S01]  /*78750*/  IADD3 R4, P6, PT, R12, R3, RZ ;  /* 0x000000030c047210 */ /* 0x020fe20007fde0ff */
[----:B------:R-:W4:Y:S01]  /*78760*/  LDCU UR8, c[0x0][0x398] ;  /* 0x00007300ff0877ac */ /* 0x000f220008000800 */
[----:B---3--:R-:W-:-:S03]  /*78770*/  ISETP.LT.AND P2, PT, R67, UR4, !P2 ;  /* 0x0000000443007c0c */ /* 0x008fc6000d741270 */
[----:B------:R-:W-:Y:S01]  /*78780*/  IMAD.X R5, R9, 0x1, R2, P6 ;  /* 0x0000000109057824 */ /* 0x000fe200030e0602 */
[----:B------:R-:W-:Y:S01]  /*78790*/  IADD3 R8, P6, PT, R12, R69, RZ ;  /* 0x000000450c087210 */ /* 0x000fe20007fde0ff */
[----:B------:R-:W3:Y:S01]  /*787a0*/  LDCU UR4, c[0x0][0x398] ;  /* 0x00007300ff0477ac */ /* 0x000ee20008000800 */
[----:B------:R-:W-:-:S03]  /*787b0*/  SHF.R.S32.HI R13, RZ, 0x8, R13 ;  /* 0x00000008ff0d7819 */ /* 0x000fc6000001140d */
[----:B------:R-:W-:Y:S02]  /*787c0*/  IMAD.X R9, R9, 0x1, R68, P6 ;  /* 0x0000000109097824 */ /* 0x000fe400030e0644 */
[----:B------:R5:W-:Y:S01]  /*787d0*/  @P4 STG.E.U8 desc[UR18][R6.64], R13 ;  /* 0x0000000d06004986 */ /* 0x000be2000c101112 */
[----:B------:R-:W-:-:S05]  /*787e0*/  VIADD R12, R12, UR26 ;  /* 0x0000001a0c0c7c36 */ /* 0x000fca0008000000 */
[----:B------:R-:W-:Y:S02]  /*787f0*/  SHF.R.S32.HI R17, RZ, 0x1f, R12 ;  /* 0x0000001fff117819 */ /* 0x000fe4000001140c */
[----:B-----5:R-:W-:-:S05]  /*78800*/  IADD3 R6, P6, PT, R12, R3, RZ ;  /* 0x000000030c067210 */ /* 0x020fca0007fde0ff */
[----:B------:R-:W-:Y:S01]  /*78810*/  IMAD.X R7, R17, 0x1, R2, P6 ;  /* 0x0000000111077824 */ /* 0x000fe200030e0602 */
[----:B------:R-:W-:-:S04]  /*78820*/  PRMT R13, R63, 0x9910, RZ ;  /* 0x000099103f0d7816 */ /* 0x000fc800000000ff */
[----:B------:R-:W-:Y:S02]  /*78830*/  SHF.R.S32.HI R13, RZ, 0x8, R13 ;  /* 0x00000008ff0d7819 */ /* 0x000fe4000001140d */
[----:B------:R-:W-:Y:S02]  /*78840*/  ISETP.GE.AND P4, PT, R10, UR25, PT ;  /* 0x000000190a007c0c */ /* 0x000fe4000bf86270 */
[----:B------:R-:W-:Y:S02]  /*78850*/  F2FP.SATFINITE.E4M3.F32.PACK_AB_MERGE_C R65, R65, R64, RZ ;  /* 0x000000404141723e */ /* 0x000fe400048070ff */
[----:B--2---:R-:W-:-:S05]  /*78860*/  F2FP.SATFINITE.E4M3.F32.PACK_AB_MERGE_C R15, R90, R92, RZ ;  /* 0x0000005c5a0f723e */ /* 0x004fca00048070ff */
[----:B------:R2:W-:Y:S04]  /*78870*/  @P5 STG.E.U8 desc[UR18][R4.64], R15 ;  /* 0x0000000f04005986 */ /* 0x0005e8000c101112 */
[----:B------:R5:W-:Y:S01]  /*78880*/  @P2 STG.E.U8 desc[UR18][R8.64], R63 ;  /* 0x0000003f08002986 */ /* 0x000be2000c101112 */
[----:B0-----:R-:W-:Y:S01]  /*78890*/  ISETP.LT.AND P2, PT, R66, UR5, !P1 ;  /* 0x0000000542007c0c */ /* 0x001fe2000cf41270 */
[----:B------:R-:W0:Y:S01]  /*788a0*/  LDCU UR5, c[0x0][0x398] ;  /* 0x00007300ff0577ac */ /* 0x000e220008000800 */
[----:B------:R-:W-:Y:S02]  /*788b0*/  PRMT R11, R15, 0x9910, RZ ;  /* 0x000099100f0b7816 */ /* 0x000fe400000000ff */
[----:B---3--:R-:W-:Y:S01]  /*788c0*/  ISETP.LT.AND P1, PT, R67, UR4, !P1 ;  /* 0x0000000443007c0c */ /* 0x008fe2000cf21270 */
[----:B------:R-:W3:Y:S01]  /*788d0*/  LDCU UR4, c[0x0][0x398] ;  /* 0x00007300ff0477ac */ /* 0x000ee20008000800 */
[----:B------:R-:W-:-:S02]  /*788e0*/  SHF.R.S32.HI R11, RZ, 0x8, R11 ;  /* 0x00000008ff0b7819 */ /* 0x000fc4000001140b */
[C---:B--2---:R-:W-:Y:S01]  /*788f0*/  IADD3 R4, P6, PT, R12.reuse, R69, RZ ;  /* 0x000000450c047210 */ /* 0x044fe20007fde0ff */
[----:B------:R-:W-:Y:S01]  /*78900*/  VIADD R12, R12, UR26 ;  /* 0x0000001a0c0c7c36 */ /* 0x000fe20008000000 */
[----:B------:R-:W-:-:S03]  /*78910*/  ISETP.GE.AND P5, PT, R0, UR23, PT ;  /* 0x0000001700007c0c */ /* 0x000fc6000bfa6270 */
[----:B------:R2:W-:Y:S01]  /*78920*/  @P2 STG.E.U8 desc[UR18][R6.64], R11 ;  /* 0x0000000b06002986 */ /* 0x0005e2000c101112 */
[----:B-1----:R-:W-:Y:S01]  /*78930*/  ISETP.LT.AND P2, PT, R66, UR7, !P3 ;  /* 0x0000000742007c0c */ /* 0x002fe2000df41270 */
[C---:B------:R-:W-:Y:S01]  /*78940*/  VIADD R0, R12.reuse, UR26 ;  /* 0x0000001a0c007c36 */ /* 0x040fe20008000000 */
[----:B------:R-:W1:Y:S01]  /*78950*/  LDCU UR7, c[0x0][0x398] ;  /* 0x00007300ff0777ac */ /* 0x000e620008000800 */
[----:B------:R-:W-:Y:S01]  /*78960*/  IMAD.X R5, R17, 0x1, R68, P6 ;  /* 0x0000000111057824 */ /* 0x000fe200030e0644 */
[----:B------:R-:W-:Y:S02]  /*78970*/  SHF.R.S32.HI R17, RZ, 0x1f, R12 ;  /* 0x0000001fff117819 */ /* 0x000fe4000001140c */
[----:B0-----:R-:W-:Y:S01]  /*78980*/  ISETP.LT.AND P3, PT, R67, UR5, !P3 ;  /* 0x0000000543007c0c */ /* 0x001fe2000df61270 */
[----:B------:R-:W0:Y:S01]  /*78990*/  LDCU UR5, c[0x0][0x398] ;  /* 0x00007300ff0577ac */ /* 0x000e220008000800 */
[----:B-----5:R-:W-:Y:S01]  /*789a0*/  IADD3 R8, P6, PT, R12, R3, RZ ;  /* 0x000000030c087210 */ /* 0x020fe20007fde0ff */
[----:B------:R-:W-:Y:S01]  /*789b0*/  VIADD R14, R0, UR26 ;  /* 0x0000001a000e7c36 */ /* 0x000fe20008000000 */
[----:B------:R5:W-:Y:S01]  /*789c0*/  @P1 STG.E.U8 desc[UR18][R4.64], R13 ;  /* 0x0000000d04001986 */ /* 0x000be2000c101112 */
[----:B------:R-:W-:-:S02]  /*789d0*/  F2FP.SATFINITE.E4M3.F32.PACK_AB_MERGE_C R15, R93, R91, RZ ;  /* 0x0000005b5d0f723e */ /* 0x000fc400048070ff */
[----:B--2---:R-:W-:Y:S01]  /*789e0*/  IADD3 R6, P1, PT, R12, R69, RZ ;  /* 0x000000450c067210 */ /* 0x004fe20007f3e0ff */
[C---:B------:R-:W-:Y:S01]  /*789f0*/  IMAD.X R9, R17.reuse, 0x1, R2, P6 ;  /* 0x0000000111097824 */ /* 0x040fe200030e0602 */
[----:B------:R-:W2:Y:S01]  /*78a00*/  LDL.LU R91, [R1+0x1f8] ;  /* 0x0001f800015b7983 */ /* 0x000ea20000300800 */
[----:B------:R-:W-:Y:S02]  /*78a10*/  VIADD R12, R14, UR26 ;  /* 0x0000001a0e0c7c36 */ /* 0x000fe40008000000 */
[----:B------:R-:W-:Y:S01]  /*78a20*/  IMAD.X R7, R17, 0x1, R68, P1 ;  /* 0x0000000111077824 */ /* 0x000fe200008e0644 */
[----:B------:R-:W-:Y:S02]  /*78a30*/  @P2 STG.E.U8 desc[UR18][R8.64], R15 ;  /* 0x0000000f08002986 */ /* 0x000fe4000c101112 */
[----:B------:R-:W-:Y:S02]  /*78a40*/  IADD3 R10, P2, PT, R12, R3, RZ ;  /* 0x000000030c0a7210 */ /* 0x000fe40007f5e0ff */
[----:B-----5:R-:W-:Y:S01]  /*78a50*/  SHF.R.S32.HI R13, RZ, 0x1f, R12 ;  /* 0x0000001fff0d7819 */ /* 0x020fe2000001140c */
[----:B------:R5:W-:Y:S01]  /*78a60*/  @P3 STG.E.U8 desc[UR18][R6.64], R65 ;  /* 0x0000004106003986 */ /* 0x000be2000c101112 */
[----:B------:R-:W-:-:S02]  /*78a70*/  ISETP.LT.AND P1, PT, R66, UR9, !P0 ;  /* 0x0000000942007c0c */ /* 0x000fc4000c721270 */
[C---:B---3--:R-:W-:Y:S01]  /*78a80*/  ISETP.LT.AND P3, PT, R66.reuse, UR4, !P4 ;  /* 0x0000000442007c0c */ /* 0x048fe2000e761270 */
[----:B------:R-:W-:Y:S01]  /*78a90*/  IMAD.X R11, R13, 0x1, R2, P2 ;  /* 0x000000010d0b7824 */ /* 0x000fe200010e0602 */
[----:B------:R-:W2:Y:S01]  /*78aa0*/  LDL.LU R93, [R1+0x1fc] ;  /* 0x0001fc00015d7983 */ /* 0x000ea20000300800 */
[----:B-1----:R-:W-:Y:S02]  /*78ab0*/  ISETP.LT.AND P2, PT, R66, UR7, !P5 ;  /* 0x0000000742007c0c */ /* 0x002fe4000ef41270 */
[C---:B------:R-:W-:Y:S01]  /*78ac0*/  ISETP.LT.AND P0, PT, R67.reuse, UR10, !P0 ;  /* 0x0000000a43007c0c */ /* 0x040fe2000c701270 */
[----:B------:R-:W3:Y:S01]  /*78ad0*/  LDL.LU R66, [R1+0x1edc] ;  /* 0x001edc0001427983 */ /* 0x000ee20000300800 */
[C---:B0-----:R-:W-:Y:S02]  /*78ae0*/  ISETP.LT.AND P4, PT, R67.reuse, UR5, !P4 ;  /* 0x0000000543007c0c */ /* 0x041fe4000e781270 */
[----:B----4-:R-:W-:Y:S02]  /*78af0*/  ISETP.LT.AND P5, PT, R67, UR8, !P5 ;  /* 0x0000000843007c0c */ /* 0x010fe4000efa1270 */
[----:B------:R-:W3:Y:S01]  /*78b00*/  LDL.LU R67, [R1+0x1ed8] ;  /* 0x001ed80001437983 */ /* 0x000ee20000300800 */
[----:B------:R-:W-:-:S02]  /*78b10*/  SHF.R.S32.HI R17, RZ, 0x1f, R0 ;  /* 0x0000001fff117819 */ /* 0x000fc40000011400 */
[----:B------:R-:W-:-:S05]  /*78b20*/  IADD3 R4, P6, PT, R0, R3, RZ ;  /* 0x0000000300047210 */ /* 0x000fca0007fde0ff */
[----:B------:R-:W-:Y:S01]  /*78b30*/  IMAD.X R5, R17, 0x1, R2, P6 ;  /* 0x0000000111057824 */ /* 0x000fe200030e0602 */
[----:B------:R-:W-:-:S05]  /*78b40*/  IADD3 R12, P6, PT, R12, R69, RZ ;  /* 0x000000450c0c7210 */ /* 0x000fca0007fde0ff */
[----:B------:R-:W-:Y:S01]  /*78b50*/  IMAD.X R13, R13, 0x1, R68, P6 ;  /* 0x000000010d0d7824 */ /* 0x000fe200030e0644 */
[----:B-----5:R-:W-:-:S05]  /*78b60*/  IADD3 R6, P6, PT, R0, R69, RZ ;  /* 0x0000004500067210 */ /* 0x020fca0007fde0ff */
[----:B------:R-:W-:Y:S01]  /*78b70*/  IMAD.X R7, R17, 0x1, R68, P6 ;  /* 0x0000000111077824 */ /* 0x000fe200030e0644 */
[C---:B------:R-:W-:Y:S02]  /*78b80*/  IADD3 R8, P6, PT, R14.reuse, R3, RZ ;  /* 0x000000030e087210 */ /* 0x040fe40007fde0ff */
[----:B------:R-:W-:Y:S02]  /*78b90*/  SHF.R.S32.HI R3, RZ, 0x1f, R14 ;  /* 0x0000001fff037819 */ /* 0x000fe4000001140e */
[----:B------:R-:W-:Y:S02]  /*78ba0*/  PRMT R15, R15, 0x9910, RZ ;  /* 0x000099100f0f7816 */ /* 0x000fe400000000ff */
[----:B------:R-:W-:Y:S01]  /*78bb0*/  PRMT R17, R65, 0x9910, RZ ;  /* 0x0000991041117816 */ /* 0x000fe200000000ff */
[----:B------:R-:W-:Y:S01]  /*78bc0*/  IMAD.X R9, R3, 0x1, R2, P6 ;  /* 0x0000000103097824 */ /* 0x000fe200030e0602 */
[----:B------:R-:W-:Y:S02]  /*78bd0*/  IADD3 R2, P6, PT, R14, R69, RZ ;  /* 0x000000450e027210 */ /* 0x000fe40007fde0ff */
[----:B------:R-:W-:-:S02]  /*78be0*/  SHF.R.S32.HI R15, RZ, 0x8, R15 ;  /* 0x00000008ff0f7819 */ /* 0x000fc4000001140f */
[----:B------:R-:W-:Y:S01]  /*78bf0*/  SHF.R.S32.HI R17, RZ, 0x8, R17 ;  /* 0x00000008ff117819 */ /* 0x000fe20000011411 */
[----:B------:R-:W-:Y:S02]  /*78c00*/  IMAD.X R3, R3, 0x1, R68, P6 ;  /* 0x0000000103037824 */ /* 0x000fe400030e0644 */
[----:B------:R0:W-:Y:S04]  /*78c10*/  @P3 STG.E.U8 desc[UR18][R4.64], R15 ;  /* 0x0000000f04003986 */ /* 0x0001e8000c101112 */
[----:B------:R0:W-:Y:S01]  /*78c20*/  @P4 STG.E.U8 desc[UR18][R6.64], R17 ;  /* 0x0000001106004986 */ /* 0x0001e2000c101112 */
[----:B--2---:R-:W-:-:S04]  /*78c30*/  F2FP.SATFINITE.E4M3.F32.PACK_AB_MERGE_C R23, R93, R91, RZ ;  /* 0x0000005b5d17723e */ /* 0x004fc800048070ff */
[----:B------:R-:W-:Y:S02]  /*78c40*/  PRMT R19, R23, 0x9910, RZ ;  /* 0x0000991017137816 */ /* 0x000fe400000000ff */
[----:B---3--:R-:W-:-:S04]  /*78c50*/  F2FP.SATFINITE.E4M3.F32.PACK_AB_MERGE_C R67, R67, R66, RZ ;  /* 0x000000424343723e */ /* 0x008fc800048070ff */
[----:B------:R-:W-:Y:S02]  /*78c60*/  PRMT R21, R67, 0x9910, RZ ;  /* 0x0000991043157816 */ /* 0x000fe400000000ff */
[----:B------:R-:W-:Y:S02]  /*78c70*/  SHF.R.S32.HI R19, RZ, 0x8, R19 ;  /* 0x00000008ff137819 */ /* 0x000fe40000011413 */
[----:B------:R-:W-:Y:S01]  /*78c80*/  SHF.R.S32.HI R21, RZ, 0x8, R21 ;  /* 0x00000008ff157819 */ /* 0x000fe20000011415 */
[----:B------:R0:W-:Y:S04]  /*78c90*/  @P2 STG.E.U8 desc[UR18][R8.64], R23 ;  /* 0x0000001708002986 */ /* 0x0001e8000c101112 */
[----:B------:R0:W-:Y:S04]  /*78ca0*/  @P5 STG.E.U8 desc[UR18][R2.64], R67 ;  /* 0x0000004302005986 */ /* 0x0001e8000c101112 */
[----:B------:R0:W-:Y:S04]  /*78cb0*/  @P1 STG.E.U8 desc[UR18][R10.64], R19 ;  /* 0x000000130a001986 */ /* 0x0001e8000c101112 */
[----:B------:R0:W-:Y:S01]  /*78cc0*/  @P0 STG.E.U8 desc[UR18][R12.64], R21 ;  /* 0x000000150c000986 */ /* 0x0001e2000c101112 */
[----:B------:R-:W-:Y:S06]  /*78cd0*/  BAR.SYNC.DEFER_BLOCKING 0x0 ;  /* 0x0000000000007b1d */ /* 0x000fec0000010000 */
[----:B------:R-:W-:Y:S05]  /*78ce0*/  BRA.U UP0, `(.L_x_13) ;  /* 0x0000000100a07547 */ /* 0x000fea000b800000 */
[----:B------:R-:W1:Y:S01]  /*78cf0*/  S2UR UR5, SR_CgaCtaId ;  /* 0x00000000000579c3 */ /* 0x000e620000008800 */
[----:B------:R-:W-:Y:S01]  /*78d00*/  NOP ;  /* 0x0000000000007918 */ /* 0x000fe20000000000 */
[----:B------:R-:W-:Y:S01]  /*78d10*/  UMOV UR4, 0x50 ;  /* 0x0000005000047882 */ /* 0x000fe20000000000 */
[----:B------:R-:W-:Y:S02]  /*78d20*/  IMAD.U32 R0, RZ, RZ, UR6 ;  /* 0x00000006ff007e24 */ /* 0x000fe4000f8e00ff */
[----:B0-----:R-:W-:Y:S02]  /*78d30*/  IMAD.MOV.U32 R3, RZ, RZ, 0xff ;  /* 0x000000ffff037424 */ /* 0x001fe400078e00ff */
[----:B------:R-:W-:Y:S01]  /*78d40*/  IMAD.MOV.U32 R7, RZ, RZ, 0x1 ;  /* 0x00000001ff077424 */ /* 0x000fe200078e00ff */
[----:B------:R-:W-:-:S04]  /*78d50*/  LOP3.LUT R0, R0, 0xffff, RZ, 0xc0, !PT ;  /* 0x0000ffff00007812 */ /* 0x000fc800078ec0ff */
[----:B------:R-:W-:-:S05]  /*78d60*/  SHF.R.U32.HI R0, RZ, 0x5, R0 ;  /* 0x00000005ff007819 */ /* 0x000fca0000011600 */
[----:B------:R-:W-:Y:S01]  /*78d70*/  VIADD R2, R0, 0x10 ;  /* 0x0000001000027836 */ /* 0x000fe20000000000 */
[----:B------:R-:W-:Y:S01]  /*78d80*/  SHF.L.U32 R0, R3, R0, RZ ;  /* 0x0000000003007219 */ /* 0x000fe200000006ff */
[----:B-1----:R-:W-:-:S03]  /*78d90*/  ULEA UR7, UR5, UR4, 0x18 ;  /* 0x0000000405077291 */ /* 0x002fc6000f8ec0ff */
[----:B------:R-:W-:-:S04]  /*78da0*/  SHF.L.U32 R3, R7, R2, RZ ;  /* 0x0000000207037219 */ /* 0x000fc800000006ff */
[----:B------:R-:W-:Y:S02]  /*78db0*/  LOP3.LUT R0, R3, R0, RZ, 0xfc, !PT ;  /* 0x0000000003007212 */ /* 0x000fe400078efcff */
[----:B------:R-:W0:Y:S02]  /*78dc0*/  LDS R5, [UR7] ;  /* 0x00000007ff057984 */ /* 0x000e240008000800 */
[C---:B------:R-:W-:Y:S02]  /*78dd0*/  LOP3.LUT R2, R0.reuse, 0xffff, RZ, 0xc0, !PT ;  /* 0x0000ffff00027812 */ /* 0x040fe400078ec0ff */
[----:B0-----:R-:W-:-:S04]  /*78de0*/  LOP3.LUT R3, R0, 0xffff, R5, 0x80, !PT ;  /* 0x0000ffff00037812 */ /* 0x001fc800078e8005 */
[----:B------:R-:W-:-:S13]  /*78df0*/  ISETP.NE.AND P0, PT, R3, R2, PT ;  /* 0x000000020300720c */ /* 0x000fda0003f05270 */
[----:B------:R-:W-:Y:S05]  /*78e00*/  @P0 BRA `(.L_x_14) ;  /* 0x0000000000500947 */ /* 0x000fea0003800000 */
[----:B------:R-:W-:Y:S02]  /*78e10*/  SHF.R.U32.HI R5, RZ, 0x10, R5 ;  /* 0x00000010ff057819 */ /* 0x000fe40000011605 */
[----:B------:R-:W-:-:S04]  /*78e20*/  SHF.R.U32.HI R2, RZ, 0x10, R0 ;  /* 0x00000010ff027819 */ /* 0x000fc80000011600 */
[----:B------:R-:W-:-:S04]  /*78e30*/  LOP3.LUT R5, R5, R2, RZ, 0xc0, !PT ;  /* 0x0000000205057212 */ /* 0x000fc800078ec0ff */
[----:B------:R-:W-:-:S13]  /*78e40*/  ISETP.NE.AND P0, PT, R5, R2, PT ;  /* 0x000000020500720c */ /* 0x000fda0003f05270 */
[----:B------:R-:W-:Y:S05]  /*78e50*/  @P0 BRA `(.L_x_15) ;  /* 0x0000000000300947 */ /* 0x000fea0003800000 */
[----:B------:R-:W-:Y:S01]  /*78e60*/  R2UR UR4, R0 ;  /* 0x00000000000472ca */ /* 0x000fe200000e0000 */
[----:B------:R-:W-:Y:S01]  /*78e70*/  VOTEU.ANY UR5, UPT, PT ;  /* 0x0000000000057886 */ /* 0x000fe200038e0100 */
[----:B------:R-:W0:Y:S01]  /*78e80*/  S2R R0, SR_LANEID ;  /* 0x0000000000007919 */ /* 0x000e220000000000 */
[----:B------:R-:W-:-:S10]  /*78e90*/  UFLO.U32 UR5, UR5 ;  /* 0x00000005000572bd */ /* 0x000fd400080e0000 */
[----:B------:R-:W-:-:S06]  /*78ea0*/  ULOP3.LUT UR4, URZ, UR4, URZ, 0x33, !UPT ;  /* 0x00000004ff047292 */ /* 0x000fcc000f8e33ff */
[----:B------:R-:W-:-:S04]  /*78eb0*/  IMAD.U32 R2, RZ, RZ, UR4 ;  /* 0x00000004ff027e24 */ /* 0x000fc8000f8e00ff */
[----:B------:R-:W1:Y:S02]  /*78ec0*/  REDUX UR6, R2 ;  /* 0x00000000020673c4 */ /* 0x000e640000000000 */
[----:B------:R2:W-:Y:S01]  /*78ed0*/  UTCATOMSWS.AND URZ, UR4 ;  /* 0x0000000400ff79e3 */ /* 0x0005e20008000000 */
[----:B0-----:R-:W-:Y:S01]  /*78ee0*/  ISETP.EQ.U32.AND P0, PT, R0, UR5, PT ;  /* 0x0000000500007c0c */ /* 0x001fe2000bf02070 */
[----:B-1----:R-:W-:-:S12]  /*78ef0*/  IMAD.U32 R0, RZ, RZ, UR6 ;  /* 0x00000006ff007e24 */ /* 0x002fd8000f8e00ff */
[----:B------:R2:W-:Y:S01]  /*78f00*/  @P0 ATOMS.AND RZ, [UR7], R0 ;  /* 0x00000000ffff098c */ /* 0x0005e2000a800007 */
[----:B------:R-:W-:Y:S05]  /*78f10*/  BRA `(.L_x_13) ;  /* 0x0000000000147947 */ /* 0x000fea0003800000 */
.L_x_15:
[----:B------:R-:W-:-:S07]  /*78f20*/  MOV R2, 0x78f40 ;  /* 0x00078f4000027802 */ /* 0x000fce0000000f00 */
[----:B------:R-:W-:Y:S05]  /*78f30*/  CALL.REL.NOINC `($__internal_0_$__cuda_sm10x_tcgen05_guardrail_trap_col_being_dealloced_not_returned_by_alloc) ;  /* 0x00000000002c7944 */ /* 0x000fea0003c00000 */
[----:B------:R-:W-:Y:S05]  /*78f40*/  BRA `(.L_x_13) ;  /* 0x0000000000087947 */ /* 0x000fea0003800000 */
.L_x_14:
[----:B------:R-:W-:-:S07]  /*78f50*/  MOV R2, 0x78f70 ;  /* 0x00078f7000027802 */ /* 0x000fce0000000f00 */
[----:B------:R-:W-:Y:S05]  /*78f60*/  CALL.REL.NOINC `($__internal_2_$__cuda_sm10x_tcgen05_guardrail_trap_unallocated_columns_being_dealloced) ;  /* 0x0000000000387944 */ /* 0x000fea0003c00000 */
.L_x_13:
[----:B------:R-:W-:Y:S01]  /*78f70*/  NOP ;  /* 0x0000000000007918 */ /* 0x000fe20000000000 */
[----:B--2---:R-:W-:Y:S05]  /*78f80*/  EXIT ;  /* 0x000000000000794d */ /* 0x004fea0003800000 */
.L_x_8:
[----:B------:R-:W0:Y:S02]  /*78f90*/  SYNCS.PHASECHK.TRANS64.TRYWAIT P1, [UR8], R16 ;  /* 0x00000010ff0075a7 */ /* 0x000e240008021108 */
[----:B0-----:R-:W-:Y:S05]  /*78fa0*/  @!P1 BRA `(.L_x_8) ;  /* 0xfffffffc00f89947 */ /* 0x001fea000383ffff */
[----:B------:R-:W-:Y:S05]  /*78fb0*/  BRA `(.L_x_16) ;  /* 0xfffffd4800c87947 */ /* 0x000fea000383ffff */
.L_x_12:
[----:B------:R-:W0:Y:S02]  /*78fc0*/  SYNCS.PHASECHK.TRANS64.TRYWAIT P2, [UR8], R7 ;  /* 0x00000007ff0075a7 */ /* 0x000e240008041108 */
[----:B0-----:R-:W-:Y:S05]  /*78fd0*/  @!P2 BRA `(.L_x_12) ;  /* 0xfffffffc00f8a947 */ /* 0x001fea000383ffff */
[----:B------:R-:W-:Y:S05]  /*78fe0*/  BRA `(.L_x_11) ;  /* 0xffffff4c00147947 */ /* 0x000fea000383ffff */
        .weak           $__internal_0_$__cuda_sm10x_tcgen05_guardrail_trap_col_being_dealloced_not_returned_by_alloc
        .type           $__internal_0_$__cuda_sm10x_tcgen05_guardrail_trap_col_being_dealloced_not_returned_by_alloc,@function
        .size           $__internal_0_$__cuda_sm10x_tcgen05_guardrail_trap_col_being_dealloced_not_returned_by_alloc,($__internal_1_$__cuda_sm10x_tcgen05_guardrail_trap_phase_invalid_during_alloc - $__internal_0_$__cuda_sm10x_tcgen05_guardrail_trap_col_being_dealloced_not_returned_by_alloc)
$__internal_0_$__cuda_sm10x_tcgen05_guardrail_trap_col_being_dealloced_not_returned_by_alloc:
[----:B------:R-:W-:Y:S05]  /*78ff0*/  BPT.TRAP 0x1 ;  /* 0x000000040000795c */ /* 0x000fea0000300000 */
[----:B------:R-:W-:-:S04]  /*79000*/  IMAD.MOV.U32 R3, RZ, RZ, 0x0 ;  /* 0x00000000ff037424 */ /* 0x000fc800078e00ff */
[----:B------:R-:W-:Y:S05]  /*79010*/  RET.REL.NODEC R2 `(matmul_kernel) ;  /* 0xfffff86c02f87950 */ /* 0x000fea0003c3ffff */
        .weak           $__internal_1_$__cuda_sm10x_tcgen05_guardrail_trap_phase_invalid_during_alloc
        .type           $__internal_1_$__cuda_sm10x_tcgen05_guardrail_trap_phase_invalid_during_alloc,@function
        .size           $__internal_1_$__cuda_sm10x_tcgen05_guardrail_trap_phase_invalid_during_alloc,($__internal_2_$__cuda_sm10x_tcgen05_guardrail_trap_unallocated_columns_being_dealloced - $__internal_1_$__cuda_sm10x_tcgen05_guardrail_trap_phase_invalid_during_alloc)
$__internal_1_$__cuda_sm10x_tcgen05_guardrail_trap_phase_invalid_during_alloc:
[----:B------:R-:W-:Y:S05]  /*79020*/  BPT.TRAP 0x1 ;  /* 0x000000040000795c */ /* 0x000fea0000300000 */
[----:B------:R-:W-:-:S04]  /*79030*/  IMAD.MOV.U32 R3, RZ, RZ, 0x0 ;  /* 0x00000000ff037424 */ /* 0x000fc800078e00ff */
[----:B------:R-:W-:Y:S05]  /*79040*/  RET.REL.NODEC R2 `(matmul_kernel) ;  /* 0xfffff86c02ec7950 */ /* 0x000fea0003c3ffff */
        .weak           $__internal_2_$__cuda_sm10x_tcgen05_guardrail_trap_unallocated_columns_being_dealloced
        .type           $__internal_2_$__cuda_sm10x_tcgen05_guardrail_trap_unallocated_columns_being_dealloced,@function
        .size           $__internal_2_$__cuda_sm10x_tcgen05_guardrail_trap_unallocated_columns_being_dealloced,(.L_x_20 - $__internal_2_$__cuda_sm10x_tcgen05_guardrail_trap_unallocated_columns_being_dealloced)
$__internal_2_$__cuda_sm10x_tcgen05_guardrail_trap_unallocated_columns_being_dealloced:
[----:B------:R-:W-:Y:S05]  /*79050*/  BPT.TRAP 0x1 ;  /* 0x000000040000795c */ /* 0x000fea0000300000 */
[----:B------:R-:W-:-:S04]  /*79060*/  IMAD.MOV.U32 R3, RZ, RZ, 0x0 ;  /* 0x00000000ff037424 */ /* 0x000fc800078e00ff */
[----:B------:R-:W-:Y:S05]  /*79070*/  RET.REL.NODEC R2 `(matmul_kernel) ;  /* 0xfffff86c02e07950 */ /* 0x000fea0003c3ffff */
.L_x_17:
[----:B------:R-:W-:-:S00]  /*79080*/  BRA `(.L_x_17) ;  /* 0xfffffffc00fc7947 */ /* 0x000fc0000383ffff */
[----:B------:R-:W-:-:S00]  /*79090*/  NOP ;  /* 0x0000000000007918 */ /* 0x000fc00000000000 */
        /* <DEDUP_REMOVED lines=14> */
.L_x_20:


//--------------------- .nv.shared.matmul_kernel  --------------------------
	.section	.nv.shared.matmul_kernel,"aw",@nobits
	.sectionflags	@""
	.align	16
	.zero		1024


//--------------------- .nv.shared.reserved.0     --------------------------
	.section	.nv.shared.reserved.0,"aw",@nobits
	.align	8
	.weak		__nv_reservedSMEM_offset_0_alias
	.size		__nv_reservedSMEM_offset_0_alias, 0, 64
	.other		__nv_reservedSMEM_offset_0_alias,@"STO_CUDA_RESERVED_SHARED STV_DEFAULT"
__nv_reservedSMEM_offset_0_alias:
	.zero		0
.nv.shared.reserved.0:
	.zero		64
	.weak		__nv_reservedSMEM_allocation_phase
	.type		__nv_reservedSMEM_allocation_phase,@object
	.size		__nv_reservedSMEM_allocation_phase,(.L_0 - __nv_reservedSMEM_allocation_phase)
__nv_reservedSMEM_allocation_phase:
	.zero		1
.L_0:
	.zero		7
	.weak		__nv_reservedSMEM_devtool_atexit_pc
	.type		__nv_reservedSMEM_devtool_atexit_pc,@object
	.size		__nv_reservedSMEM_devtool_atexit_pc,(__nv_reservedSMEM_allocation_mask - __nv_reservedSMEM_devtool_atexit_pc)
__nv_reservedSMEM_devtool_atexit_pc:
	.zero		8
	.weak		__nv_reservedSMEM_allocation_mask
	.type		__nv_reservedSMEM_allocation_mask,@object
	.size		__nv_reservedSMEM_allocation_mask,(.L_2 - __nv_reservedSMEM_allocation_mask)
__nv_reservedSMEM_allocation_mask:
	.zero		4
.L_2:


//--------------------- .nv.constant0.matmul_kernel --------------------------
	.section	.nv.constant0.matmul_kernel,"a",@progbits
	.sectionflags	@""
	.align	4
.nv.constant0.matmul_kernel:
	.zero		976


//--------------------- SYMBOLS --------------------------

	.type		.nv.reservedSmem.offset0,@object
	.size		.nv.reservedSmem.offset0,0x4
	.type		.nv.reservedSmem.cap,@object
	.size		.nv.reservedSmem.cap,0x4
